	.target	sm_80

	.elftype	@"ET_EXEC"


//--------------------- .note.nv.tkinfo           --------------------------
	.section	.note.nv.tkinfo,"",@"SHT_NOTE"
	.sectionflags	@"SHF_NOTE_NV_TKINFO"
	.tkinfo
        /*0018*/ 	.word	0x00000002
        /*0030*/ 	.string	""
        /*0030*/ 	.string	"ptxas"
        /*0030*/ 	.string	"Cuda compilation tools, release 13.0, V13.0.88"
        /*0030*/ 	.string	"Build cuda_13.0.r13.0/compiler.36424714_0"
        /*0030*/ 	.string	"-v  -suppress-debug-info  -lineinfo  -arch sm_80 "



//--------------------- .note.nv.cuinfo           --------------------------
	.section	.note.nv.cuinfo,"",@"SHT_NOTE"
	.sectionflags	@"SHF_NOTE_NV_CUINFO"
        /*0018*/ 	.short	0x0002
        /*001a*/ 	.short	0x0050
        /*001c*/ 	.short	0x0082
	.zero		2


//--------------------- .nv.info                  --------------------------
	.section	.nv.info,"",@"SHT_CUDA_INFO"
	.align	4


	//----- nvinfo : EIATTR_REGCOUNT
	.align		4
        /*0000*/ 	.byte	0x04, 0x2f
        /*0002*/ 	.short	(.L_1 - .L_0)
	.align		4
.L_0:
        /*0004*/ 	.word	index@(matmul_kernel)
        /*0008*/ 	.word	0x000000ff


	//----- nvinfo : EIATTR_FRAME_SIZE
	.align		4
.L_1:
        /*000c*/ 	.byte	0x04, 0x11
        /*000e*/ 	.short	(.L_3 - .L_2)
	.align		4
.L_2:
        /*0010*/ 	.word	index@(matmul_kernel)
        /*0014*/ 	.word	0x00000fb8


	//----- nvinfo : EIATTR_MIN_STACK_SIZE
	.align		4
.L_3:
        /*0018*/ 	.byte	0x04, 0x12
        /*001a*/ 	.short	(.L_5 - .L_4)
	.align		4
.L_4:
        /*001c*/ 	.word	index@(matmul_kernel)
        /*0020*/ 	.word	0x00000fb8
.L_5:


//--------------------- .nv.info.matmul_kernel    --------------------------
	.section	.nv.info.matmul_kernel,"",@"SHT_CUDA_INFO"
	.sectionflags	@""
	.align	4


	//----- nvinfo : EIATTR_CUDA_API_VERSION
	.align		4
        /*0000*/ 	.byte	0x04, 0x37
        /*0002*/ 	.short	(.L_7 - .L_6)
.L_6:
        /*0004*/ 	.word	0x00000082


	//----- nvinfo : EIATTR_SW2861232_WAR
	.align		4
.L_7:
        /*0008*/ 	.byte	0x01, 0x35
	.zero		2


	//----- nvinfo : EIATTR_PARAM_CBANK
	.align		4
        /*000c*/ 	.byte	0x04, 0x0a
        /*000e*/ 	.short	(.L_9 - .L_8)
	.align		4
.L_8:
        /*0010*/ 	.word	index@(.nv.constant0.matmul_kernel)
        /*0014*/ 	.short	0x0160
        /*0016*/ 	.short	0x0050


	//----- nvinfo : EIATTR_CBANK_PARAM_SIZE
	.align		4
.L_9:
        /*0018*/ 	.byte	0x03, 0x19
        /*001a*/ 	.short	0x0050


	//----- nvinfo : EIATTR_KPARAM_INFO
	.align		4
        /*001c*/ 	.byte	0x04, 0x17
        /*001e*/ 	.short	(.L_11 - .L_10)
.L_10:
        /*0020*/ 	.word	0x00000000
        /*0024*/ 	.short	0x000d
        /*0026*/ 	.short	0x0048
        /*0028*/ 	.byte	0x00, 0xf4, 0x21, 0x00


	//----- nvinfo : EIATTR_KPARAM_INFO
	.align		4
.L_11:
        /*002c*/ 	.byte	0x04, 0x17
        /*002e*/ 	.short	(.L_13 - .L_12)
.L_12:
        /*0030*/ 	.word	0x00000000
        /*0034*/ 	.short	0x000c
        /*0036*/ 	.short	0x0040
        /*0038*/ 	.byte	0x00, 0xf4, 0x21, 0x00


	//----- nvinfo : EIATTR_KPARAM_INFO
	.align		4
.L_13:
        /*003c*/ 	.byte	0x04, 0x17
        /*003e*/ 	.short	(.L_15 - .L_14)
.L_14:
        /*0040*/ 	.word	0x00000000
        /*0044*/ 	.short	0x000b
        /*0046*/ 	.short	0x0038
        /*0048*/ 	.byte	0x00, 0xf0, 0x11, 0x00


	//----- nvinfo : EIATTR_KPARAM_INFO
	.align		4
.L_15:
        /*004c*/ 	.byte	0x04, 0x17
        /*004e*/ 	.short	(.L_17 - .L_16)
.L_16:
        /*0050*/ 	.word	0x00000000
        /*0054*/ 	.short	0x000a
        /*0056*/ 	.short	0x0034
        /*0058*/ 	.byte	0x00, 0xf0, 0x11, 0x00


	//----- nvinfo : EIATTR_KPARAM_INFO
	.align		4
.L_17:
        /*005c*/ 	.byte	0x04, 0x17
        /*005e*/ 	.short	(.L_19 - .L_18)
.L_18:
        /*0060*/ 	.word	0x00000000
        /*0064*/ 	.short	0x0009
        /*0066*/ 	.short	0x0030
        /*0068*/ 	.byte	0x00, 0xf0, 0x11, 0x00


	//----- nvinfo : EIATTR_KPARAM_INFO
	.align		4
.L_19:
        /*006c*/ 	.byte	0x04, 0x17
        /*006e*/ 	.short	(.L_21 - .L_20)
.L_20:
        /*0070*/ 	.word	0x00000000
        /*0074*/ 	.short	0x0008
        /*0076*/ 	.short	0x002c
        /*0078*/ 	.byte	0x00, 0xf0, 0x11, 0x00


	//----- nvinfo : EIATTR_KPARAM_INFO
	.align		4
.L_21:
        /*007c*/ 	.byte	0x04, 0x17
        /*007e*/ 	.short	(.L_23 - .L_22)
.L_22:
        /*0080*/ 	.word	0x00000000
        /*0084*/ 	.short	0x0007
        /*0086*/ 	.short	0x0028
        /*0088*/ 	.byte	0x00, 0xf0, 0x11, 0x00


	//----- nvinfo : EIATTR_KPARAM_INFO
	.align		4
.L_23:
        /*008c*/ 	.byte	0x04, 0x17
        /*008e*/ 	.short	(.L_25 - .L_24)
.L_24:
        /*0090*/ 	.word	0x00000000
        /*0094*/ 	.short	0x0006
        /*0096*/ 	.short	0x0024
        /*0098*/ 	.byte	0x00, 0xf0, 0x11, 0x00


	//----- nvinfo : EIATTR_KPARAM_INFO
	.align		4
.L_25:
        /*009c*/ 	.byte	0x04, 0x17
        /*009e*/ 	.short	(.L_27 - .L_26)
.L_26:
        /*00a0*/ 	.word	0x00000000
        /*00a4*/ 	.short	0x0005
        /*00a6*/ 	.short	0x0020
        /*00a8*/ 	.byte	0x00, 0xf0, 0x11, 0x00


	//----- nvinfo : EIATTR_KPARAM_INFO
	.align		4
.L_27:
        /*00ac*/ 	.byte	0x04, 0x17
        /*00ae*/ 	.short	(.L_29 - .L_28)
.L_28:
        /*00b0*/ 	.word	0x00000000
        /*00b4*/ 	.short	0x0004
        /*00b6*/ 	.short	0x001c
        /*00b8*/ 	.byte	0x00, 0xf0, 0x11, 0x00


	//----- nvinfo : EIATTR_KPARAM_INFO
	.align		4
.L_29:
        /*00bc*/ 	.byte	0x04, 0x17
        /*00be*/ 	.short	(.L_31 - .L_30)
.L_30:
        /*00c0*/ 	.word	0x00000000
        /*00c4*/ 	.short	0x0003
        /*00c6*/ 	.short	0x0018
        /*00c8*/ 	.byte	0x00, 0xf0, 0x11, 0x00


	//----- nvinfo : EIATTR_KPARAM_INFO
	.align		4
.L_31:
        /*00cc*/ 	.byte	0x04, 0x17
        /*00ce*/ 	.short	(.L_33 - .L_32)
.L_32:
        /*00d0*/ 	.word	0x00000000
        /*00d4*/ 	.short	0x0002
        /*00d6*/ 	.short	0x0010
        /*00d8*/ 	.byte	0x00, 0xf4, 0x21, 0x00


	//----- nvinfo : EIATTR_KPARAM_INFO
	.align		4
.L_33:
        /*00dc*/ 	.byte	0x04, 0x17
        /*00de*/ 	.short	(.L_35 - .L_34)
.L_34:
        /*00e0*/ 	.word	0x00000000
        /*00e4*/ 	.short	0x0001
        /*00e6*/ 	.short	0x0008
        /*00e8*/ 	.byte	0x00, 0xf4, 0x21, 0x00


	//----- nvinfo : EIATTR_KPARAM_INFO
	.align		4
.L_35:
        /*00ec*/ 	.byte	0x04, 0x17
        /*00ee*/ 	.short	(.L_37 - .L_36)
.L_36:
        /*00f0*/ 	.word	0x00000000
        /*00f4*/ 	.short	0x0000
        /*00f6*/ 	.short	0x0000
        /*00f8*/ 	.byte	0x00, 0xf4, 0x21, 0x00


	//----- nvinfo : EIATTR_MAXREG_COUNT
	.align		4
.L_37:
        /*00fc*/ 	.byte	0x03, 0x1b
        /*00fe*/ 	.short	0x00ff


	//----- nvinfo : EIATTR_NUM_BARRIERS
	.align		4
        /*0100*/ 	.byte	0x02, 0x4c
        /*0102*/ 	.byte	0x01
	.zero		1


	//----- nvinfo : EIATTR_ANNOTATIONS
	.align		4
        /*0104*/ 	.byte	0x04, 0x55
        /*0106*/ 	.short	(.L_39 - .L_38)


	//   ....[0]....
.L_38:
        /*0108*/ 	.word	0x00000001
        /*010c*/ 	.byte	0x20, 0x08, 0x00, 0x00, 0x01, 0x00, 0x00, 0x00, 0xa0, 0x08, 0x00, 0x00, 0x01, 0x00, 0x00, 0x00
        /* <DEDUP_REMOVED lines=1479> */
        /*5d8c*/ 	.byte	0x50, 0x77, 0x02, 0x00, 0x01, 0x00, 0x00, 0x00, 0x70, 0x77, 0x02, 0x00


	//----- nvinfo : EIATTR_MERCURY_ISA_VERSION
	.align		4
.L_39:
        /*5d98*/ 	.byte	0x03, 0x5f
        /*5d9a*/ 	.short	0x0000


	//----- nvinfo : EIATTR_EXIT_INSTR_OFFSETS
	.align		4
        /*5d9c*/ 	.byte	0x04, 0x1c
        /*5d9e*/ 	.short	(.L_41 - .L_40)


	//   ....[0]....
.L_40:
        /*5da0*/ 	.word	0x00027c40


	//   ....[1]....
        /*5da4*/ 	.word	0x00027c60


	//----- nvinfo : EIATTR_REQNTID
	.align		4
.L_41:
        /*5da8*/ 	.byte	0x04, 0x10
        /*5daa*/ 	.short	(.L_43 - .L_42)
.L_42:
        /*5dac*/ 	.word	0x00000080
        /*5db0*/ 	.word	0x00000001
        /*5db4*/ 	.word	0x00000001
.L_43:


//--------------------- .nv.callgraph             --------------------------
	.section	.nv.callgraph,"",@"SHT_CUDA_CALLGRAPH"
	.align	4
	.sectionentsize	8
	.align		4
        /*0000*/ 	.word	0x00000000
	.align		4
        /*0004*/ 	.word	0xffffffff
	.align		4
        /*0008*/ 	.word	0x00000000
	.align		4
        /*000c*/ 	.word	0xfffffffe
	.align		4
        /*0010*/ 	.word	0x00000000
	.align		4
        /*0014*/ 	.word	0xfffffffd
	.align		4
        /*0018*/ 	.word	0x00000000
	.align		4
        /*001c*/ 	.word	0xfffffffc


//--------------------- .nv.rel.action            --------------------------
	.section	.nv.rel.action,"",@"SHT_CUDA_RELOCINFO"
	.align	8
	.sectionentsize	8
        /*0000*/ 	.byte	0x73, 0x00, 0x00, 0x00, 0x00, 0x00, 0x00, 0x00, 0x00, 0x00, 0x00, 0x11, 0x25, 0x00, 0x05, 0x36


//--------------------- .nv.constant0.matmul_kernel --------------------------
	.section	.nv.constant0.matmul_kernel,"a",@progbits
	.sectionflags	@""
	.align	4
.nv.constant0.matmul_kernel:
	.zero		432


//--------------------- .text.matmul_kernel       --------------------------
	.section	.text.matmul_kernel,"ax",@progbits
	.sectioninfo	@"SHI_REGISTERS=255"
	.align	128
        .global         matmul_kernel
        .type           matmul_kernel,@function
        .size           matmul_kernel,(.L_x_3 - matmul_kernel)
        .other          matmul_kernel,@"STO_CUDA_ENTRY STV_DEFAULT"
matmul_kernel:
.text.matmul_kernel:
[----:B------:R-:W-:-:S03]  /*0000*/  IMAD.MOV.U32 R1, RZ, RZ, c[0x0][0x28] ;  /* 0x00000a00ff017624 */ /* 0x000fc600078e00ff */
[----:B------:R-:W-:Y:S01]  /*0010*/  IMAD.MOV.U32 R0, RZ, RZ, c[0x0][0x17c] ;  /* 0x00005f00ff007624 */ /* 0x000fe200078e00ff */
[----:B------:R-:W1:Y:S01]  /*0020*/  S2R R7, SR_CTAID.X ;  /* 0x0000000000077919 */ /* 0x000e620000002500 */
[----:B------:R-:W-:Y:S01]  /*0030*/  IADD3 R1, R1, -0xfb8, RZ ;  /* 0xfffff04801017810 */ /* 0x000fe20007ffe0ff */
[----:B------:R-:W-:Y:S01]  /*0040*/  ULDC.64 UR8, c[0x0][0x118] ;  /* 0x0000460000087ab9 */ /* 0x000fe20000000a00 */
[----:B------:R-:W-:Y:S02]  /*0050*/  MOV R202, c[0x0][0x188] ;  /* 0x0000620000ca7a02 */ /* 0x000fe40000000f00 */
[----:B------:R-:W-:-:S03]  /*0060*/  IADD3 R0, R0, 0x3f, RZ ;  /* 0x0000003f00007810 */ /* 0x000fc60007ffe0ff */
[C---:B------:R-:W-:Y:S01]  /*0070*/  IMAD.SHL.U32 R141, R202.reuse, 0x20, RZ ;  /* 0x00000020ca8d7824 */ /* 0x040fe200078e00ff */
[----:B------:R-:W-:Y:S01]  /*0080*/  SHF.R.S32.HI R3, RZ, 0x1f, R0 ;  /* 0x0000001fff037819 */ /* 0x000fe20000011400 */
[C---:B------:R-:W-:Y:S02]  /*0090*/  IMAD R145, R202.reuse, 0x24, RZ ;  /* 0x00000024ca917824 */ /* 0x040fe400078e02ff */
[C---:B------:R-:W-:Y:S01]  /*00a0*/  IMAD R153, R202.reuse, 0x28, RZ ;  /* 0x00000028ca997824 */ /* 0x040fe200078e02ff */
[----:B------:R-:W-:Y:S01]  /*00b0*/  LEA.HI R3, R3, R0, RZ, 0x6 ;  /* 0x0000000003037211 */ /* 0x000fe200078f30ff */
[C---:B------:R-:W-:Y:S02]  /*00c0*/  IMAD R157, R202.reuse, 0x2c, RZ ;  /* 0x0000002cca9d7824 */ /* 0x040fe400078e02ff */
[C---:B------:R-:W-:Y:S01]  /*00d0*/  IMAD R161, R202.reuse, 0x30, RZ ;  /* 0x00000030caa17824 */ /* 0x040fe200078e02ff */
[----:B------:R-:W-:Y:S01]  /*00e0*/  SHF.R.S32.HI R3, RZ, 0x6, R3 ;  /* 0x00000006ff037819 */ /* 0x000fe20000011403 */
[----:B------:R-:W-:-:S02]  /*00f0*/  IMAD R164, R202, 0x34, RZ ;  /* 0x00000034caa47824 */ /* 0x000fc400078e02ff */
[C---:B------:R-:W-:Y:S02]  /*0100*/  IMAD R168, R202.reuse, 0x38, RZ ;  /* 0x00000038caa87824 */ /* 0x040fe400078e02ff */
[----:B------:R-:W-:Y:S01]  /*0110*/  IMAD.SHL.U32 R4, R3, 0x8, RZ ;  /* 0x0000000803047824 */ /* 0x000fe200078e00ff */
[----:B-1----:R-:W-:Y:S01]  /*0120*/  IABS R8, R7 ;  /* 0x0000000700087213 */ /* 0x002fe20000000000 */
[----:B------:R-:W-:-:S03]  /*0130*/  IMAD R172, R202, 0x3c, RZ ;  /* 0x0000003ccaac7824 */ /* 0x000fc600078e02ff */
[-C--:B------:R-:W-:Y:S01]  /*0140*/  IABS R5, R4.reuse ;  /* 0x0000000400057213 */ /* 0x080fe20000000000 */
[C---:B------:R-:W-:Y:S01]  /*0150*/  IMAD.SHL.U32 R176, R202.reuse, 0x40, RZ ;  /* 0x00000040cab07824 */ /* 0x040fe200078e00ff */
[----:B------:R-:W-:Y:S01]  /*0160*/  IABS R10, R4 ;  /* 0x00000004000a7213 */ /* 0x000fe20000000000 */
[C---:B------:R-:W-:Y:S01]  /*0170*/  IMAD R180, R202.reuse, 0x44, RZ ;  /* 0x00000044cab47824 */ /* 0x040fe200078e02ff */
[----:B------:R-:W1:Y:S01]  /*0180*/  I2F.RP R0, R5 ;  /* 0x0000000500007306 */ /* 0x000e620000209400 */
[C---:B------:R-:W-:Y:S02]  /*0190*/  IMAD R184, R202.reuse, 0x48, RZ ;  /* 0x00000048cab87824 */ /* 0x040fe400078e02ff */
[C---:B------:R-:W-:Y:S02]  /*01a0*/  IMAD R188, R202.reuse, 0x4c, RZ ;  /* 0x0000004ccabc7824 */ /* 0x040fe400078e02ff */
[C---:B------:R-:W-:Y:S02]  /*01b0*/  IMAD R192, R202.reuse, 0x50, RZ ;  /* 0x00000050cac07824 */ /* 0x040fe400078e02ff */
[----:B------:R-:W-:-:S02]  /*01c0*/  IMAD R196, R202, 0x54, RZ ;  /* 0x00000054cac47824 */ /* 0x000fc400078e02ff */
[C---:B------:R-:W-:Y:S02]  /*01d0*/  IMAD R200, R202.reuse, 0x58, RZ ;  /* 0x00000058cac87824 */ /* 0x040fe400078e02ff */
[C---:B------:R-:W-:Y:S02]  /*01e0*/  IMAD R210, R202.reuse, 0x5c, RZ ;  /* 0x0000005ccad27824 */ /* 0x040fe400078e02ff */
[C---:B------:R-:W-:Y:S02]  /*01f0*/  IMAD R214, R202.reuse, 0x60, RZ ;  /* 0x00000060cad67824 */ /* 0x040fe400078e02ff */
[C---:B------:R-:W-:Y:S01]  /*0200*/  IMAD R218, R202.reuse, 0x64, RZ ;  /* 0x00000064cada7824 */ /* 0x040fe200078e02ff */
[----:B-1----:R-:W1:Y:S01]  /*0210*/  MUFU.RCP R0, R0 ;  /* 0x0000000000007308 */ /* 0x002e620000001000 */
[C---:B------:R-:W-:Y:S02]  /*0220*/  IMAD R222, R202.reuse, 0x68, RZ ;  /* 0x00000068cade7824 */ /* 0x040fe400078e02ff */
[----:B------:R-:W-:-:S02]  /*0230*/  IMAD R228, R202, 0x6c, RZ ;  /* 0x0000006ccae47824 */ /* 0x000fc400078e02ff */
[C---:B------:R-:W-:Y:S02]  /*0240*/  IMAD R232, R202.reuse, 0x70, RZ ;  /* 0x00000070cae87824 */ /* 0x040fe400078e02ff */
[C---:B------:R-:W-:Y:S02]  /*0250*/  IMAD R236, R202.reuse, 0x74, RZ ;  /* 0x00000074caec7824 */ /* 0x040fe400078e02ff */
[C---:B------:R-:W-:Y:S02]  /*0260*/  IMAD R240, R202.reuse, 0x78, RZ ;  /* 0x00000078caf07824 */ /* 0x040fe400078e02ff */
[----:B------:R-:W-:Y:S01]  /*0270*/  IMAD R244, R202, 0x7c, RZ ;  /* 0x0000007ccaf47824 */ /* 0x000fe200078e02ff */
[----:B-1----:R-:W-:Y:S01]  /*0280*/  IADD3 R2, R0, 0xffffffe, RZ ;  /* 0x0ffffffe00027810 */ /* 0x002fe20007ffe0ff */
[----:B------:R-:W-:-:S03]  /*0290*/  IMAD.MOV R0, RZ, RZ, -R10 ;  /* 0x000000ffff007224 */ /* 0x000fc600078e0a0a */
[----:B------:R1:W2:Y:S02]  /*02a0*/  F2I.FTZ.U32.TRUNC.NTZ R3, R2 ;  /* 0x0000000200037305 */ /* 0x0002a4000021f000 */
[----:B-1----:R-:W-:Y:S02]  /*02b0*/  IMAD.MOV.U32 R2, RZ, RZ, RZ ;  /* 0x000000ffff027224 */ /* 0x002fe400078e00ff */
[----:B--2---:R-:W-:-:S04]  /*02c0*/  IMAD.MOV R6, RZ, RZ, -R3 ;  /* 0x000000ffff067224 */ /* 0x004fc800078e0a03 */
[----:B------:R-:W-:Y:S02]  /*02d0*/  IMAD R9, R6, R5, RZ ;  /* 0x0000000506097224 */ /* 0x000fe400078e02ff */
[----:B------:R-:W-:Y:S01]  /*02e0*/  IMAD.MOV.U32 R6, RZ, RZ, R8 ;  /* 0x000000ffff067224 */ /* 0x000fe200078e0008 */
[----:B------:R-:W-:Y:S01]  /*02f0*/  IABS R8, c[0x0][0x17c] ;  /* 0x00005f0000087a13 */ /* 0x000fe20000000000 */
[----:B------:R-:W-:-:S06]  /*0300*/  IMAD.HI.U32 R3, R3, R9, R2 ;  /* 0x0000000903037227 */ /* 0x000fcc00078e0002 */
[----:B------:R-:W-:-:S04]  /*0310*/  IMAD.HI.U32 R3, R3, R6, RZ ;  /* 0x0000000603037227 */ /* 0x000fc800078e00ff */
[----:B------:R-:W-:-:S05]  /*0320*/  IMAD R0, R3, R0, R6 ;  /* 0x0000000003007224 */ /* 0x000fca00078e0206 */
[----:B------:R-:W-:-:S13]  /*0330*/  ISETP.GT.U32.AND P1, PT, R5, R0, PT ;  /* 0x000000000500720c */ /* 0x000fda0003f24070 */
[----:B------:R-:W-:Y:S01]  /*0340*/  @!P1 IMAD.IADD R0, R0, 0x1, -R5 ;  /* 0x0000000100009824 */ /* 0x000fe200078e0a05 */
[----:B------:R-:W-:Y:S02]  /*0350*/  @!P1 IADD3 R3, R3, 0x1, RZ ;  /* 0x0000000103039810 */ /* 0x000fe40007ffe0ff */
[----:B------:R-:W-:Y:S02]  /*0360*/  ISETP.NE.AND P1, PT, R4, RZ, PT ;  /* 0x000000ff0400720c */ /* 0x000fe40003f25270 */
[----:B------:R-:W-:Y:S02]  /*0370*/  ISETP.GE.U32.AND P0, PT, R0, R5, PT ;  /* 0x000000050000720c */ /* 0x000fe40003f06070 */
[----:B------:R-:W-:-:S04]  /*0380*/  LOP3.LUT R0, R7, R4, RZ, 0x3c, !PT ;  /* 0x0000000407007212 */ /* 0x000fc800078e3cff */
[----:B------:R-:W-:Y:S01]  /*0390*/  ISETP.GE.AND P2, PT, R0, RZ, PT ;  /* 0x000000ff0000720c */ /* 0x000fe20003f46270 */
[----:B------:R-:W-:-:S05]  /*03a0*/  IMAD.MOV.U32 R0, RZ, RZ, c[0x0][0x178] ;  /* 0x00005e00ff007624 */ /* 0x000fca00078e00ff */
[----:B------:R-:W-:Y:S02]  /*03b0*/  IADD3 R0, R0, 0xff, RZ ;  /* 0x000000ff00007810 */ /* 0x000fe40007ffe0ff */
[----:B------:R-:W-:-:S04]  /*03c0*/  @P0 IADD3 R3, R3, 0x1, RZ ;  /* 0x0000000103030810 */ /* 0x000fc80007ffe0ff */
[----:B------:R-:W-:Y:S02]  /*03d0*/  MOV R2, R3 ;  /* 0x0000000300027202 */ /* 0x000fe40000000f00 */
[----:B------:R-:W-:-:S03]  /*03e0*/  SHF.R.S32.HI R3, RZ, 0x1f, R0 ;  /* 0x0000001fff037819 */ /* 0x000fc60000011400 */
[----:B------:R-:W-:Y:S01]  /*03f0*/  @!P2 IMAD.MOV R2, RZ, RZ, -R2 ;  /* 0x000000ffff02a224 */ /* 0x000fe200078e0a02 */
[----:B------:R-:W-:Y:S02]  /*0400*/  @!P1 LOP3.LUT R2, RZ, R4, RZ, 0x33, !PT ;  /* 0x00000004ff029212 */ /* 0x000fe400078e33ff */
[----:B------:R-:W-:-:S03]  /*0410*/  LEA.HI R3, R3, R0, RZ, 0x8 ;  /* 0x0000000003037211 */ /* 0x000fc600078f40ff */
[----:B------:R-:W-:Y:S02]  /*0420*/  IMAD.SHL.U32 R12, R2, 0x8, RZ ;  /* 0x00000008020c7824 */ /* 0x000fe400078e00ff */
[----:B------:R-:W-:-:S03]  /*0430*/  IMAD.MOV R2, RZ, RZ, -R2 ;  /* 0x000000ffff027224 */ /* 0x000fc600078e0a02 */
[----:B------:R-:W-:Y:S01]  /*0440*/  LEA.HI.SX32 R3, R3, -R12, 0x18 ;  /* 0x8000000c03037211 */ /* 0x000fe200078fc2ff */
[----:B------:R-:W-:Y:S02]  /*0450*/  IMAD R11, R4, R2, R7 ;  /* 0x00000002040b7224 */ /* 0x000fe400078e0207 */
[----:B------:R-:W-:Y:S01]  /*0460*/  IMAD.MOV.U32 R4, RZ, RZ, RZ ;  /* 0x000000ffff047224 */ /* 0x000fe200078e00ff */
[----:B------:R-:W-:Y:S01]  /*0470*/  IMNMX R10, R3, 0x8, PT ;  /* 0x00000008030a7817 */ /* 0x000fe20003800200 */
[----:B------:R-:W-:-:S03]  /*0480*/  IMAD.MOV.U32 R2, RZ, RZ, R8 ;  /* 0x000000ffff027224 */ /* 0x000fc600078e0008 */
[----:B------:R-:W-:Y:S01]  /*0490*/  IABS R9, R10 ;  /* 0x0000000a00097213 */ /* 0x000fe20000000000 */
[----:B------:R-:W1:Y:S08]  /*04a0*/  I2F.RP R7, R2 ;  /* 0x0000000200077306 */ /* 0x000e700000209400 */
[----:B------:R-:W2:Y:S08]  /*04b0*/  I2F.RP R0, R9 ;  /* 0x0000000900007306 */ /* 0x000eb00000209400 */
[----:B-1----:R-:W-:Y:S08]  /*04c0*/  MUFU.RCP R7, R7 ;  /* 0x0000000700077308 */ /* 0x002ff00000001000 */
[----:B--2---:R-:W1:Y:S02]  /*04d0*/  MUFU.RCP R0, R0 ;  /* 0x0000000000007308 */ /* 0x004e640000001000 */
[----:B-1----:R-:W-:-:S02]  /*04e0*/  IADD3 R5, R0, 0xffffffe, RZ ;  /* 0x0ffffffe00057810 */ /* 0x002fc40007ffe0ff */
[----:B------:R-:W-:-:S04]  /*04f0*/  IABS R0, R10 ;  /* 0x0000000a00007213 */ /* 0x000fc80000000000 */
[----:B------:R-:W1:Y:S01]  /*0500*/  F2I.FTZ.U32.TRUNC.NTZ R5, R5 ;  /* 0x0000000500057305 */ /* 0x000e62000021f000 */
[----:B------:R-:W-:Y:S02]  /*0510*/  IMAD.MOV R0, RZ, RZ, -R0 ;  /* 0x000000ffff007224 */ /* 0x000fe400078e0a00 */
[----:B-1----:R-:W-:-:S04]  /*0520*/  IMAD.MOV R6, RZ, RZ, -R5 ;  /* 0x000000ffff067224 */ /* 0x002fc800078e0a05 */
[----:B------:R-:W-:Y:S01]  /*0530*/  IMAD R3, R6, R9, RZ ;  /* 0x0000000906037224 */ /* 0x000fe200078e02ff */
[----:B------:R-:W-:-:S03]  /*0540*/  IABS R6, R11 ;  /* 0x0000000b00067213 */ /* 0x000fc60000000000 */
[----:B------:R-:W-:Y:S01]  /*0550*/  IMAD.HI.U32 R4, R5, R3, R4 ;  /* 0x0000000305047227 */ /* 0x000fe200078e0004 */
[----:B------:R-:W-:-:S03]  /*0560*/  IABS R3, c[0x0][0x178] ;  /* 0x00005e0000037a13 */ /* 0x000fc60000000000 */
[----:B------:R-:W-:Y:S02]  /*0570*/  IMAD.MOV.U32 R5, RZ, RZ, R6 ;  /* 0x000000ffff057224 */ /* 0x000fe400078e0006 */
[----:B------:R-:W1:Y:S02]  /*0580*/  I2F.RP R6, R3 ;  /* 0x0000000300067306 */ /* 0x000e640000209400 */
[----:B------:R-:W-:-:S04]  /*0590*/  IMAD.HI.U32 R4, R4, R5, RZ ;  /* 0x0000000504047227 */ /* 0x000fc800078e00ff */
[----:B------:R-:W-:Y:S01]  /*05a0*/  IMAD R0, R4, R0, R5 ;  /* 0x0000000004007224 */ /* 0x000fe200078e0205 */
[----:B------:R-:W-:-:S04]  /*05b0*/  IADD3 R5, R7, 0xffffffe, RZ ;  /* 0x0ffffffe07057810 */ /* 0x000fc80007ffe0ff */
[----:B------:R-:W-:Y:S02]  /*05c0*/  ISETP.GT.U32.AND P1, PT, R9, R0, PT ;  /* 0x000000000900720c */ /* 0x000fe40003f24070 */
[----:B------:R-:W2:Y:S08]  /*05d0*/  F2I.FTZ.U32.TRUNC.NTZ R5, R5 ;  /* 0x0000000500057305 */ /* 0x000eb0000021f000 */
[----:B-1----:R-:W1:Y:S03]  /*05e0*/  MUFU.RCP R6, R6 ;  /* 0x0000000600067308 */ /* 0x002e660000001000 */
[----:B------:R-:W-:Y:S01]  /*05f0*/  @!P1 IMAD.IADD R0, R0, 0x1, -R9 ;  /* 0x0000000100009824 */ /* 0x000fe200078e0a09 */
[----:B------:R-:W-:-:S02]  /*0600*/  @!P1 IADD3 R4, R4, 0x1, RZ ;  /* 0x0000000104049810 */ /* 0x000fc40007ffe0ff */
[----:B------:R-:W-:Y:S02]  /*0610*/  ISETP.NE.AND P1, PT, R10, RZ, PT ;  /* 0x000000ff0a00720c */ /* 0x000fe40003f25270 */
[----:B------:R-:W-:Y:S01]  /*0620*/  ISETP.GE.U32.AND P0, PT, R0, R9, PT ;  /* 0x000000090000720c */ /* 0x000fe20003f06070 */
[----:B--2---:R-:W-:Y:S01]  /*0630*/  IMAD.MOV R9, RZ, RZ, -R5 ;  /* 0x000000ffff097224 */ /* 0x004fe200078e0a05 */
[----:B------:R-:W-:-:S03]  /*0640*/  LOP3.LUT R0, R11, R10, RZ, 0x3c, !PT ;  /* 0x0000000a0b007212 */ /* 0x000fc600078e3cff */
[----:B------:R-:W-:Y:S01]  /*0650*/  IMAD R9, R9, R2, RZ ;  /* 0x0000000209097224 */ /* 0x000fe200078e02ff */
[----:B------:R-:W-:Y:S01]  /*0660*/  ISETP.GE.AND P2, PT, R0, RZ, PT ;  /* 0x000000ff0000720c */ /* 0x000fe20003f46270 */
[----:B------:R-:W-:Y:S01]  /*0670*/  IMAD.MOV.U32 R0, RZ, RZ, c[0x0][0x180] ;  /* 0x00006000ff007624 */ /* 0x000fe200078e00ff */
[----:B-1----:R-:W-:-:S04]  /*0680*/  IADD3 R7, R6, 0xffffffe, RZ ;  /* 0x0ffffffe06077810 */ /* 0x002fc80007ffe0ff */
[----:B------:R-:W-:Y:S02]  /*0690*/  IADD3 R146, R0, -0x3d, RZ ;  /* 0xffffffc300927810 */ /* 0x000fe40007ffe0ff */
[----:B------:R-:W-:Y:S01]  /*06a0*/  @P0 IADD3 R4, R4, 0x1, RZ ;  /* 0x0000000104040810 */ /* 0x000fe20007ffe0ff */
[----:B------:R-:W1:Y:S01]  /*06b0*/  F2I.FTZ.U32.TRUNC.NTZ R7, R7 ;  /* 0x0000000700077305 */ /* 0x000e62000021f000 */
[C---:B------:R-:W-:Y:S02]  /*06c0*/  IADD3 R158, R0.reuse, -0x45, RZ ;  /* 0xffffffbb009e7810 */ /* 0x040fe40007ffe0ff */
[----:B------:R-:W-:Y:S01]  /*06d0*/  MOV R205, R4 ;  /* 0x0000000400cd7202 */ /* 0x000fe20000000f00 */
[----:B------:R-:W-:Y:S01]  /*06e0*/  IMAD.MOV.U32 R4, RZ, RZ, RZ ;  /* 0x000000ffff047224 */ /* 0x000fe200078e00ff */
[C---:B------:R-:W-:Y:S02]  /*06f0*/  IADD3 R166, R0.reuse, -0x4d, RZ ;  /* 0xffffffb300a67810 */ /* 0x040fe40007ffe0ff */
[C---:B------:R-:W-:Y:S01]  /*0700*/  IADD3 R174, R0.reuse, -0x55, RZ ;  /* 0xffffffab00ae7810 */ /* 0x040fe20007ffe0ff */
[----:B------:R-:W-:Y:S01]  /*0710*/  @!P2 IMAD.MOV R205, RZ, RZ, -R205 ;  /* 0x000000ffffcda224 */ /* 0x000fe200078e0acd */
[----:B------:R-:W-:Y:S01]  /*0720*/  @!P1 LOP3.LUT R205, RZ, R10, RZ, 0x33, !PT ;  /* 0x0000000affcd9212 */ /* 0x000fe200078e33ff */
[----:B------:R-:W-:Y:S01]  /*0730*/  IMAD.HI.U32 R5, R5, R9, R4 ;  /* 0x0000000905057227 */ /* 0x000fe200078e0004 */
[----:B------:R-:W-:-:S02]  /*0740*/  IADD3 R9, R0, -0x1, RZ ;  /* 0xffffffff00097810 */ /* 0x000fc40007ffe0ff */
[C---:B------:R-:W-:Y:S01]  /*0750*/  IADD3 R182, R0.reuse, -0x5d, RZ ;  /* 0xffffffa300b67810 */ /* 0x040fe20007ffe0ff */
[----:B------:R-:W-:Y:S01]  /*0760*/  IMAD.SHL.U32 R206, R205, 0x40, RZ ;  /* 0x00000040cdce7824 */ /* 0x000fe200078e00ff */
[----:B------:R-:W-:Y:S01]  /*0770*/  ISETP.GE.U32.AND P4, PT, R9, 0x7fffff80, PT ;  /* 0x7fffff800900780c */ /* 0x000fe20003f86070 */
[----:B-1----:R-:W-:Y:S01]  /*0780*/  IMAD.MOV R6, RZ, RZ, -R7 ;  /* 0x000000ffff067224 */ /* 0x002fe200078e0a07 */
[----:B------:R-:W-:Y:S01]  /*0790*/  IADD3 R190, R0, -0x65, RZ ;  /* 0xffffff9b00be7810 */ /* 0x000fe20007ffe0ff */
[----:B------:R-:W-:Y:S01]  /*07a0*/  IMAD.MOV R205, RZ, RZ, -R205 ;  /* 0x000000ffffcd7224 */ /* 0x000fe200078e0acd */
[----:B------:R-:W-:Y:S01]  /*07b0*/  IABS R8, R206 ;  /* 0x000000ce00087213 */ /* 0x000fe20000000000 */
[----:B------:R-:W-:Y:S01]  /*07c0*/  IMAD R9, R6, R3, RZ ;  /* 0x0000000306097224 */ /* 0x000fe200078e02ff */
[----:B------:R-:W-:Y:S01]  /*07d0*/  IADD3 R32, R206, 0x1, RZ ;  /* 0x00000001ce207810 */ /* 0x000fe20007ffe0ff */
[----:B------:R-:W-:Y:S01]  /*07e0*/  IMAD R205, R10, R205, R11 ;  /* 0x000000cd0acd7224 */ /* 0x000fe200078e020b */
[----:B------:R-:W-:Y:S01]  /*07f0*/  IADD3 R120, R206, 0x2, RZ ;  /* 0x00000002ce787810 */ /* 0x000fe20007ffe0ff */
[----:B------:R-:W-:Y:S01]  /*0800*/  IMAD.HI.U32 R4, R5, R8, RZ ;  /* 0x0000000805047227 */ /* 0x000fe200078e00ff */
[----:B------:R-:W-:Y:S01]  /*0810*/  IABS R10, R32 ;  /* 0x00000020000a7213 */ /* 0x000fe20000000000 */
[----:B------:R1:W-:Y:S01]  /*0820*/  STL [R1+0xd38], R32 ;  /* 0x000d382001007387 */ /* 0x0003e20000100800 */
[----:B------:R-:W-:Y:S01]  /*0830*/  IADD3 R205, R12, R205, RZ ;  /* 0x000000cd0ccd7210 */ /* 0x000fe20007ffe0ff */
[----:B------:R-:W-:Y:S01]  /*0840*/  IMAD.MOV.U32 R6, RZ, RZ, RZ ;  /* 0x000000ffff067224 */ /* 0x000fe200078e00ff */
[C---:B------:R-:W-:Y:S01]  /*0850*/  IADD3 R117, R206.reuse, 0x5, RZ ;  /* 0x00000005ce757810 */ /* 0x040fe20007ffe0ff */
[----:B------:R-:W-:Y:S01]  /*0860*/  IMAD.MOV R11, RZ, RZ, -R4 ;  /* 0x000000ffff0b7224 */ /* 0x000fe200078e0a04 */
[----:B------:R-:W-:Y:S01]  /*0870*/  IABS R12, R120 ;  /* 0x00000078000c7213 */ /* 0x000fe20000000000 */
[----:B------:R-:W-:Y:S01]  /*0880*/  IMAD.HI.U32 R4, R7, R9, R6 ;  /* 0x0000000907047227 */ /* 0x000fe200078e0006 */
[----:B------:R-:W-:Y:S01]  /*0890*/  IABS R18, R117 ;  /* 0x0000007500127213 */ /* 0x000fe20000000000 */
[----:B------:R-:W-:Y:S01]  /*08a0*/  STL [R1+0xd34], R120 ;  /* 0x000d347801007387 */ /* 0x000fe20000100800 */
[C---:B------:R-:W-:Y:S01]  /*08b0*/  IADD3 R110, R206.reuse, 0xa, RZ ;  /* 0x0000000ace6e7810 */ /* 0x040fe20007ffe0ff */
[----:B------:R-:W-:Y:S01]  /*08c0*/  IMAD.HI.U32 R6, R5, R10, RZ ;  /* 0x0000000a05067227 */ /* 0x000fe200078e00ff */
[----:B------:R-:W-:-:S02]  /*08d0*/  IADD3 R102, R206, 0xf, RZ ;  /* 0x0000000fce667810 */ /* 0x000fc40007ffe0ff */
[----:B------:R-:W-:Y:S01]  /*08e0*/  IABS R27, R110 ;  /* 0x0000006e001b7213 */ /* 0x000fe20000000000 */
[----:B------:R-:W-:Y:S01]  /*08f0*/  IMAD.MOV R9, RZ, RZ, -R6 ;  /* 0x000000ffff097224 */ /* 0x000fe200078e0a06 */
[----:B------:R-:W-:Y:S01]  /*0900*/  IABS R37, R102 ;  /* 0x0000006600257213 */ /* 0x000fe20000000000 */
[C---:B------:R-:W-:Y:S01]  /*0910*/  IMAD.HI.U32 R6, R5.reuse, R12, RZ ;  /* 0x0000000c05067227 */ /* 0x040fe200078e00ff */
[C---:B------:R-:W-:Y:S02]  /*0920*/  IADD3 R26, R206.reuse, 0x14, RZ ;  /* 0x00000014ce1a7810 */ /* 0x040fe40007ffe0ff */
[----:B------:R-:W-:Y:S01]  /*0930*/  IADD3 R86, R206, 0x19, RZ ;  /* 0x00000019ce567810 */ /* 0x000fe20007ffe0ff */
[----:B------:R-:W-:Y:S01]  /*0940*/  IMAD R7, R2, R11, R8 ;  /* 0x0000000b02077224 */ /* 0x000fe200078e0208 */
[----:B------:R-:W-:Y:S01]  /*0950*/  IABS R47, R26 ;  /* 0x0000001a002f7213 */ /* 0x000fe20000000000 */
[----:B------:R-:W-:Y:S01]  /*0960*/  IMAD.HI.U32 R11, R5, R18, RZ ;  /* 0x00000012050b7227 */ /* 0x000fe200078e00ff */
[----:B------:R-:W-:-:S02]  /*0970*/  IABS R57, R86 ;  /* 0x0000005600397213 */ /* 0x000fc40000000000 */
[C---:B------:R-:W-:Y:S01]  /*0980*/  IADD3 R76, R206.reuse, 0x1e, RZ ;  /* 0x0000001ece4c7810 */ /* 0x040fe20007ffe0ff */
[----:B------:R-:W-:Y:S01]  /*0990*/  IMAD.MOV R13, RZ, RZ, -R6 ;  /* 0x000000ffff0d7224 */ /* 0x000fe200078e0a06 */
[----:B------:R-:W-:Y:S01]  /*09a0*/  IADD3 R68, R206, 0x23, RZ ;  /* 0x00000023ce447810 */ /* 0x000fe20007ffe0ff */
[----:B------:R-:W-:Y:S01]  /*09b0*/  IMAD.MOV R19, RZ, RZ, -R11 ;  /* 0x000000ffff137224 */ /* 0x000fe200078e0a0b */
[----:B------:R-:W-:Y:S01]  /*09c0*/  IABS R67, R76 ;  /* 0x0000004c00437213 */ /* 0x000fe20000000000 */
[----:B------:R-:W-:Y:S01]  /*09d0*/  IMAD R11, R2, R13, R12 ;  /* 0x0000000d020b7224 */ /* 0x000fe200078e020c */
[----:B------:R-:W-:Y:S01]  /*09e0*/  IABS R77, R68 ;  /* 0x00000044004d7213 */ /* 0x000fe20000000000 */
[C---:B------:R-:W-:Y:S01]  /*09f0*/  IMAD.HI.U32 R12, R5.reuse, R27, RZ ;  /* 0x0000001b050c7227 */ /* 0x040fe200078e00ff */
[C---:B------:R-:W-:Y:S02]  /*0a00*/  IADD3 R58, R206.reuse, 0x28, RZ ;  /* 0x00000028ce3a7810 */ /* 0x040fe40007ffe0ff */
[----:B------:R-:W-:Y:S01]  /*0a10*/  IADD3 R48, R206, 0x2d, RZ ;  /* 0x0000002dce307810 */ /* 0x000fe20007ffe0ff */
[----:B------:R-:W-:Y:S01]  /*0a20*/  IMAD.MOV R12, RZ, RZ, -R12 ;  /* 0x000000ffff0c7224 */ /* 0x000fe200078e0a0c */
[----:B------:R-:W-:Y:S01]  /*0a30*/  IABS R89, R58 ;  /* 0x0000003a00597213 */ /* 0x000fe20000000000 */
[C---:B------:R-:W-:Y:S01]  /*0a40*/  IMAD R9, R2.reuse, R9, R10 ;  /* 0x0000000902097224 */ /* 0x040fe200078e020a */
[----:B------:R-:W-:Y:S01]  /*0a50*/  IABS R99, R48 ;  /* 0x0000003000637213 */ /* 0x000fe20000000000 */
[----:B------:R-:W-:Y:S01]  /*0a60*/  IMAD R27, R2, R12, R27 ;  /* 0x0000000c021b7224 */ /* 0x000fe200078e021b */
[C---:B------:R-:W-:Y:S01]  /*0a70*/  IADD3 R20, R206.reuse, 0x3f, RZ ;  /* 0x0000003fce147810 */ /* 0x040fe20007ffe0ff */
[----:B------:R-:W-:Y:S01]  /*0a80*/  IMAD.HI.U32 R12, R5, R37, RZ ;  /* 0x00000025050c7227 */ /* 0x000fe200078e00ff */
[----:B------:R-:W-:-:S02]  /*0a90*/  IADD3 R119, R206, 0x3, RZ ;  /* 0x00000003ce777810 */ /* 0x000fc40007ffe0ff */
[----:B------:R-:W-:Y:S01]  /*0aa0*/  IABS R81, R20 ;  /* 0x0000001400517213 */ /* 0x000fe20000000000 */
[----:B------:R-:W-:Y:S01]  /*0ab0*/  IMAD.MOV R12, RZ, RZ, -R12 ;  /* 0x000000ffff0c7224 */ /* 0x000fe200078e0a0c */
[----:B------:R-:W-:Y:S01]  /*0ac0*/  IABS R14, R119 ;  /* 0x00000077000e7213 */ /* 0x000fe20000000000 */
[----:B------:R-:W-:Y:S01]  /*0ad0*/  STL [R1+0xd30], R119 ;  /* 0x000d307701007387 */ /* 0x000fe20000100800 */
[C---:B------:R-:W-:Y:S01]  /*0ae0*/  ISETP.GT.U32.AND P0, PT, R2.reuse, R7, PT ;  /* 0x000000070200720c */ /* 0x040fe20003f04070 */
[----:B------:R-:W-:Y:S01]  /*0af0*/  IMAD R37, R2, R12, R37 ;  /* 0x0000000c02257224 */ /* 0x000fe200078e0225 */
[----:B------:R-:W-:Y:S01]  /*0b00*/  IADD3 R118, R206, 0x4, RZ ;  /* 0x00000004ce767810 */ /* 0x000fe20007ffe0ff */
[C---:B------:R-:W-:Y:S01]  /*0b10*/  IMAD.HI.U32 R12, R5.reuse, R47, RZ ;  /* 0x0000002f050c7227 */ /* 0x040fe200078e00ff */
[----:B------:R-:W-:Y:S02]  /*0b20*/  ISETP.GT.U32.AND P5, PT, R2, R9, PT ;  /* 0x000000090200720c */ /* 0x000fe40003fa4070 */
[----:B------:R-:W-:Y:S01]  /*0b30*/  IABS R16, R118 ;  /* 0x0000007600107213 */ /* 0x000fe20000000000 */
[----:B------:R-:W-:Y:S01]  /*0b40*/  IMAD.MOV R12, RZ, RZ, -R12 ;  /* 0x000000ffff0c7224 */ /* 0x000fe200078e0a0c */
[----:B------:R-:W-:Y:S01]  /*0b50*/  IADD3 R30, R206, 0x6, RZ ;  /* 0x00000006ce1e7810 */ /* 0x000fe20007ffe0ff */
[C---:B------:R-:W-:Y:S01]  /*0b60*/  IMAD.HI.U32 R8, R5.reuse, R14, RZ ;  /* 0x0000000e05087227 */ /* 0x040fe200078e00ff */
[C---:B------:R-:W-:Y:S01]  /*0b70*/  ISETP.GT.U32.AND P3, PT, R2.reuse, R11, PT ;  /* 0x0000000b0200720c */ /* 0x040fe20003f64070 */
[----:B------:R-:W-:Y:S01]  /*0b80*/  STL [R1+0xdd0], R118 ;  /* 0x000dd07601007387 */ /* 0x000fe20000100800 */
[----:B------:R-:W-:Y:S01]  /*0b90*/  IABS R6, R30 ;  /* 0x0000001e00067213 */ /* 0x000fe20000000000 */
[----:B------:R-:W-:Y:S01]  /*0ba0*/  IMAD R47, R2, R12, R47 ;  /* 0x0000000c022f7224 */ /* 0x000fe200078e022f */
[C---:B------:R-:W-:Y:S01]  /*0bb0*/  IADD3 R116, R206.reuse, 0x7, RZ ;  /* 0x00000007ce747810 */ /* 0x040fe20007ffe0ff */
[C---:B------:R-:W-:Y:S01]  /*0bc0*/  IMAD.HI.U32 R12, R5.reuse, R57, RZ ;  /* 0x00000039050c7227 */ /* 0x040fe200078e00ff */
[C---:B------:R-:W-:Y:S01]  /*0bd0*/  IADD3 R114, R206.reuse, 0x8, RZ ;  /* 0x00000008ce727810 */ /* 0x040fe20007ffe0ff */
[----:B------:R-:W-:Y:S01]  /*0be0*/  STL [R1+0xdd4], R117 ;  /* 0x000dd47501007387 */ /* 0x000fe20000100800 */
[----:B------:R-:W-:Y:S01]  /*0bf0*/  IABS R21, R116 ;  /* 0x0000007400157213 */ /* 0x000fe20000000000 */
[----:B------:R-:W-:Y:S01]  /*0c00*/  IMAD.MOV R12, RZ, RZ, -R12 ;  /* 0x000000ffff0c7224 */ /* 0x000fe200078e0a0c */
[----:B------:R-:W-:Y:S01]  /*0c10*/  IABS R23, R114 ;  /* 0x0000007200177213 */ /* 0x000fe20000000000 */
[----:B------:R-:W-:Y:S01]  /*0c20*/  IMAD.MOV R15, RZ, RZ, -R8 ;  /* 0x000000ffff0f7224 */ /* 0x000fe200078e0a08 */
[----:B------:R-:W-:Y:S01]  /*0c30*/  IADD3 R112, R206, 0x9, RZ ;  /* 0x00000009ce707810 */ /* 0x000fe20007ffe0ff */
[----:B------:R-:W-:Y:S01]  /*0c40*/  IMAD R57, R2, R12, R57 ;  /* 0x0000000c02397224 */ /* 0x000fe200078e0239 */
[C---:B------:R-:W-:Y:S01]  /*0c50*/  IADD3 R28, R206.reuse, 0xb, RZ ;  /* 0x0000000bce1c7810 */ /* 0x040fe20007ffe0ff */
[C---:B------:R-:W-:Y:S01]  /*0c60*/  IMAD.HI.U32 R12, R5.reuse, R67, RZ ;  /* 0x00000043050c7227 */ /* 0x040fe200078e00ff */
[----:B------:R-:W-:Y:S01]  /*0c70*/  IABS R25, R112 ;  /* 0x0000007000197213 */ /* 0x000fe20000000000 */
[----:B------:R2:W-:Y:S01]  /*0c80*/  STL [R1+0xdcc], R30 ;  /* 0x000dcc1e01007387 */ /* 0x0005e20000100800 */
[----:B------:R-:W-:Y:S01]  /*0c90*/  IABS R29, R28 ;  /* 0x0000001c001d7213 */ /* 0x000fe20000000000 */
[----:B------:R-:W-:Y:S01]  /*0ca0*/  IMAD.MOV R12, RZ, RZ, -R12 ;  /* 0x000000ffff0c7224 */ /* 0x000fe200078e0a0c */
[----:B------:R-:W-:Y:S01]  /*0cb0*/  IADD3 R108, R206, 0xc, RZ ;  /* 0x0000000cce6c7810 */ /* 0x000fe20007ffe0ff */
[----:B------:R-:W-:Y:S01]  /*0cc0*/  IMAD R13, R2, R15, R14 ;  /* 0x0000000f020d7224 */ /* 0x000fe200078e020e */
[----:B------:R-:W-:Y:S01]  /*0cd0*/  IADD3 R106, R206, 0xd, RZ ;  /* 0x0000000dce6a7810 */ /* 0x000fe20007ffe0ff */
[C---:B------:R-:W-:Y:S01]  /*0ce0*/  IMAD R67, R2.reuse, R12, R67 ;  /* 0x0000000c02437224 */ /* 0x040fe200078e0243 */
[----:B------:R-:W-:Y:S01]  /*0cf0*/  IABS R31, R108 ;  /* 0x0000006c001f7213 */ /* 0x000fe20000000000 */
[----:B------:R-:W-:Y:S01]  /*0d00*/  IMAD.HI.U32 R12, R5, R77, RZ ;  /* 0x0000004d050c7227 */ /* 0x000fe200078e00ff */
[----:B------:R-:W-:Y:S01]  /*0d10*/  ISETP.GT.U32.AND P2, PT, R2, R13, PT ;  /* 0x0000000d0200720c */ /* 0x000fe20003f44070 */
[----:B------:R-:W-:Y:S01]  /*0d20*/  STL [R1+0xdc8], R116 ;  /* 0x000dc87401007387 */ /* 0x000fe20000100800 */
[----:B------:R-:W-:Y:S01]  /*0d30*/  IABS R33, R106 ;  /* 0x0000006a00217213 */ /* 0x000fe20000000000 */
[----:B------:R-:W-:Y:S01]  /*0d40*/  IMAD.MOV R12, RZ, RZ, -R12 ;  /* 0x000000ffff0c7224 */ /* 0x000fe200078e0a0c */
[C---:B------:R-:W-:Y:S01]  /*0d50*/  IADD3 R104, R206.reuse, 0xe, RZ ;  /* 0x0000000ece687810 */ /* 0x040fe20007ffe0ff */
[----:B------:R-:W-:Y:S01]  /*0d60*/  @!P0 IMAD.IADD R7, R7, 0x1, -R2 ;  /* 0x0000000107078824 */ /* 0x000fe200078e0a02 */
[----:B------:R-:W-:Y:S01]  /*0d70*/  IADD3 R100, R206, 0x10, RZ ;  /* 0x00000010ce647810 */ /* 0x000fe20007ffe0ff */
[C---:B------:R-:W-:Y:S01]  /*0d80*/  IMAD R77, R2.reuse, R12, R77 ;  /* 0x0000000c024d7224 */ /* 0x040fe200078e024d */
[----:B------:R-:W-:Y:S01]  /*0d90*/  IABS R35, R104 ;  /* 0x0000006800237213 */ /* 0x000fe20000000000 */
[C---:B------:R-:W-:Y:S01]  /*0da0*/  IMAD.HI.U32 R12, R5.reuse, R89, RZ ;  /* 0x00000059050c7227 */ /* 0x040fe200078e00ff */
[----:B------:R-:W-:Y:S01]  /*0db0*/  ISETP.GT.U32.AND P6, PT, R2, R7, PT ;  /* 0x000000070200720c */ /* 0x000fe20003fc4070 */
[----:B------:R-:W-:Y:S01]  /*0dc0*/  STL [R1+0xdc4], R114 ;  /* 0x000dc47201007387 */ /* 0x000fe20000100800 */
[----:B------:R-:W-:Y:S01]  /*0dd0*/  IABS R39, R100 ;  /* 0x0000006400277213 */ /* 0x000fe20000000000 */
[----:B------:R-:W-:Y:S01]  /*0de0*/  IMAD.MOV R12, RZ, RZ, -R12 ;  /* 0x000000ffff0c7224 */ /* 0x000fe200078e0a0c */
[C---:B------:R-:W-:Y:S01]  /*0df0*/  IADD3 R98, R206.reuse, 0x11, RZ ;  /* 0x00000011ce627810 */ /* 0x040fe20007ffe0ff */
[C---:B------:R-:W-:Y:S01]  /*0e00*/  IMAD.HI.U32 R10, R5.reuse, R16, RZ ;  /* 0x00000010050a7227 */ /* 0x040fe200078e00ff */
[----:B------:R-:W-:Y:S01]  /*0e10*/  IADD3 R94, R206, 0x13, RZ ;  /* 0x00000013ce5e7810 */ /* 0x000fe20007ffe0ff */
[----:B------:R-:W-:Y:S01]  /*0e20*/  STL [R1+0xdc0], R112 ;  /* 0x000dc07001007387 */ /* 0x000fe20000100800 */
[----:B------:R-:W-:Y:S01]  /*0e30*/  IABS R41, R98 ;  /* 0x0000006200297213 */ /* 0x000fe20000000000 */
[----:B------:R-:W-:Y:S01]  /*0e40*/  IMAD R89, R2, R12, R89 ;  /* 0x0000000c02597224 */ /* 0x000fe200078e0259 */
[----:B------:R-:W-:Y:S01]  /*0e50*/  IABS R45, R94 ;  /* 0x0000005e002d7213 */ /* 0x000fe20000000000 */
[C---:B------:R-:W-:Y:S01]  /*0e60*/  IMAD.HI.U32 R12, R5.reuse, R99, RZ ;  /* 0x00000063050c7227 */ /* 0x040fe200078e00ff */
[C---:B------:R-:W-:Y:S01]  /*0e70*/  IADD3 R96, R206.reuse, 0x12, RZ ;  /* 0x00000012ce607810 */ /* 0x040fe20007ffe0ff */
[----:B------:R-:W-:Y:S01]  /*0e80*/  STL [R1+0xdbc], R110 ;  /* 0x000dbc6e01007387 */ /* 0x000fe20000100800 */
[----:B------:R-:W-:Y:S01]  /*0e90*/  IADD3 R24, R206, 0x15, RZ ;  /* 0x00000015ce187810 */ /* 0x000fe20007ffe0ff */
[----:B------:R-:W-:Y:S01]  /*0ea0*/  IMAD.MOV R12, RZ, RZ, -R12 ;  /* 0x000000ffff0c7224 */ /* 0x000fe200078e0a0c */
[----:B------:R-:W-:Y:S01]  /*0eb0*/  IABS R43, R96 ;  /* 0x00000060002b7213 */ /* 0x000fe20000000000 */
[----:B------:R-:W-:Y:S01]  /*0ec0*/  IMAD.MOV R17, RZ, RZ, -R10 ;  /* 0x000000ffff117224 */ /* 0x000fe200078e0a0a */
[----:B------:R-:W-:Y:S01]  /*0ed0*/  IABS R49, R24 ;  /* 0x0000001800317213 */ /* 0x000fe20000000000 */
[----:B------:R-:W-:Y:S01]  /*0ee0*/  IMAD R99, R2, R12, R99 ;  /* 0x0000000c02637224 */ /* 0x000fe200078e0263 */
[C---:B------:R-:W-:Y:S01]  /*0ef0*/  IADD3 R92, R206.reuse, 0x16, RZ ;  /* 0x00000016ce5c7810 */ /* 0x040fe20007ffe0ff */
[----:B------:R-:W-:Y:S01]  /*0f00*/  IMAD.HI.U32 R12, R5, R81, RZ ;  /* 0x00000051050c7227 */ /* 0x000fe200078e00ff */
[C---:B------:R-:W-:Y:S01]  /*0f10*/  IADD3 R90, R206.reuse, 0x17, RZ ;  /* 0x00000017ce5a7810 */ /* 0x040fe20007ffe0ff */
[----:B------:R3:W-:Y:S01]  /*0f20*/  STL [R1+0xdb8], R28 ;  /* 0x000db81c01007387 */ /* 0x0007e20000100800 */
[----:B------:R-:W-:Y:S01]  /*0f30*/  IABS R51, R92 ;  /* 0x0000005c00337213 */ /* 0x000fe20000000000 */
[----:B------:R-:W-:Y:S01]  /*0f40*/  IMAD.MOV R12, RZ, RZ, -R12 ;  /* 0x000000ffff0c7224 */ /* 0x000fe200078e0a0c */
[----:B------:R-:W-:Y:S01]  /*0f50*/  IADD3 R88, R206, 0x18, RZ ;  /* 0x00000018ce587810 */ /* 0x000fe20007ffe0ff */
[C---:B------:R-:W-:Y:S01]  /*0f60*/  IMAD R15, R2.reuse, R17, R16 ;  /* 0x00000011020f7224 */ /* 0x040fe200078e0210 */
[----:B------:R-:W-:Y:S01]  /*0f70*/  IABS R53, R90 ;  /* 0x0000005a00357213 */ /* 0x000fe20000000000 */
[C---:B------:R-:W-:Y:S01]  /*0f80*/  IMAD R81, R2.reuse, R12, R81 ;  /* 0x0000000c02517224 */ /* 0x040fe200078e0251 */
[----:B------:R-:W-:Y:S01]  /*0f90*/  IABS R55, R88 ;  /* 0x0000005800377213 */ /* 0x000fe20000000000 */
[C---:B------:R-:W-:Y:S01]  /*0fa0*/  IMAD R17, R2.reuse, R19, R18 ;  /* 0x0000001302117224 */ /* 0x040fe200078e0212 */
[C---:B------:R-:W-:Y:S01]  /*0fb0*/  ISETP.GT.U32.AND P1, PT, R2.reuse, R15, PT ;  /* 0x0000000f0200720c */ /* 0x040fe20003f24070 */
[----:B------:R-:W-:Y:S01]  /*0fc0*/  IMAD.MOV.U32 R8, RZ, RZ, R6 ;  /* 0x000000ffff087224 */ /* 0x000fe200078e0006 */
[----:B------:R-:W-:Y:S01]  /*0fd0*/  ISETP.GT.U32.AND P0, PT, R2, R81, PT ;  /* 0x000000510200720c */ /* 0x000fe20003f04070 */
[--C-:B------:R-:W-:Y:S01]  /*0fe0*/  @!P5 IMAD.IADD R9, R9, 0x1, -R2.reuse ;  /* 0x000000010909d824 */ /* 0x100fe200078e0a02 */
[C---:B------:R-:W-:Y:S01]  /*0ff0*/  IADD3 R84, R206.reuse, 0x1a, RZ ;  /* 0x0000001ace547810 */ /* 0x040fe20007ffe0ff */
[----:B------:R-:W-:Y:S01]  /*1000*/  IMAD.HI.U32 R6, R5, R8, RZ ;  /* 0x0000000805067227 */ /* 0x000fe200078e00ff */
[----:B------:R-:W-:Y:S01]  /*1010*/  IADD3 R82, R206, 0x1b, RZ ;  /* 0x0000001bce527810 */ /* 0x000fe20007ffe0ff */
[----:B------:R-:W-:Y:S01]  /*1020*/  STL [R1+0xdb4], R108 ;  /* 0x000db46c01007387 */ /* 0x000fe20000100800 */
[----:B------:R-:W-:Y:S01]  /*1030*/  IABS R59, R84 ;  /* 0x00000054003b7213 */ /* 0x000fe20000000000 */
[--C-:B------:R-:W-:Y:S01]  /*1040*/  @!P3 IMAD.IADD R11, R11, 0x1, -R2.reuse ;  /* 0x000000010b0bb824 */ /* 0x100fe200078e0a02 */
[----:B------:R-:W-:Y:S01]  /*1050*/  ISETP.GT.U32.AND P3, PT, R2, R9, PT ;  /* 0x000000090200720c */ /* 0x000fe20003f64070 */
[----:B------:R-:W-:Y:S01]  /*1060*/  @!P2 IMAD.IADD R13, R13, 0x1, -R2 ;  /* 0x000000010d0da824 */ /* 0x000fe200078e0a02 */
[----:B------:R-:W-:Y:S01]  /*1070*/  ISETP.GE.AND P2, PT, R206, RZ, PT ;  /* 0x000000ffce00720c */ /* 0x000fe20003f46270 */
[----:B------:R-:W-:Y:S01]  /*1080*/  IMAD.MOV R19, RZ, RZ, -R6 ;  /* 0x000000ffff137224 */ /* 0x000fe200078e0a06 */
[----:B------:R-:W-:Y:S01]  /*1090*/  @!P1 IADD3 R15, R15, -R2, RZ ;  /* 0x800000020f0f9210 */ /* 0x000fe20007ffe0ff */
[----:B------:R-:W-:Y:S01]  /*10a0*/  @!P0 IMAD.IADD R81, R81, 0x1, -R2 ;  /* 0x0000000151518824 */ /* 0x000fe200078e0a02 */
[C---:B------:R-:W-:Y:S01]  /*10b0*/  ISETP.GT.U32.AND P0, PT, R2.reuse, R17, PT ;  /* 0x000000110200720c */ /* 0x040fe20003f04070 */
[----:B------:R-:W-:Y:S01]  /*10c0*/  IMAD R19, R2, R19, R8 ;  /* 0x0000001302137224 */ /* 0x000fe200078e0208 */
[----:B------:R-:W-:Y:S01]  /*10d0*/  ISETP.GE.AND P1, PT, R32, RZ, PT ;  /* 0x000000ff2000720c */ /* 0x000fe20003f26270 */
[--C-:B------:R-:W-:Y:S01]  /*10e0*/  @!P6 IMAD.IADD R7, R7, 0x1, -R2.reuse ;  /* 0x000000010707e824 */ /* 0x100fe200078e0a02 */
[C---:B------:R-:W-:Y:S01]  /*10f0*/  ISETP.GT.U32.AND P5, PT, R2.reuse, R81, PT ;  /* 0x000000510200720c */ /* 0x040fe20003fa4070 */
[C---:B------:R-:W-:Y:S01]  /*1100*/  IMAD.HI.U32 R6, R5.reuse, R21, RZ ;  /* 0x0000001505067227 */ /* 0x040fe200078e00ff */
[----:B------:R-:W-:Y:S01]  /*1110*/  ISETP.GT.U32.AND P6, PT, R2, R19, PT ;  /* 0x000000130200720c */ /* 0x000fe20003fc4070 */
[----:B------:R-:W-:Y:S01]  /*1120*/  STL [R1+0xdb0], R106 ;  /* 0x000db06a01007387 */ /* 0x000fe20000100800 */
[----:B------:R-:W-:Y:S01]  /*1130*/  IADD3 R78, R206, 0x1d, RZ ;  /* 0x0000001dce4e7810 */ /* 0x000fe20007ffe0ff */
[----:B------:R-:W-:Y:S01]  /*1140*/  IMAD.HI.U32 R8, R5, R23, RZ ;  /* 0x0000001705087227 */ /* 0x000fe200078e00ff */
[----:B------:R-:W-:Y:S01]  /*1150*/  IABS R61, R82 ;  /* 0x00000052003d7213 */ /* 0x000fe20000000000 */
[----:B------:R-:W-:Y:S01]  /*1160*/  STL [R1+0xdac], R104 ;  /* 0x000dac6801007387 */ /* 0x000fe20000100800 */
[----:B------:R-:W-:Y:S01]  /*1170*/  IABS R65, R78 ;  /* 0x0000004e00417213 */ /* 0x000fe20000000000 */
[--C-:B------:R-:W-:Y:S01]  /*1180*/  @!P0 IMAD.IADD R17, R17, 0x1, -R2.reuse ;  /* 0x0000000111118824 */ /* 0x100fe200078e0a02 */
[C---:B------:R-:W-:Y:S01]  /*1190*/  ISETP.GT.U32.AND P0, PT, R2.reuse, R11, PT ;  /* 0x0000000b0200720c */ /* 0x040fe20003f04070 */
[----:B------:R-:W-:Y:S01]  /*11a0*/  @!P3 IMAD.IADD R9, R9, 0x1, -R2 ;  /* 0x000000010909b824 */ /* 0x000fe200078e0a02 */
[C---:B------:R-:W-:Y:S01]  /*11b0*/  ISETP.GT.U32.AND P3, PT, R2.reuse, R15, PT ;  /* 0x0000000f0200720c */ /* 0x040fe20003f64070 */
[----:B------:R-:W-:Y:S01]  /*11c0*/  @!P2 IMAD.MOV R7, RZ, RZ, -R7 ;  /* 0x000000ffff07a224 */ /* 0x000fe200078e0a07 */
[----:B------:R-:W-:Y:S01]  /*11d0*/  ISETP.GT.U32.AND P2, PT, R2, R17, PT ;  /* 0x000000110200720c */ /* 0x000fe20003f44070 */
[----:B------:R-:W-:Y:S01]  /*11e0*/  IMAD.MOV R6, RZ, RZ, -R6 ;  /* 0x000000ffff067224 */ /* 0x000fe200078e0a06 */
[C---:B------:R-:W-:Y:S01]  /*11f0*/  IADD3 R80, R206.reuse, 0x1c, RZ ;  /* 0x0000001cce507810 */ /* 0x040fe20007ffe0ff */
[----:B------:R-:W-:Y:S01]  /*1200*/  IMAD.MOV R8, RZ, RZ, -R8 ;  /* 0x000000ffff087224 */ /* 0x000fe200078e0a08 */
[----:B------:R-:W-:Y:S01]  /*1210*/  IADD3 R22, R206, 0x1f, RZ ;  /* 0x0000001fce167810 */ /* 0x000fe20007ffe0ff */
[----:B------:R-:W-:Y:S01]  /*1220*/  IMAD.HI.U32 R10, R5, R25, RZ ;  /* 0x00000019050a7227 */ /* 0x000fe200078e00ff */
[----:B------:R-:W-:Y:S01]  /*1230*/  IABS R63, R80 ;  /* 0x00000050003f7213 */ /* 0x000fe20000000000 */
[----:B------:R-:W-:Y:S01]  /*1240*/  STL [R1+0xda8], R102 ;  /* 0x000da86601007387 */ /* 0x000fe20000100800 */
[----:B------:R-:W-:Y:S01]  /*1250*/  IABS R69, R22 ;  /* 0x0000001600457213 */ /* 0x000fe20000000000 */
[--C-:B------:R-:W-:Y:S01]  /*1260*/  @!P5 IMAD.IADD R81, R81, 0x1, -R2.reuse ;  /* 0x000000015151d824 */ /* 0x100fe200078e0a02 */
[C---:B------:R-:W-:Y:S01]  /*1270*/  ISETP.GT.U32.AND P5, PT, R2.reuse, R13, PT ;  /* 0x0000000d0200720c */ /* 0x040fe20003fa4070 */
[----:B------:R-:W-:Y:S01]  /*1280*/  IMAD R21, R2, R6, R21 ;  /* 0x0000000602157224 */ /* 0x000fe200078e0215 */
[----:B------:R-:W-:Y:S01]  /*1290*/  IADD3 R10, -R10, RZ, RZ ;  /* 0x000000ff0a0a7210 */ /* 0x000fe20007ffe1ff */
[C---:B------:R-:W-:Y:S01]  /*12a0*/  IMAD R23, R2.reuse, R8, R23 ;  /* 0x0000000802177224 */ /* 0x040fe200078e0217 */
[----:B------:R-:W-:Y:S01]  /*12b0*/  @!P3 IADD3 R15, R15, -R2, RZ ;  /* 0x800000020f0fb210 */ /* 0x000fe20007ffe0ff */
[----:B------:R-:W-:Y:S01]  /*12c0*/  @!P1 IMAD.MOV R9, RZ, RZ, -R9 ;  /* 0x000000ffff099224 */ /* 0x000fe200078e0a09 */
[C---:B------:R-:W-:Y:S01]  /*12d0*/  ISETP.GT.U32.AND P1, PT, R2.reuse, R21, PT ;  /* 0x000000150200720c */ /* 0x040fe20003f24070 */
[--C-:B------:R-:W-:Y:S01]  /*12e0*/  @!P0 IMAD.IADD R11, R11, 0x1, -R2.reuse ;  /* 0x000000010b0b8824 */ /* 0x100fe200078e0a02 */
[C---:B------:R-:W-:Y:S01]  /*12f0*/  ISETP.GT.U32.AND P0, PT, R2.reuse, R23, PT ;  /* 0x000000170200720c */ /* 0x040fe20003f04070 */
[--C-:B------:R-:W-:Y:S01]  /*1300*/  @!P6 IMAD.IADD R19, R19, 0x1, -R2.reuse ;  /* 0x000000011313e824 */ /* 0x100fe200078e0a02 */
[C---:B------:R-:W-:Y:S01]  /*1310*/  ISETP.GT.U32.AND P3, PT, R2.reuse, R27, PT ;  /* 0x0000001b0200720c */ /* 0x040fe20003f64070 */
[----:B------:R-:W-:Y:S01]  /*1320*/  IMAD R25, R2, R10, R25 ;  /* 0x0000000a02197224 */ /* 0x000fe200078e0219 */
[----:B------:R-:W-:Y:S01]  /*1330*/  IADD3 R74, R206, 0x20, RZ ;  /* 0x00000020ce4a7810 */ /* 0x000fe20007ffe0ff */
[--C-:B------:R-:W-:Y:S01]  /*1340*/  @!P2 IMAD.IADD R17, R17, 0x1, -R2.reuse ;  /* 0x000000011111a824 */ /* 0x100fe200078e0a02 */
[----:B------:R-:W-:Y:S01]  /*1350*/  ISETP.GE.AND P2, PT, R120, RZ, PT ;  /* 0x000000ff7800720c */ /* 0x000fe20003f46270 */
[----:B------:R-:W-:Y:S01]  /*1360*/  IMAD.HI.U32 R6, R5, R29, RZ ;  /* 0x0000001d05067227 */ /* 0x000fe200078e00ff */
[C---:B------:R-:W-:Y:S01]  /*1370*/  ISETP.GT.U32.AND P6, PT, R2.reuse, R19, PT ;  /* 0x000000130200720c */ /* 0x040fe20003fc4070 */
[----:B------:R-:W-:Y:S01]  /*1380*/  STL [R1+0xda4], R100 ;  /* 0x000da46401007387 */ /* 0x000fe20000100800 */
[----:B------:R-:W-:Y:S01]  /*1390*/  IABS R71, R74 ;  /* 0x0000004a00477213 */ /* 0x000fe20000000000 */
[----:B------:R-:W-:Y:S01]  /*13a0*/  @!P5 IMAD.IADD R13, R13, 0x1, -R2 ;  /* 0x000000010d0dd824 */ /* 0x000fe200078e0a02 */
[----:B------:R-:W-:Y:S01]  /*13b0*/  ISETP.GT.U32.AND P5, PT, R2, R25, PT ;  /* 0x000000190200720c */ /* 0x000fe20003fa4070 */
[----:B------:R-:W-:Y:S01]  /*13c0*/  IMAD.MOV R6, RZ, RZ, -R6 ;  /* 0x000000ffff067224 */ /* 0x000fe200078e0a06 */
[----:B------:R-:W-:Y:S01]  /*13d0*/  IADD3 R72, R206, 0x21, RZ ;  /* 0x00000021ce487810 */ /* 0x000fe20007ffe0ff */
[--C-:B------:R-:W-:Y:S01]  /*13e0*/  @!P1 IMAD.IADD R21, R21, 0x1, -R2.reuse ;  /* 0x0000000115159824 */ /* 0x100fe200078e0a02 */
[----:B------:R-:W-:Y:S01]  /*13f0*/  ISETP.GE.AND P1, PT, R119, RZ, PT ;  /* 0x000000ff7700720c */ /* 0x000fe20003f26270 */
[--C-:B------:R-:W-:Y:S01]  /*1400*/  @!P0 IMAD.IADD R23, R23, 0x1, -R2.reuse ;  /* 0x0000000117178824 */ /* 0x100fe200078e0a02 */
[----:B------:R-:W-:Y:S01]  /*1410*/  ISETP.GE.AND P0, PT, R118, RZ, PT ;  /* 0x000000ff7600720c */ /* 0x000fe20003f06270 */
[----:B------:R-:W-:Y:S01]  /*1420*/  IMAD R29, R2, R6, R29 ;  /* 0x00000006021d7224 */ /* 0x000fe200078e021d */
[----:B------:R-:W-:Y:S01]  /*1430*/  IADD3 R70, R206, 0x22, RZ ;  /* 0x00000022ce467810 */ /* 0x000fe20007ffe0ff */
[--C-:B------:R-:W-:Y:S01]  /*1440*/  @!P3 IMAD.IADD R27, R27, 0x1, -R2.reuse ;  /* 0x000000011b1bb824 */ /* 0x100fe200078e0a02 */
[----:B------:R-:W-:Y:S01]  /*1450*/  ISETP.GE.AND P3, PT, R30, RZ, PT ;  /* 0x000000ff1e00720c */ /* 0x000fe20003f66270 */
[----:B------:R-:W-:Y:S01]  /*1460*/  @!P2 IMAD.MOV R11, RZ, RZ, -R11 ;  /* 0x000000ffff0ba224 */ /* 0x000fe200078e0a0b */
[C---:B------:R-:W-:Y:S01]  /*1470*/  ISETP.GT.U32.AND P2, PT, R2.reuse, R21, PT ;  /* 0x000000150200720c */ /* 0x040fe20003f44070 */
[C---:B------:R-:W-:Y:S01]  /*1480*/  IMAD.HI.U32 R6, R5.reuse, R31, RZ ;  /* 0x0000001f05067227 */ /* 0x040fe200078e00ff */
[----:B------:R-:W-:Y:S01]  /*1490*/  IABS R73, R72 ;  /* 0x0000004800497213 */ /* 0x000fe20000000000 */
[----:B------:R-:W-:Y:S01]  /*14a0*/  STL [R1+0xda0], R98 ;  /* 0x000da06201007387 */ /* 0x000fe20000100800 */
[----:B------:R-:W-:Y:S01]  /*14b0*/  IABS R75, R70 ;  /* 0x00000046004b7213 */ /* 0x000fe20000000000 */
[----:B------:R-:W-:Y:S01]  /*14c0*/  IMAD.HI.U32 R8, R5, R33, RZ ;  /* 0x0000002105087227 */ /* 0x000fe200078e00ff */
[----:B------:R-:W-:Y:S01]  /*14d0*/  @!P1 IADD3 R13, -R13, RZ, RZ ;  /* 0x000000ff0d0d9210 */ /* 0x000fe20007ffe1ff */
[----:B------:R-:W-:Y:S01]  /*14e0*/  STL [R1+0xd9c], R96 ;  /* 0x000d9c6001007387 */ /* 0x000fe20000100800 */
[C---:B------:R-:W-:Y:S01]  /*14f0*/  ISETP.GT.U32.AND P1, PT, R2.reuse, R23, PT ;  /* 0x000000170200720c */ /* 0x040fe20003f24070 */
[--C-:B------:R-:W-:Y:S01]  /*1500*/  @!P6 IMAD.IADD R19, R19, 0x1, -R2.reuse ;  /* 0x000000011313e824 */ /* 0x100fe200078e0a02 */
[----:B------:R-:W-:Y:S01]  /*1510*/  ISETP.GT.U32.AND P6, PT, R2, R29, PT ;  /* 0x0000001d0200720c */ /* 0x000fe20003fc4070 */
[----:B------:R-:W-:Y:S01]  /*1520*/  @!P5 IMAD.IADD R25, R25, 0x1, -R2 ;  /* 0x000000011919d824 */ /* 0x000fe200078e0a02 */
[----:B------:R-:W-:Y:S01]  /*1530*/  ISETP.GE.AND P5, PT, R117, RZ, PT ;  /* 0x000000ff7500720c */ /* 0x000fe20003fa6270 */
[----:B------:R-:W-:Y:S01]  /*1540*/  IMAD.MOV R6, RZ, RZ, -R6 ;  /* 0x000000ffff067224 */ /* 0x000fe200078e0a06 */
[C---:B------:R-:W-:Y:S01]  /*1550*/  IADD3 R66, R206.reuse, 0x24, RZ ;  /* 0x00000024ce427810 */ /* 0x040fe20007ffe0ff */
[----:B------:R-:W-:Y:S01]  /*1560*/  IMAD.MOV R8, RZ, RZ, -R8 ;  /* 0x000000ffff087224 */ /* 0x000fe200078e0a08 */
[----:B------:R-:W-:Y:S01]  /*1570*/  IADD3 R64, R206, 0x25, RZ ;  /* 0x00000025ce407810 */ /* 0x000fe20007ffe0ff */
[C---:B------:R-:W-:Y:S01]  /*1580*/  IMAD R31, R2.reuse, R6, R31 ;  /* 0x00000006021f7224 */ /* 0x040fe200078e021f */
[----:B------:R-:W-:Y:S01]  /*1590*/  IABS R79, R66 ;  /* 0x00000042004f7213 */ /* 0x000fe20000000000 */
[----:B------:R-:W-:Y:S01]  /*15a0*/  IMAD R33, R2, R8, R33 ;  /* 0x0000000802217224 */ /* 0x000fe200078e0221 */
[----:B------:R-:W-:Y:S01]  /*15b0*/  IADD3 R60, R206, 0x27, RZ ;  /* 0x00000027ce3c7810 */ /* 0x000fe20007ffe0ff */
[----:B------:R-:W-:Y:S01]  /*15c0*/  @!P0 IMAD.MOV R15, RZ, RZ, -R15 ;  /* 0x000000ffff0f8224 */ /* 0x000fe200078e0a0f */
[C---:B------:R-:W-:Y:S01]  /*15d0*/  ISETP.GT.U32.AND P0, PT, R2.reuse, R25, PT ;  /* 0x000000190200720c */ /* 0x040fe20003f04070 */
[----:B------:R-:W-:Y:S01]  /*15e0*/  IMAD.HI.U32 R10, R5, R35, RZ ;  /* 0x00000023050a7227 */ /* 0x000fe200078e00ff */
[----:B------:R-:W-:Y:S01]  /*15f0*/  IABS R83, R64 ;  /* 0x0000004000537213 */ /* 0x000fe20000000000 */
[----:B------:R-:W-:Y:S01]  /*1600*/  STL [R1+0xd98], R94 ;  /* 0x000d985e01007387 */ /* 0x000fe20000100800 */
[----:B------:R-:W-:Y:S01]  /*1610*/  IABS R87, R60 ;  /* 0x0000003c00577213 */ /* 0x000fe20000000000 */
[----:B------:R-:W-:Y:S01]  /*1620*/  @!P3 IMAD.MOV R19, RZ, RZ, -R19 ;  /* 0x000000ffff13b224 */ /* 0x000fe200078e0a13 */
[C---:B------:R-:W-:Y:S01]  /*1630*/  ISETP.GT.U32.AND P3, PT, R2.reuse, R31, PT ;  /* 0x0000001f0200720c */ /* 0x040fe20003f64070 */
[----:B------:R-:W-:Y:S01]  /*1640*/  @!P2 IMAD.IADD R21, R21, 0x1, -R2 ;  /* 0x000000011515a824 */ /* 0x000fe200078e0a02 */
[----:B------:R-:W-:Y:S01]  /*1650*/  ISETP.GT.U32.AND P2, PT, R2, R33, PT ;  /* 0x000000210200720c */ /* 0x000fe20003f44070 */
[----:B------:R-:W-:Y:S01]  /*1660*/  IMAD.MOV R10, RZ, RZ, -R10 ;  /* 0x000000ffff0a7224 */ /* 0x000fe200078e0a0a */
[C---:B------:R-:W-:Y:S01]  /*1670*/  IADD3 R62, R206.reuse, 0x26, RZ ;  /* 0x00000026ce3e7810 */ /* 0x040fe20007ffe0ff */
[--C-:B------:R-:W-:Y:S01]  /*1680*/  @!P6 IMAD.IADD R29, R29, 0x1, -R2.reuse ;  /* 0x000000011d1de824 */ /* 0x100fe200078e0a02 */
[----:B------:R-:W-:Y:S01]  /*1690*/  IADD3 R56, R206, 0x29, RZ ;  /* 0x00000029ce387810 */ /* 0x000fe20007ffe0ff */
[----:B------:R-:W-:Y:S01]  /*16a0*/  @!P5 IMAD.MOV R17, RZ, RZ, -R17 ;  /* 0x000000ffff11d224 */ /* 0x000fe200078e0a11 */
[C---:B------:R-:W-:Y:S01]  /*16b0*/  ISETP.GT.U32.AND P5, PT, R2.reuse, R27, PT ;  /* 0x0000001b0200720c */ /* 0x040fe20003fa4070 */
[C---:B------:R-:W-:Y:S01]  /*16c0*/  IMAD R35, R2.reuse, R10, R35 ;  /* 0x0000000a02237224 */ /* 0x040fe200078e0223 */
[C---:B------:R-:W-:Y:S01]  /*16d0*/  ISETP.GT.U32.AND P6, PT, R2.reuse, R29, PT ;  /* 0x0000001d0200720c */ /* 0x040fe20003fc4070 */
[----:B------:R-:W-:Y:S01]  /*16e0*/  IMAD.HI.U32 R6, R5, R39, RZ ;  /* 0x0000002705067227 */ /* 0x000fe200078e00ff */
[----:B------:R-:W-:Y:S01]  /*16f0*/  IABS R85, R62 ;  /* 0x0000003e00557213 */ /* 0x000fe20000000000 */
[----:B------:R4:W-:Y:S01]  /*1700*/  STL [R1+0xd94], R26 ;  /* 0x000d941a01007387 */ /* 0x0009e20000100800 */
[----:B------:R-:W-:Y:S01]  /*1710*/  IABS R91, R56 ;  /* 0x00000038005b7213 */ /* 0x000fe20000000000 */
[--C-:B------:R-:W-:Y:S01]  /*1720*/  @!P1 IMAD.IADD R23, R23, 0x1, -R2.reuse ;  /* 0x0000000117179824 */ /* 0x100fe200078e0a02 */
[C---:B------:R-:W-:Y:S01]  /*1730*/  ISETP.GT.U32.AND P1, PT, R2.reuse, R35, PT ;  /* 0x000000230200720c */ /* 0x040fe20003f24070 */
[----:B------:R-:W-:Y:S01]  /*1740*/  @!P0 IMAD.IADD R25, R25, 0x1, -R2 ;  /* 0x0000000119198824 */ /* 0x000fe200078e0a02 */
[----:B------:R-:W-:Y:S01]  /*1750*/  ISETP.GT.U32.AND P0, PT, R2, R37, PT ;  /* 0x000000250200720c */ /* 0x000fe20003f04070 */
[----:B------:R-:W-:Y:S01]  /*1760*/  IMAD.MOV R6, RZ, RZ, -R6 ;  /* 0x000000ffff067224 */ /* 0x000fe200078e0a06 */
[----:B------:R-:W-:Y:S01]  /*1770*/  @!P2 IADD3 R33, R33, -R2, RZ ;  /* 0x800000022121a210 */ /* 0x000fe20007ffe0ff */
[--C-:B------:R-:W-:Y:S01]  /*1780*/  @!P3 IMAD.IADD R31, R31, 0x1, -R2.reuse ;  /* 0x000000011f1fb824 */ /* 0x100fe200078e0a02 */
[----:B------:R-:W-:Y:S01]  /*1790*/  ISETP.GE.AND P3, PT, R114, RZ, PT ;  /* 0x000000ff7200720c */ /* 0x000fe20003f66270 */
[----:B------:R-:W-:Y:S01]  /*17a0*/  IMAD R39, R2, R6, R39 ;  /* 0x0000000602277224 */ /* 0x000fe200078e0227 */
[----:B------:R-:W-:Y:S01]  /*17b0*/  ISETP.GE.AND P2, PT, R112, RZ, PT ;  /* 0x000000ff7000720c */ /* 0x000fe20003f46270 */
[--C-:B------:R-:W-:Y:S01]  /*17c0*/  @!P5 IMAD.IADD R27, R27, 0x1, -R2.reuse ;  /* 0x000000011b1bd824 */ /* 0x100fe200078e0a02 */
[----:B------:R-:W-:Y:S01]  /*17d0*/  ISETP.GE.AND P5, PT, R116, RZ, PT ;  /* 0x000000ff7400720c */ /* 0x000fe20003fa6270 */
[--C-:B------:R-:W-:Y:S01]  /*17e0*/  @!P6 IMAD.IADD R29, R29, 0x1, -R2.reuse ;  /* 0x000000011d1de824 */ /* 0x100fe200078e0a02 */
[----:B------:R-:W-:Y:S01]  /*17f0*/  ISETP.GT.U32.AND P6, PT, R2, R39, PT ;  /* 0x000000270200720c */ /* 0x000fe20003fc4070 */
[--C-:B------:R-:W-:Y:S01]  /*1800*/  @!P1 IMAD.IADD R35, R35, 0x1, -R2.reuse ;  /* 0x0000000123239824 */ /* 0x100fe200078e0a02 */
[----:B------:R-:W-:Y:S01]  /*1810*/  ISETP.GE.AND P1, PT, R110, RZ, PT ;  /* 0x000000ff6e00720c */ /* 0x000fe20003f26270 */
[----:B------:R-:W-:Y:S01]  /*1820*/  @!P0 IMAD.IADD R37, R37, 0x1, -R2 ;  /* 0x0000000125258824 */ /* 0x000fe200078e0a02 */
[----:B------:R-:W-:Y:S01]  /*1830*/  ISETP.GE.AND P0, PT, R28, RZ, PT ;  /* 0x000000ff1c00720c */ /* 0x000fe20003f06270 */
[C---:B------:R-:W-:Y:S01]  /*1840*/  IMAD.HI.U32 R6, R5.reuse, R41, RZ ;  /* 0x0000002905067227 */ /* 0x040fe200078e00ff */
[C---:B------:R-:W-:Y:S01]  /*1850*/  IADD3 R52, R206.reuse, 0x2b, RZ ;  /* 0x0000002bce347810 */ /* 0x040fe20007ffe0ff */
[----:B------:R1:W-:Y:S01]  /*1860*/  STL [R1+0xd90], R24 ;  /* 0x000d901801007387 */ /* 0x0003e20000100800 */
[----:B------:R-:W-:Y:S01]  /*1870*/  IADD3 R54, R206, 0x2a, RZ ;  /* 0x0000002ace367810 */ /* 0x000fe20007ffe0ff */
[C---:B------:R-:W-:Y:S01]  /*1880*/  IMAD.HI.U32 R10, R5.reuse, R45, RZ ;  /* 0x0000002d050a7227 */ /* 0x040fe200078e00ff */
[----:B------:R-:W-:Y:S01]  /*1890*/  IABS R95, R52 ;  /* 0x00000034005f7213 */ /* 0x000fe20000000000 */
[----:B------:R-:W-:Y:S01]  /*18a0*/  STL [R1+0xd8c], R92 ;  /* 0x000d8c5c01007387 */ /* 0x000fe20000100800 */
[----:B------:R-:W-:Y:S01]  /*18b0*/  IABS R93, R54 ;  /* 0x00000036005d7213 */ /* 0x000fe20000000000 */
[----:B------:R-:W-:Y:S01]  /*18c0*/  @!P3 IMAD.MOV R23, RZ, RZ, -R23 ;  /* 0x000000ffff17b224 */ /* 0x000fe200078e0a17 */
[C---:B------:R-:W-:Y:S01]  /*18d0*/  ISETP.GT.U32.AND P3, PT, R2.reuse, R33, PT ;  /* 0x000000210200720c */ /* 0x040fe20003f64070 */
[----:B------:R-:W-:Y:S01]  /*18e0*/  @!P2 IMAD.MOV R25, RZ, RZ, -R25 ;  /* 0x000000ffff19a224 */ /* 0x000fe200078e0a19 */
[----:B------:R-:W-:Y:S01]  /*18f0*/  ISETP.GT.U32.AND P2, PT, R2, R35, PT ;  /* 0x000000230200720c */ /* 0x000fe20003f44070 */
[----:B------:R-:W-:Y:S01]  /*1900*/  IMAD.MOV R6, RZ, RZ, -R6 ;  /* 0x000000ffff067224 */ /* 0x000fe200078e0a06 */
[----:B------:R-:W-:Y:S01]  /*1910*/  IADD3 R10, -R10, RZ, RZ ;  /* 0x000000ff0a0a7210 */ /* 0x000fe20007ffe1ff */
[----:B------:R-:W-:Y:S01]  /*1920*/  @!P5 IMAD.MOV R21, RZ, RZ, -R21 ;  /* 0x000000ffff15d224 */ /* 0x000fe200078e0a15 */
[----:B------:R-:W-:Y:S01]  /*1930*/  ISETP.GT.U32.AND P5, PT, R2, R31, PT ;  /* 0x0000001f0200720c */ /* 0x000fe20003fa4070 */
[----:B------:R-:W-:Y:S01]  /*1940*/  IMAD.HI.U32 R8, R5, R43, RZ ;  /* 0x0000002b05087227 */ /* 0x000fe200078e00ff */
[C---:B------:R-:W-:Y:S01]  /*1950*/  IADD3 R50, R206.reuse, 0x2c, RZ ;  /* 0x0000002cce327810 */ /* 0x040fe20007ffe0ff */
[----:B------:R-:W-:Y:S01]  /*1960*/  STL [R1+0xd88], R90 ;  /* 0x000d885a01007387 */ /* 0x000fe20000100800 */
[----:B------:R-:W-:Y:S01]  /*1970*/  IADD3 R46, R206, 0x2e, RZ ;  /* 0x0000002ece2e7810 */ /* 0x000fe20007ffe0ff */
[----:B------:R-:W-:Y:S01]  /*1980*/  IMAD R41, R2, R6, R41 ;  /* 0x0000000602297224 */ /* 0x000fe200078e0229 */
[----:B------:R-:W-:Y:S01]  /*1990*/  IABS R97, R50 ;  /* 0x0000003200617213 */ /* 0x000fe20000000000 */
[----:B------:R-:W-:Y:S01]  /*19a0*/  @!P6 IMAD.IADD R39, R39, 0x1, -R2 ;  /* 0x000000012727e824 */ /* 0x000fe200078e0a02 */
[----:B------:R-:W-:Y:S01]  /*19b0*/  IABS R101, R46 ;  /* 0x0000002e00657213 */ /* 0x000fe20000000000 */
[----:B------:R-:W-:Y:S01]  /*19c0*/  IMAD.MOV R8, RZ, RZ, -R8 ;  /* 0x000000ffff087224 */ /* 0x000fe200078e0a08 */
[----:B------:R-:W-:Y:S01]  /*19d0*/  IADD3 R44, R206, 0x2f, RZ ;  /* 0x0000002fce2c7810 */ /* 0x000fe20007ffe0ff */
[C---:B------:R-:W-:Y:S01]  /*19e0*/  IMAD R45, R2.reuse, R10, R45 ;  /* 0x0000000a022d7224 */ /* 0x040fe200078e022d */
[C---:B------:R-:W-:Y:S01]  /*19f0*/  ISETP.GT.U32.AND P6, PT, R2.reuse, R39, PT ;  /* 0x000000270200720c */ /* 0x040fe20003fc4070 */
[----:B------:R-:W-:Y:S01]  /*1a00*/  @!P1 IMAD.MOV R27, RZ, RZ, -R27 ;  /* 0x000000ffff1b9224 */ /* 0x000fe200078e0a1b */
[C---:B------:R-:W-:Y:S01]  /*1a10*/  ISETP.GT.U32.AND P1, PT, R2.reuse, R37, PT ;  /* 0x000000250200720c */ /* 0x040fe20003f24070 */
[----:B------:R-:W-:Y:S01]  /*1a20*/  @!P0 IMAD.MOV R29, RZ, RZ, -R29 ;  /* 0x000000ffff1d8224 */ /* 0x000fe200078e0a1d */
[C---:B------:R-:W-:Y:S01]  /*1a30*/  ISETP.GT.U32.AND P0, PT, R2.reuse, R41, PT ;  /* 0x000000290200720c */ /* 0x040fe20003f04070 */
[----:B------:R-:W-:Y:S01]  /*1a40*/  IMAD.HI.U32 R6, R5, R49, RZ ;  /* 0x0000003105067227 */ /* 0x000fe200078e00ff */
[----:B------:R-:W-:Y:S01]  /*1a50*/  @!P5 IADD3 R31, R31, -R2, RZ ;  /* 0x800000021f1fd210 */ /* 0x000fe20007ffe0ff */
[----:B------:R-:W-:Y:S01]  /*1a60*/  STL [R1+0xd84], R88 ;  /* 0x000d845801007387 */ /* 0x000fe20000100800 */
[----:B------:R-:W-:Y:S01]  /*1a70*/  IABS R103, R44 ;  /* 0x0000002c00677213 */ /* 0x000fe20000000000 */
[----:B------:R-:W-:Y:S01]  /*1a80*/  IMAD R43, R2, R8, R43 ;  /* 0x00000008022b7224 */ /* 0x000fe200078e022b */
[----:B------:R-:W-:Y:S01]  /*1a90*/  IADD3 R38, R206, 0x32, RZ ;  /* 0x00000032ce267810 */ /* 0x000fe20007ffe0ff */
[--C-:B------:R-:W-:Y:S01]  /*1aa0*/  @!P3 IMAD.IADD R33, R33, 0x1, -R2.reuse ;  /* 0x000000012121b824 */ /* 0x100fe200078e0a02 */
[C---:B------:R-:W-:Y:S01]  /*1ab0*/  ISETP.GT.U32.AND P3, PT, R2.reuse, R45, PT ;  /* 0x0000002d0200720c */ /* 0x040fe20003f64070 */
[----:B------:R-:W-:Y:S01]  /*1ac0*/  @!P2 IMAD.IADD R35, R35, 0x1, -R2 ;  /* 0x000000012323a824 */ /* 0x000fe200078e0a02 */
[C---:B------:R-:W-:Y:S01]  /*1ad0*/  ISETP.GT.U32.AND P2, PT, R2.reuse, R47, PT ;  /* 0x0000002f0200720c */ /* 0x040fe20003f44070 */
[----:B------:R-:W-:Y:S01]  /*1ae0*/  IMAD.MOV R6, RZ, RZ, -R6 ;  /* 0x000000ffff067224 */ /* 0x000fe200078e0a06 */
[----:B------:R-:W-:Y:S01]  /*1af0*/  ISETP.GT.U32.AND P5, PT, R2, R43, PT ;  /* 0x0000002b0200720c */ /* 0x000fe20003fa4070 */
[--C-:B------:R-:W-:Y:S01]  /*1b00*/  @!P1 IMAD.IADD R37, R37, 0x1, -R2.reuse ;  /* 0x0000000125259824 */ /* 0x100fe200078e0a02 */
[----:B------:R-:W-:Y:S01]  /*1b10*/  ISETP.GE.AND P1, PT, R108, RZ, PT ;  /* 0x000000ff6c00720c */ /* 0x000fe20003f26270 */
[----:B------:R-:W-:Y:S01]  /*1b20*/  IMAD R49, R2, R6, R49 ;  /* 0x0000000602317224 */ /* 0x000fe200078e0231 */
[C---:B------:R-:W-:Y:S01]  /*1b30*/  IADD3 R40, R206.reuse, 0x31, RZ ;  /* 0x00000031ce287810 */ /* 0x040fe20007ffe0ff */
[--C-:B------:R-:W-:Y:S01]  /*1b40*/  @!P6 IMAD.IADD R39, R39, 0x1, -R2.reuse ;  /* 0x000000012727e824 */ /* 0x100fe200078e0a02 */
[----:B------:R-:W-:Y:S01]  /*1b50*/  IADD3 R42, R206, 0x30, RZ ;  /* 0x00000030ce2a7810 */ /* 0x000fe20007ffe0ff */
[--C-:B------:R-:W-:Y:S01]  /*1b60*/  @!P0 IMAD.IADD R41, R41, 0x1, -R2.reuse ;  /* 0x0000000129298824 */ /* 0x100fe200078e0a02 */
[----:B------:R-:W-:Y:S01]  /*1b70*/  ISETP.GT.U32.AND P6, PT, R2, R49, PT ;  /* 0x000000310200720c */ /* 0x000fe20003fc4070 */
[--C-:B------:R-:W-:Y:S01]  /*1b80*/  @!P3 IMAD.IADD R45, R45, 0x1, -R2.reuse ;  /* 0x000000012d2db824 */ /* 0x100fe200078e0a02 */
[----:B------:R-:W-:Y:S01]  /*1b90*/  ISETP.GE.AND P0, PT, R106, RZ, PT ;  /* 0x000000ff6a00720c */ /* 0x000fe20003f06270 */
[--C-:B------:R-:W-:Y:S01]  /*1ba0*/  @!P2 IMAD.IADD R47, R47, 0x1, -R2.reuse ;  /* 0x000000012f2fa824 */ /* 0x100fe200078e0a02 */
[----:B------:R-:W-:Y:S01]  /*1bb0*/  ISETP.GE.AND P3, PT, R102, RZ, PT ;  /* 0x000000ff6600720c */ /* 0x000fe20003f66270 */
[----:B------:R-:W-:Y:S01]  /*1bc0*/  IMAD.HI.U32 R6, R5, R51, RZ ;  /* 0x0000003305067227 */ /* 0x000fe200078e00ff */
[----:B------:R-:W-:Y:S01]  /*1bd0*/  ISETP.GE.AND P2, PT, R100, RZ, PT ;  /* 0x000000ff6400720c */ /* 0x000fe20003f46270 */
[----:B------:R-:W-:Y:S01]  /*1be0*/  STL [R1+0xd80], R86 ;  /* 0x000d805601007387 */ /* 0x000fe20000100800 */
[----:B------:R-:W-:Y:S01]  /*1bf0*/  IABS R109, R38 ;  /* 0x00000026006d7213 */ /* 0x000fe20000000000 */
[----:B------:R-:W-:Y:S01]  /*1c00*/  @!P5 IMAD.IADD R43, R43, 0x1, -R2 ;  /* 0x000000012b2bd824 */ /* 0x000fe200078e0a02 */
[----:B------:R-:W-:Y:S01]  /*1c10*/  ISETP.GE.AND P5, PT, R104, RZ, PT ;  /* 0x000000ff6800720c */ /* 0x000fe20003fa6270 */
[----:B------:R-:W-:Y:S01]  /*1c20*/  IMAD.MOV R6, RZ, RZ, -R6 ;  /* 0x000000ffff067224 */ /* 0x000fe200078e0a06 */
[----:B------:R-:W-:Y:S01]  /*1c30*/  IABS R107, R40 ;  /* 0x00000028006b7213 */ /* 0x000fe20000000000 */
[----:B------:R-:W-:Y:S01]  /*1c40*/  @!P1 IMAD.MOV R31, RZ, RZ, -R31 ;  /* 0x000000ffff1f9224 */ /* 0x000fe200078e0a1f */
[----:B------:R-:W-:Y:S01]  /*1c50*/  @!P6 IADD3 R49, R49, -R2, RZ ;  /* 0x800000023131e210 */ /* 0x000fe20007ffe0ff */
[C---:B------:R-:W-:Y:S01]  /*1c60*/  IMAD R51, R2.reuse, R6, R51 ;  /* 0x0000000602337224 */ /* 0x040fe200078e0233 */
[C---:B------:R-:W-:Y:S01]  /*1c70*/  ISETP.GT.U32.AND P1, PT, R2.reuse, R41, PT ;  /* 0x000000290200720c */ /* 0x040fe20003f24070 */
[----:B------:R-:W-:Y:S01]  /*1c80*/  @!P0 IMAD.MOV R33, RZ, RZ, -R33 ;  /* 0x000000ffff218224 */ /* 0x000fe200078e0a21 */
[C---:B------:R-:W-:Y:S01]  /*1c90*/  ISETP.GT.U32.AND P0, PT, R2.reuse, R43, PT ;  /* 0x0000002b0200720c */ /* 0x040fe20003f04070 */
[C---:B------:R-:W-:Y:S01]  /*1ca0*/  IMAD.HI.U32 R8, R5.reuse, R53, RZ ;  /* 0x0000003505087227 */ /* 0x040fe200078e00ff */
[----:B------:R-:W-:Y:S01]  /*1cb0*/  ISETP.GT.U32.AND P6, PT, R2, R45, PT ;  /* 0x0000002d0200720c */ /* 0x000fe20003fc4070 */
[----:B------:R-:W-:Y:S01]  /*1cc0*/  STL [R1+0xd7c], R84 ;  /* 0x000d7c5401007387 */ /* 0x000fe20000100800 */
[----:B------:R-:W-:Y:S01]  /*1cd0*/  IABS R105, R42 ;  /* 0x0000002a00697213 */ /* 0x000fe20000000000 */
[C---:B------:R-:W-:Y:S01]  /*1ce0*/  IMAD.HI.U32 R10, R5.reuse, R55, RZ ;  /* 0x00000037050a7227 */ /* 0x040fe200078e00ff */
[C---:B------:R-:W-:Y:S01]  /*1cf0*/  IADD3 R36, R206.reuse, 0x33, RZ ;  /* 0x00000033ce247810 */ /* 0x040fe20007ffe0ff */
[----:B------:R-:W-:Y:S01]  /*1d00*/  STL [R1+0xd78], R82 ;  /* 0x000d785201007387 */ /* 0x000fe20000100800 */
[----:B-1----:R-:W-:Y:S01]  /*1d10*/  IADD3 R32, R206, 0x35, RZ ;  /* 0x00000035ce207810 */ /* 0x002fe20007ffe0ff */
[----:B------:R-:W-:Y:S01]  /*1d20*/  @!P3 IMAD.MOV R37, RZ, RZ, -R37 ;  /* 0x000000ffff25b224 */ /* 0x000fe200078e0a25 */
[C---:B------:R-:W-:Y:S01]  /*1d30*/  ISETP.GT.U32.AND P3, PT, R2.reuse, R47, PT ;  /* 0x0000002f0200720c */ /* 0x040fe20003f64070 */
[----:B------:R-:W-:Y:S01]  /*1d40*/  @!P2 IMAD.MOV R39, RZ, RZ, -R39 ;  /* 0x000000ffff27a224 */ /* 0x000fe200078e0a27 */
[C---:B------:R-:W-:Y:S01]  /*1d50*/  ISETP.GT.U32.AND P2, PT, R2.reuse, R51, PT ;  /* 0x000000330200720c */ /* 0x040fe20003f44070 */
[----:B------:R-:W-:Y:S01]  /*1d60*/  IMAD.MOV R8, RZ, RZ, -R8 ;  /* 0x000000ffff087224 */ /* 0x000fe200078e0a08 */
[----:B------:R-:W-:Y:S01]  /*1d70*/  IABS R111, R36 ;  /* 0x00000024006f7213 */ /* 0x000fe20000000000 */
[----:B------:R-:W-:Y:S01]  /*1d80*/  IMAD.MOV R10, RZ, RZ, -R10 ;  /* 0x000000ffff0a7224 */ /* 0x000fe200078e0a0a */
[----:B------:R-:W-:Y:S01]  /*1d90*/  IABS R115, R32 ;  /* 0x0000002000737213 */ /* 0x000fe20000000000 */
[----:B------:R-:W-:Y:S01]  /*1da0*/  @!P5 IMAD.MOV R35, RZ, RZ, -R35 ;  /* 0x000000ffff23d224 */ /* 0x000fe200078e0a23 */
[C---:B------:R-:W-:Y:S01]  /*1db0*/  ISETP.GT.U32.AND P5, PT, R2.reuse, R49, PT ;  /* 0x000000310200720c */ /* 0x040fe20003fa4070 */
[----:B------:R-:W-:Y:S01]  /*1dc0*/  IMAD R53, R2, R8, R53 ;  /* 0x0000000802357224 */ /* 0x000fe200078e0235 */
[----:B--2---:R-:W-:Y:S01]  /*1dd0*/  IADD3 R30, R206, 0x36, RZ ;  /* 0x00000036ce1e7810 */ /* 0x004fe20007ffe0ff */
[----:B------:R-:W-:Y:S01]  /*1de0*/  IMAD R55, R2, R10, R55 ;  /* 0x0000000a02377224 */ /* 0x000fe200078e0237 */
[C---:B---3--:R-:W-:Y:S01]  /*1df0*/  IADD3 R28, R206.reuse, 0x37, RZ ;  /* 0x00000037ce1c7810 */ /* 0x048fe20007ffe0ff */
[----:B------:R-:W-:Y:S01]  /*1e00*/  IMAD.HI.U32 R6, R5, R59, RZ ;  /* 0x0000003b05067227 */ /* 0x000fe200078e00ff */
[----:B------:R-:W-:Y:S01]  /*1e10*/  IABS R117, R30 ;  /* 0x0000001e00757213 */ /* 0x000fe20000000000 */
[----:B------:R-:W-:Y:S01]  /*1e20*/  STL [R1+0xd74], R80 ;  /* 0x000d745001007387 */ /* 0x000fe20000100800 */
[----:B------:R-:W-:Y:S01]  /*1e30*/  IABS R119, R28 ;  /* 0x0000001c00777213 */ /* 0x000fe20000000000 */
[----:B------:R-:W-:Y:S01]  /*1e40*/  IMAD.MOV R6, RZ, RZ, -R6 ;  /* 0x000000ffff067224 */ /* 0x000fe200078e0a06 */
[----:B------:R-:W-:Y:S01]  /*1e50*/  IADD3 R34, R206, 0x34, RZ ;  /* 0x00000034ce227810 */ /* 0x000fe20007ffe0ff */
[--C-:B------:R-:W-:Y:S01]  /*1e60*/  @!P1 IMAD.IADD R41, R41, 0x1, -R2.reuse ;  /* 0x0000000129299824 */ /* 0x100fe200078e0a02 */
[C---:B------:R-:W-:Y:S01]  /*1e70*/  ISETP.GT.U32.AND P1, PT, R2.reuse, R53, PT ;  /* 0x000000350200720c */ /* 0x040fe20003f24070 */
[--C-:B------:R-:W-:Y:S01]  /*1e80*/  @!P0 IMAD.IADD R43, R43, 0x1, -R2.reuse ;  /* 0x000000012b2b8824 */ /* 0x100fe200078e0a02 */
[C---:B------:R-:W-:Y:S01]  /*1e90*/  ISETP.GT.U32.AND P0, PT, R2.reuse, R55, PT ;  /* 0x000000370200720c */ /* 0x040fe20003f04070 */
[--C-:B------:R-:W-:Y:S01]  /*1ea0*/  @!P6 IMAD.IADD R45, R45, 0x1, -R2.reuse ;  /* 0x000000012d2de824 */ /* 0x100fe200078e0a02 */
[C---:B------:R-:W-:Y:S01]  /*1eb0*/  ISETP.GT.U32.AND P6, PT, R2.reuse, R57, PT ;  /* 0x000000390200720c */ /* 0x040fe20003fc4070 */
[----:B------:R-:W-:Y:S01]  /*1ec0*/  IMAD R59, R2, R6, R59 ;  /* 0x00000006023b7224 */ /* 0x000fe200078e023b */
[----:B------:R-:W-:Y:S01]  /*1ed0*/  @!P5 IADD3 R49, R49, -R2, RZ ;  /* 0x800000023131d210 */ /* 0x000fe20007ffe0ff */
[--C-:B------:R-:W-:Y:S01]  /*1ee0*/  @!P3 IMAD.IADD R47, R47, 0x1, -R2.reuse ;  /* 0x000000012f2fb824 */ /* 0x100fe200078e0a02 */
[----:B------:R-:W-:Y:S01]  /*1ef0*/  ISETP.GE.AND P3, PT, R98, RZ, PT ;  /* 0x000000ff6200720c */ /* 0x000fe20003f66270 */
[--C-:B------:R-:W-:Y:S01]  /*1f00*/  @!P2 IMAD.IADD R51, R51, 0x1, -R2.reuse ;  /* 0x000000013333a824 */ /* 0x100fe200078e0a02 */
[----:B------:R-:W-:Y:S01]  /*1f10*/  ISETP.GE.AND P2, PT, R96, RZ, PT ;  /* 0x000000ff6000720c */ /* 0x000fe20003f46270 */
[----:B------:R-:W-:Y:S01]  /*1f20*/  IMAD.HI.U32 R6, R5, R61, RZ ;  /* 0x0000003d05067227 */ /* 0x000fe200078e00ff */
[----:B------:R-:W-:Y:S01]  /*1f30*/  ISETP.GT.U32.AND P5, PT, R2, R59, PT ;  /* 0x0000003b0200720c */ /* 0x000fe20003fa4070 */
[----:B------:R-:W-:Y:S01]  /*1f40*/  STL [R1+0xd70], R78 ;  /* 0x000d704e01007387 */ /* 0x000fe20000100800 */
[----:B------:R-:W-:Y:S01]  /*1f50*/  IABS R113, R34 ;  /* 0x0000002200717213 */ /* 0x000fe20000000000 */
[--C-:B------:R-:W-:Y:S01]  /*1f60*/  @!P1 IMAD.IADD R53, R53, 0x1, -R2.reuse ;  /* 0x0000000135359824 */ /* 0x100fe200078e0a02 */
[----:B------:R-:W-:Y:S01]  /*1f70*/  ISETP.GE.AND P1, PT, R94, RZ, PT ;  /* 0x000000ff5e00720c */ /* 0x000fe20003f26270 */
[--C-:B------:R-:W-:Y:S01]  /*1f80*/  @!P0 IMAD.IADD R55, R55, 0x1, -R2.reuse ;  /* 0x0000000137378824 */ /* 0x100fe200078e0a02 */
[----:B------:R-:W-:Y:S01]  /*1f90*/  ISETP.GE.AND P0, PT, R26, RZ, PT ;  /* 0x000000ff1a00720c */ /* 0x000fe20003f06270 */
[----:B------:R-:W-:Y:S01]  /*1fa0*/  @!P6 IMAD.IADD R57, R57, 0x1, -R2 ;  /* 0x000000013939e824 */ /* 0x000fe200078e0a02 */
[----:B------:R-:W-:Y:S01]  /*1fb0*/  ISETP.GE.AND P6, PT, R24, RZ, PT ;  /* 0x000000ff1800720c */ /* 0x000fe20003fc6270 */
[----:B------:R-:W-:Y:S01]  /*1fc0*/  IMAD.HI.U32 R10, R5, R65, RZ ;  /* 0x00000041050a7227 */ /* 0x000fe200078e00ff */
[C---:B----4-:R-:W-:Y:S01]  /*1fd0*/  IADD3 R26, R206.reuse, 0x39, RZ ;  /* 0x00000039ce1a7810 */ /* 0x050fe20007ffe0ff */
[----:B------:R-:W-:Y:S01]  /*1fe0*/  STL [R1+0xd6c], R76 ;  /* 0x000d6c4c01007387 */ /* 0x000fe20000100800 */
[----:B------:R-:W-:Y:S01]  /*1ff0*/  IADD3 R24, R206, 0x3a, RZ ;  /* 0x0000003ace187810 */ /* 0x000fe20007ffe0ff */
[----:B------:R-:W-:Y:S01]  /*2000*/  @!P3 IMAD.MOV R41, RZ, RZ, -R41 ;  /* 0x000000ffff29b224 */ /* 0x000fe200078e0a29 */
[C---:B------:R-:W-:Y:S01]  /*2010*/  ISETP.GT.U32.AND P3, PT, R2.reuse, R53, PT ;  /* 0x000000350200720c */ /* 0x040fe20003f64070 */
[----:B------:R-:W-:Y:S01]  /*2020*/  @!P2 IMAD.MOV R43, RZ, RZ, -R43 ;  /* 0x000000ffff2ba224 */ /* 0x000fe200078e0a2b */
[----:B------:R-:W-:Y:S01]  /*2030*/  ISETP.GT.U32.AND P2, PT, R2, R57, PT ;  /* 0x000000390200720c */ /* 0x000fe20003f44070 */
[----:B------:R-:W-:Y:S01]  /*2040*/  IMAD.MOV R6, RZ, RZ, -R6 ;  /* 0x000000ffff067224 */ /* 0x000fe200078e0a06 */
[----:B------:R-:W-:Y:S01]  /*2050*/  IADD3 R10, -R10, RZ, RZ ;  /* 0x000000ff0a0a7210 */ /* 0x000fe20007ffe1ff */
[----:B------:R-:W-:Y:S01]  /*2060*/  @!P5 IMAD.IADD R59, R59, 0x1, -R2 ;  /* 0x000000013b3bd824 */ /* 0x000fe200078e0a02 */
[C---:B------:R-:W-:Y:S01]  /*2070*/  ISETP.GT.U32.AND P5, PT, R2.reuse, R51, PT ;  /* 0x000000330200720c */ /* 0x040fe20003fa4070 */
[----:B------:R-:W-:Y:S01]  /*2080*/  IMAD.HI.U32 R8, R5, R63, RZ ;  /* 0x0000003f05087227 */ /* 0x000fe200078e00ff */
[----:B------:R-:W-:Y:S01]  /*2090*/  @!P0 IADD3 R47, -R47, RZ, RZ ;  /* 0x000000ff2f2f8210 */ /* 0x000fe20007ffe1ff */
[----:B------:R1:W-:Y:S01]  /*20a0*/  STL [R1+0xd68], R22 ;  /* 0x000d681601007387 */ /* 0x0003e20000100800 */
[C---:B------:R-:W-:Y:S01]  /*20b0*/  ISETP.GT.U32.AND P0, PT, R2.reuse, R59, PT ;  /* 0x0000003b0200720c */ /* 0x040fe20003f04070 */
[C---:B------:R-:W-:Y:S01]  /*20c0*/  IMAD R61, R2.reuse, R6, R61 ;  /* 0x00000006023d7224 */ /* 0x040fe200078e023d */
[----:B------:R-:W-:Y:S01]  /*20d0*/  IABS R123, R26 ;  /* 0x0000001a007b7213 */ /* 0x000fe20000000000 */
[----:B------:R-:W-:Y:S01]  /*20e0*/  IMAD.MOV R8, RZ, RZ, -R8 ;  /* 0x000000ffff087224 */ /* 0x000fe200078e0a08 */
[----:B------:R-:W-:Y:S01]  /*20f0*/  IABS R125, R24 ;  /* 0x00000018007d7213 */ /* 0x000fe20000000000 */
[----:B------:R-:W-:Y:S01]  /*2100*/  IMAD R65, R2, R10, R65 ;  /* 0x0000000a02417224 */ /* 0x000fe200078e0241 */
[----:B------:R-:W-:Y:S01]  /*2110*/  IADD3 R18, R206, 0x3c, RZ ;  /* 0x0000003cce127810 */ /* 0x000fe20007ffe0ff */
[----:B------:R-:W-:Y:S01]  /*2120*/  @!P1 IMAD.MOV R45, RZ, RZ, -R45 ;  /* 0x000000ffff2d9224 */ /* 0x000fe200078e0a2d */
[C---:B------:R-:W-:Y:S01]  /*2130*/  ISETP.GT.U32.AND P1, PT, R2.reuse, R55, PT ;  /* 0x000000370200720c */ /* 0x040fe20003f24070 */
[----:B------:R-:W-:Y:S01]  /*2140*/  @!P6 IMAD.MOV R49, RZ, RZ, -R49 ;  /* 0x000000ffff31e224 */ /* 0x000fe200078e0a31 */
[----:B------:R-:W-:Y:S01]  /*2150*/  ISETP.GT.U32.AND P6, PT, R2, R61, PT ;  /* 0x0000003d0200720c */ /* 0x000fe20003fc4070 */
[----:B------:R-:W-:Y:S01]  /*2160*/  IMAD.HI.U32 R6, R5, R69, RZ ;  /* 0x0000004505067227 */ /* 0x000fe200078e00ff */
[----:B------:R-:W-:Y:S01]  /*2170*/  IABS R129, R18 ;  /* 0x0000001200817213 */ /* 0x000fe20000000000 */
[----:B------:R-:W2:Y:S01]  /*2180*/  S2R R12, SR_TID.X ;  /* 0x00000000000c7919 */ /* 0x000ea20000002100 */
[----:B------:R-:W-:Y:S01]  /*2190*/  IADD3 R16, R206, 0x3d, RZ ;  /* 0x0000003dce107810 */ /* 0x000fe20007ffe0ff */
[----:B------:R-:W-:Y:S01]  /*21a0*/  IMAD R63, R2, R8, R63 ;  /* 0x00000008023f7224 */ /* 0x000fe200078e023f */
[----:B------:R-:W-:Y:S01]  /*21b0*/  IADD3 R14, R206, 0x3e, RZ ;  /* 0x0000003ece0e7810 */ /* 0x000fe20007ffe0ff */
[--C-:B------:R-:W-:Y:S01]  /*21c0*/  @!P3 IMAD.IADD R53, R53, 0x1, -R2.reuse ;  /* 0x000000013535b824 */ /* 0x100fe200078e0a02 */
[C---:B------:R-:W-:Y:S01]  /*21d0*/  ISETP.GT.U32.AND P3, PT, R2.reuse, R65, PT ;  /* 0x000000410200720c */ /* 0x040fe20003f64070 */
[----:B------:R-:W-:Y:S01]  /*21e0*/  @!P2 IMAD.IADD R57, R57, 0x1, -R2 ;  /* 0x000000013939a824 */ /* 0x000fe200078e0a02 */
[C---:B------:R-:W-:Y:S01]  /*21f0*/  ISETP.GT.U32.AND P2, PT, R2.reuse, R67, PT ;  /* 0x000000430200720c */ /* 0x040fe20003f44070 */
[----:B------:R-:W-:Y:S01]  /*2200*/  IMAD.MOV R6, RZ, RZ, -R6 ;  /* 0x000000ffff067224 */ /* 0x000fe200078e0a06 */
[----:B------:R-:W-:Y:S01]  /*2210*/  IABS R131, R16 ;  /* 0x0000001000837213 */ /* 0x000fe20000000000 */
[--C-:B------:R-:W-:Y:S01]  /*2220*/  @!P5 IMAD.IADD R51, R51, 0x1, -R2.reuse ;  /* 0x000000013333d824 */ /* 0x100fe200078e0a02 */
[C---:B------:R-:W-:Y:S01]  /*2230*/  ISETP.GT.U32.AND P5, PT, R2.reuse, R63, PT ;  /* 0x0000003f0200720c */ /* 0x040fe20003fa4070 */
[----:B------:R-:W-:Y:S01]  /*2240*/  IMAD R69, R2, R6, R69 ;  /* 0x0000000602457224 */ /* 0x000fe200078e0245 */
[----:B------:R-:W-:Y:S01]  /*2250*/  IABS R133, R14 ;  /* 0x0000000e00857213 */ /* 0x000fe20000000000 */
[--C-:B------:R-:W-:Y:S01]  /*2260*/  @!P1 IMAD.IADD R55, R55, 0x1, -R2.reuse ;  /* 0x0000000137379824 */ /* 0x100fe200078e0a02 */
[----:B------:R-:W-:Y:S01]  /*2270*/  ISETP.GE.AND P1, PT, R92, RZ, PT ;  /* 0x000000ff5c00720c */ /* 0x000fe20003f26270 */
[--C-:B------:R-:W-:Y:S01]  /*2280*/  @!P0 IMAD.IADD R59, R59, 0x1, -R2.reuse ;  /* 0x000000013b3b8824 */ /* 0x100fe200078e0a02 */
[----:B------:R-:W-:Y:S01]  /*2290*/  ISETP.GE.AND P0, PT, R90, RZ, PT ;  /* 0x000000ff5a00720c */ /* 0x000fe20003f06270 */
[--C-:B------:R-:W-:Y:S01]  /*22a0*/  @!P6 IMAD.IADD R61, R61, 0x1, -R2.reuse ;  /* 0x000000013d3de824 */ /* 0x100fe200078e0a02 */
[----:B------:R-:W-:Y:S01]  /*22b0*/  ISETP.GT.U32.AND P6, PT, R2, R69, PT ;  /* 0x000000450200720c */ /* 0x000fe20003fc4070 */
[--C-:B------:R-:W-:Y:S01]  /*22c0*/  @!P3 IMAD.IADD R65, R65, 0x1, -R2.reuse ;  /* 0x000000014141b824 */ /* 0x100fe200078e0a02 */
[----:B------:R-:W-:Y:S01]  /*22d0*/  @!P2 IADD3 R67, R67, -R2, RZ ;  /* 0x800000024343a210 */ /* 0x000fe20007ffe0ff */
[----:B------:R-:W-:Y:S01]  /*22e0*/  IMAD.HI.U32 R6, R5, R71, RZ ;  /* 0x0000004705067227 */ /* 0x000fe200078e00ff */
[----:B------:R-:W-:Y:S01]  /*22f0*/  ISETP.GE.AND P3, PT, R86, RZ, PT ;  /* 0x000000ff5600720c */ /* 0x000fe20003f66270 */
[----:B------:R-:W-:Y:S01]  /*2300*/  STL [R1+0xd64], R74 ;  /* 0x000d644a01007387 */ /* 0x000fe20000100800 */
[----:B------:R-:W-:Y:S01]  /*2310*/  ISETP.GE.AND P2, PT, R84, RZ, PT ;  /* 0x000000ff5400720c */ /* 0x000fe20003f46270 */
[----:B------:R-:W-:Y:S01]  /*2320*/  @!P5 IMAD.IADD R63, R63, 0x1, -R2 ;  /* 0x000000013f3fd824 */ /* 0x000fe200078e0a02 */
[----:B------:R-:W-:Y:S01]  /*2330*/  ISETP.GE.AND P5, PT, R88, RZ, PT ;  /* 0x000000ff5800720c */ /* 0x000fe20003fa6270 */
[----:B------:R-:W-:Y:S01]  /*2340*/  IMAD.MOV R6, RZ, RZ, -R6 ;  /* 0x000000ffff067224 */ /* 0x000fe200078e0a06 */
[----:B------:R-:W-:Y:S01]  /*2350*/  STL [R1+0xd60], R72 ;  /* 0x000d604801007387 */ /* 0x000fe20000100800 */
[----:B------:R-:W-:Y:S01]  /*2360*/  @!P1 IMAD.MOV R51, RZ, RZ, -R51 ;  /* 0x000000ffff339224 */ /* 0x000fe200078e0a33 */
[C---:B------:R-:W-:Y:S01]  /*2370*/  ISETP.GT.U32.AND P1, PT, R2.reuse, R61, PT ;  /* 0x0000003d0200720c */ /* 0x040fe20003f24070 */
[C---:B------:R-:W-:Y:S01]  /*2380*/  IMAD R71, R2.reuse, R6, R71 ;  /* 0x0000000602477224 */ /* 0x040fe200078e0247 */
[----:B------:R-:W-:Y:S01]  /*2390*/  STL [R1+0xd5c], R70 ;  /* 0x000d5c4601007387 */ /* 0x000fe20000100800 */
[----:B------:R-:W-:Y:S01]  /*23a0*/  @!P6 IMAD.IADD R69, R69, 0x1, -R2 ;  /* 0x000000014545e824 */ /* 0x000fe200078e0a02 */
[C---:B------:R-:W-:Y:S01]  /*23b0*/  ISETP.GT.U32.AND P6, PT, R2.reuse, R65, PT ;  /* 0x000000410200720c */ /* 0x040fe20003fc4070 */
[----:B------:R-:W-:Y:S01]  /*23c0*/  @!P0 IMAD.MOV R53, RZ, RZ, -R53 ;  /* 0x000000ffff358224 */ /* 0x000fe200078e0a35 */
[----:B------:R-:W-:Y:S01]  /*23d0*/  ISETP.GT.U32.AND P0, PT, R2, R63, PT ;  /* 0x0000003f0200720c */ /* 0x000fe20003f04070 */
[----:B------:R-:W-:Y:S01]  /*23e0*/  IMAD.HI.U32 R8, R5, R73, RZ ;  /* 0x0000004905087227 */ /* 0x000fe200078e00ff */
[----:B------:R-:W-:Y:S01]  /*23f0*/  STL [R1+0xd58], R68 ;  /* 0x000d584401007387 */ /* 0x000fe20000100800 */
[----:B------:R-:W-:-:S02]  /*2400*/  IADD3 R198, R0, -0x6d, RZ ;  /* 0xffffff9300c67810 */ /* 0x000fc40007ffe0ff */
[----:B------:R-:W-:Y:S01]  /*2410*/  IMAD.HI.U32 R10, R5, R75, RZ ;  /* 0x0000004b050a7227 */ /* 0x000fe200078e00ff */
[----:B------:R-:W-:Y:S01]  /*2420*/  STL [R1+0xd54], R66 ;  /* 0x000d544201007387 */ /* 0x000fe20000100800 */
[----:B------:R-:W-:Y:S02]  /*2430*/  IADD3 R204, R0, -0x75, RZ ;  /* 0xffffff8b00cc7810 */ /* 0x000fe40007ffe0ff */
[----:B------:R-:W-:Y:S01]  /*2440*/  @!P3 IMAD.MOV R57, RZ, RZ, -R57 ;  /* 0x000000ffff39b224 */ /* 0x000fe200078e0a39 */
[C---:B------:R-:W-:Y:S01]  /*2450*/  ISETP.GT.U32.AND P3, PT, R2.reuse, R67, PT ;  /* 0x000000430200720c */ /* 0x040fe20003f64070 */
[----:B------:R-:W-:Y:S01]  /*2460*/  @!P2 IMAD.MOV R59, RZ, RZ, -R59 ;  /* 0x000000ffff3ba224 */ /* 0x000fe200078e0a3b */
[----:B------:R-:W-:Y:S01]  /*2470*/  ISETP.GT.U32.AND P2, PT, R2, R71, PT ;  /* 0x000000470200720c */ /* 0x000fe20003f44070 */
[----:B------:R-:W-:Y:S01]  /*2480*/  IMAD.MOV R8, RZ, RZ, -R8 ;  /* 0x000000ffff087224 */ /* 0x000fe200078e0a08 */
[----:B------:R-:W-:Y:S01]  /*2490*/  @!P0 IADD3 R63, R63, -R2, RZ ;  /* 0x800000023f3f8210 */ /* 0x000fe20007ffe0ff */
[----:B------:R-:W-:Y:S01]  /*24a0*/  IMAD.MOV R10, RZ, RZ, -R10 ;  /* 0x000000ffff0a7224 */ /* 0x000fe200078e0a0a */
[----:B------:R-:W-:Y:S01]  /*24b0*/  STL [R1+0xd50], R64 ;  /* 0x000d504001007387 */ /* 0x000fe20000100800 */
[----:B------:R-:W-:Y:S01]  /*24c0*/  IMAD.HI.U32 R6, R5, R79, RZ ;  /* 0x0000004f05067227 */ /* 0x000fe200078e00ff */
[----:B------:R-:W-:-:S02]  /*24d0*/  IADD3 R226, R0, -0x16, RZ ;  /* 0xffffffea00e27810 */ /* 0x000fc40007ffe0ff */
[----:B------:R-:W-:Y:S01]  /*24e0*/  STL [R1+0xd4c], R62 ;  /* 0x000d4c3e01007387 */ /* 0x000fe20000100800 */
[----:B------:R-:W-:Y:S01]  /*24f0*/  @!P5 IMAD.MOV R55, RZ, RZ, -R55 ;  /* 0x000000ffff37d224 */ /* 0x000fe200078e0a37 */
[C---:B------:R-:W-:Y:S01]  /*2500*/  ISETP.GT.U32.AND P5, PT, R2.reuse, R69, PT ;  /* 0x000000450200720c */ /* 0x040fe20003fa4070 */
[C---:B------:R-:W-:Y:S01]  /*2510*/  IMAD R73, R2.reuse, R8, R73 ;  /* 0x0000000802497224 */ /* 0x040fe200078e0249 */
[----:B------:R-:W-:Y:S01]  /*2520*/  STL [R1+0xd48], R60 ;  /* 0x000d483c01007387 */ /* 0x000fe20000100800 */
[----:B------:R-:W-:Y:S01]  /*2530*/  IMAD R75, R2, R10, R75 ;  /* 0x0000000a024b7224 */ /* 0x000fe200078e024b */
[----:B------:R-:W-:Y:S01]  /*2540*/  IADD3 R252, R0, -0x1e, RZ ;  /* 0xffffffe200fc7810 */ /* 0x000fe20007ffe0ff */
[----:B------:R-:W-:Y:S01]  /*2550*/  IMAD.MOV R6, RZ, RZ, -R6 ;  /* 0x000000ffff067224 */ /* 0x000fe200078e0a06 */
[----:B------:R-:W-:Y:S01]  /*2560*/  STL [R1+0xd44], R58 ;  /* 0x000d443a01007387 */ /* 0x000fe20000100800 */
[--C-:B------:R-:W-:Y:S01]  /*2570*/  @!P1 IMAD.IADD R61, R61, 0x1, -R2.reuse ;  /* 0x000000013d3d9824 */ /* 0x100fe200078e0a02 */
[C---:B------:R-:W-:Y:S01]  /*2580*/  ISETP.GT.U32.AND P1, PT, R2.reuse, R73, PT ;  /* 0x000000490200720c */ /* 0x040fe20003f24070 */
[C---:B------:R-:W-:Y:S01]  /*2590*/  IMAD R79, R2.reuse, R6, R79 ;  /* 0x00000006024f7224 */ /* 0x040fe200078e024f */
[C---:B------:R-:W-:Y:S01]  /*25a0*/  ISETP.GT.U32.AND P0, PT, R2.reuse, R75, PT ;  /* 0x0000004b0200720c */ /* 0x040fe20003f04070 */
[--C-:B------:R-:W-:Y:S01]  /*25b0*/  @!P6 IMAD.IADD R65, R65, 0x1, -R2.reuse ;  /* 0x000000014141e824 */ /* 0x100fe200078e0a02 */
[C---:B------:R-:W-:Y:S01]  /*25c0*/  ISETP.GT.U32.AND P6, PT, R2.reuse, R77, PT ;  /* 0x0000004d0200720c */ /* 0x040fe20003fc4070 */
[--C-:B------:R-:W-:Y:S01]  /*25d0*/  @!P3 IMAD.IADD R67, R67, 0x1, -R2.reuse ;  /* 0x000000014343b824 */ /* 0x100fe200078e0a02 */
[----:B------:R-:W-:Y:S01]  /*25e0*/  ISETP.GT.U32.AND P3, PT, R2, R79, PT ;  /* 0x0000004f0200720c */ /* 0x000fe20003f64070 */
[--C-:B------:R-:W-:Y:S01]  /*25f0*/  @!P2 IMAD.IADD R71, R71, 0x1, -R2.reuse ;  /* 0x000000014747a824 */ /* 0x100fe200078e0a02 */
[----:B------:R-:W-:Y:S01]  /*2600*/  ISETP.GE.AND P2, PT, R80, RZ, PT ;  /* 0x000000ff5000720c */ /* 0x000fe20003f46270 */
[--C-:B------:R-:W-:Y:S01]  /*2610*/  @!P5 IMAD.IADD R69, R69, 0x1, -R2.reuse ;  /* 0x000000014545d824 */ /* 0x100fe200078e0a02 */
[----:B------:R-:W-:Y:S01]  /*2620*/  ISETP.GE.AND P5, PT, R82, RZ, PT ;  /* 0x000000ff5200720c */ /* 0x000fe20003fa6270 */
[----:B------:R-:W-:Y:S01]  /*2630*/  IMAD.HI.U32 R6, R5, R83, RZ ;  /* 0x0000005305067227 */ /* 0x000fe200078e00ff */
[----:B------:R-:W-:Y:S03]  /*2640*/  STL [R1+0xd40], R56 ;  /* 0x000d403801007387 */ /* 0x000fe60000100800 */
[--C-:B------:R-:W-:Y:S01]  /*2650*/  @!P1 IMAD.IADD R73, R73, 0x1, -R2.reuse ;  /* 0x0000000149499824 */ /* 0x100fe200078e0a02 */
[----:B------:R-:W-:Y:S01]  /*2660*/  ISETP.GE.AND P1, PT, R78, RZ, PT ;  /* 0x000000ff4e00720c */ /* 0x000fe20003f26270 */
[--C-:B------:R-:W-:Y:S01]  /*2670*/  @!P0 IMAD.IADD R75, R75, 0x1, -R2.reuse ;  /* 0x000000014b4b8824 */ /* 0x100fe200078e0a02 */
[----:B------:R-:W-:Y:S01]  /*2680*/  ISETP.GE.AND P0, PT, R76, RZ, PT ;  /* 0x000000ff4c00720c */ /* 0x000fe20003f06270 */
[----:B------:R-:W-:Y:S01]  /*2690*/  @!P6 IMAD.IADD R77, R77, 0x1, -R2 ;  /* 0x000000014d4de824 */ /* 0x000fe200078e0a02 */
[----:B------:R-:W-:Y:S01]  /*26a0*/  ISETP.GE.AND P6, PT, R22, RZ, PT ;  /* 0x000000ff1600720c */ /* 0x000fe20003fc6270 */
[----:B------:R-:W-:Y:S01]  /*26b0*/  IMAD.HI.U32 R10, R5, R87, RZ ;  /* 0x00000057050a7227 */ /* 0x000fe200078e00ff */
[----:B------:R-:W-:Y:S01]  /*26c0*/  @!P3 IADD3 R79, R79, -R2, RZ ;  /* 0x800000024f4fb210 */ /* 0x000fe20007ffe0ff */
[----:B------:R-:W-:Y:S01]  /*26d0*/  STL [R1+0xd3c], R54 ;  /* 0x000d3c3601007387 */ /* 0x000fe20000100800 */
        /* <DEDUP_REMOVED lines=8> */
[----:B-1----:R-:W-:Y:S01]  /*2760*/  IADD3 R22, R206, 0x3b, RZ ;  /* 0x0000003bce167810 */ /* 0x002fe20007ffe0ff */
[----:B------:R-:W-:Y:S01]  /*2770*/  STL [R1+0xd2c], R52 ;  /* 0x000d2c3401007387 */ /* 0x000fe20000100800 */
[----:B------:R-:W-:Y:S01]  /*2780*/  IADD3 R76, R0, -0x11, RZ ;  /* 0xffffffef004c7810 */ /* 0x000fe20007ffe0ff */
[C---:B------:R-:W-:Y:S01]  /*2790*/  IMAD R83, R2.reuse, R6, R83 ;  /* 0x0000000602537224 */ /* 0x040fe200078e0253 */
[----:B------:R-:W-:Y:S01]  /*27a0*/  IABS R127, R22 ;  /* 0x00000016007f7213 */ /* 0x000fe20000000000 */
[----:B------:R-:W-:Y:S01]  /*27b0*/  IMAD.MOV R8, RZ, RZ, -R8 ;  /* 0x000000ffff087224 */ /* 0x000fe200078e0a08 */
[----:B------:R-:W-:Y:S01]  /*27c0*/  STL [R1+0xd28], R50 ;  /* 0x000d283201007387 */ /* 0x000fe20000100800 */
[----:B------:R-:W-:-:S02]  /*27d0*/  IMAD R87, R2, R10, R87 ;  /* 0x0000000a02577224 */ /* 0x000fc400078e0257 */
[----:B------:R-:W-:Y:S01]  /*27e0*/  @!P1 IMAD.MOV R65, RZ, RZ, -R65 ;  /* 0x000000ffff419224 */ /* 0x000fe200078e0a41 */
[C---:B------:R-:W-:Y:S01]  /*27f0*/  ISETP.GT.U32.AND P1, PT, R2.reuse, R79, PT ;  /* 0x0000004f0200720c */ /* 0x040fe20003f24070 */
[----:B------:R-:W-:Y:S01]  /*2800*/  @!P0 IMAD.MOV R67, RZ, RZ, -R67 ;  /* 0x000000ffff438224 */ /* 0x000fe200078e0a43 */
[C---:B------:R-:W-:Y:S01]  /*2810*/  ISETP.GT.U32.AND P0, PT, R2.reuse, R77, PT ;  /* 0x0000004d0200720c */ /* 0x040fe20003f04070 */
[----:B------:R-:W-:Y:S01]  /*2820*/  @!P6 IMAD.MOV R69, RZ, RZ, -R69 ;  /* 0x000000ffff45e224 */ /* 0x000fe200078e0a45 */
[C---:B------:R-:W-:Y:S01]  /*2830*/  ISETP.GT.U32.AND P6, PT, R2.reuse, R83, PT ;  /* 0x000000530200720c */ /* 0x040fe20003fc4070 */
[----:B------:R-:W-:Y:S01]  /*2840*/  IMAD R85, R2, R8, R85 ;  /* 0x0000000802557224 */ /* 0x000fe200078e0255 */
[----:B------:R-:W-:Y:S01]  /*2850*/  STL [R1+0xd24], R48 ;  /* 0x000d243001007387 */ /* 0x000fe20000100800 */
[--C-:B------:R-:W-:Y:S01]  /*2860*/  @!P3 IMAD.IADD R73, R73, 0x1, -R2.reuse ;  /* 0x000000014949b824 */ /* 0x100fe200078e0a02 */
[----:B------:R-:W-:Y:S01]  /*2870*/  ISETP.GE.AND P3, PT, R74, RZ, PT ;  /* 0x000000ff4a00720c */ /* 0x000fe20003f66270 */
[--C-:B------:R-:W-:Y:S01]  /*2880*/  @!P2 IMAD.IADD R75, R75, 0x1, -R2.reuse ;  /* 0x000000014b4ba824 */ /* 0x100fe200078e0a02 */
[C---:B------:R-:W-:Y:S01]  /*2890*/  ISETP.GT.U32.AND P2, PT, R2.reuse, R87, PT ;  /* 0x000000570200720c */ /* 0x040fe20003f44070 */
[----:B------:R-:W-:Y:S01]  /*28a0*/  IMAD.HI.U32 R6, R5, R91, RZ ;  /* 0x0000005b05067227 */ /* 0x000fe200078e00ff */
[----:B------:R-:W-:Y:S03]  /*28b0*/  STL [R1+0xd20], R46 ;  /* 0x000d202e01007387 */ /* 0x000fe60000100800 */
[----:B------:R-:W-:Y:S01]  /*28c0*/  @!P5 IMAD.IADD R71, R71, 0x1, -R2 ;  /* 0x000000014747d824 */ /* 0x000fe200078e0a02 */
[C---:B------:R-:W-:Y:S01]  /*28d0*/  ISETP.GT.U32.AND P5, PT, R2.reuse, R85, PT ;  /* 0x000000550200720c */ /* 0x040fe20003fa4070 */
[----:B------:R-:W-:Y:S01]  /*28e0*/  IMAD.MOV R6, RZ, RZ, -R6 ;  /* 0x000000ffff067224 */ /* 0x000fe200078e0a06 */
[----:B------:R-:W-:Y:S01]  /*28f0*/  @!P0 IADD3 R77, R77, -R2, RZ ;  /* 0x800000024d4d8210 */ /* 0x000fe20007ffe0ff */
[--C-:B------:R-:W-:Y:S01]  /*2900*/  @!P1 IMAD.IADD R79, R79, 0x1, -R2.reuse ;  /* 0x000000014f4f9824 */ /* 0x100fe200078e0a02 */
[C---:B------:R-:W-:Y:S01]  /*2910*/  ISETP.GT.U32.AND P0, PT, R2.reuse, R89, PT ;  /* 0x000000590200720c */ /* 0x040fe20003f04070 */
[----:B------:R-:W-:Y:S01]  /*2920*/  IMAD R91, R2, R6, R91 ;  /* 0x00000006025b7224 */ /* 0x000fe200078e025b */
[----:B------:R-:W-:Y:S01]  /*2930*/  ISETP.GE.AND P1, PT, R72, RZ, PT ;  /* 0x000000ff4800720c */ /* 0x000fe20003f26270 */
[--C-:B------:R-:W-:Y:S01]  /*2940*/  @!P6 IMAD.IADD R83, R83, 0x1, -R2.reuse ;  /* 0x000000015353e824 */ /* 0x100fe200078e0a02 */
[----:B------:R-:W-:Y:S01]  /*2950*/  STL [R1+0xd1c], R44 ;  /* 0x000d1c2c01007387 */ /* 0x000fe20000100800 */
[--C-:B------:R-:W-:Y:S01]  /*2960*/  @!P2 IMAD.IADD R87, R87, 0x1, -R2.reuse ;  /* 0x000000015757a824 */ /* 0x100fe200078e0a02 */
[----:B------:R-:W-:Y:S01]  /*2970*/  ISETP.GT.U32.AND P6, PT, R2, R91, PT ;  /* 0x0000005b0200720c */ /* 0x000fe20003fc4070 */
[----:B------:R-:W-:Y:S01]  /*2980*/  @!P3 IMAD.MOV R71, RZ, RZ, -R71 ;  /* 0x000000ffff47b224 */ /* 0x000fe200078e0a47 */
[----:B------:R-:W-:Y:S01]  /*2990*/  ISETP.GE.AND P2, PT, R68, RZ, PT ;  /* 0x000000ff4400720c */ /* 0x000fe20003f46270 */
[----:B------:R-:W-:Y:S01]  /*29a0*/  IMAD.HI.U32 R8, R5, R95, RZ ;  /* 0x0000005f05087227 */ /* 0x000fe200078e00ff */
[----:B------:R-:W-:Y:S01]  /*29b0*/  ISETP.GT.U32.AND P3, PT, R2, R83, PT ;  /* 0x000000530200720c */ /* 0x000fe20003f64070 */
[----:B------:R-:W-:Y:S02]  /*29c0*/  STL [R1+0xd18], R42 ;  /* 0x000d182a01007387 */ /* 0x000fe40000100800 */
[----:B------:R-:W-:Y:S01]  /*29d0*/  @!P5 IMAD.IADD R85, R85, 0x1, -R2 ;  /* 0x000000015555d824 */ /* 0x000fe200078e0a02 */
[----:B------:R-:W-:Y:S01]  /*29e0*/  ISETP.GE.AND P5, PT, R70, RZ, PT ;  /* 0x000000ff4600720c */ /* 0x000fe20003fa6270 */
[----:B------:R-:W-:Y:S01]  /*29f0*/  IMAD.MOV R8, RZ, RZ, -R8 ;  /* 0x000000ffff087224 */ /* 0x000fe200078e0a08 */
[----:B------:R-:W-:Y:S01]  /*2a00*/  @!P1 IADD3 R73, -R73, RZ, RZ ;  /* 0x000000ff49499210 */ /* 0x000fe20007ffe1ff */
[----:B------:R-:W-:Y:S01]  /*2a10*/  IMAD.HI.U32 R6, R5, R93, RZ ;  /* 0x0000005d05067227 */ /* 0x000fe200078e00ff */
[C---:B------:R-:W-:Y:S01]  /*2a20*/  ISETP.GT.U32.AND P1, PT, R2.reuse, R85, PT ;  /* 0x000000550200720c */ /* 0x040fe20003f24070 */
[----:B------:R-:W-:Y:S02]  /*2a30*/  STL [R1+0xd14], R40 ;  /* 0x000d142801007387 */ /* 0x000fe40000100800 */
[----:B------:R-:W-:-:S02]  /*2a40*/  IMAD R95, R2, R8, R95 ;  /* 0x00000008025f7224 */ /* 0x000fc400078e025f */
[----:B------:R-:W-:Y:S01]  /*2a50*/  @!P0 IMAD.IADD R89, R89, 0x1, -R2 ;  /* 0x0000000159598824 */ /* 0x000fe200078e0a02 */
[----:B------:R-:W-:Y:S01]  /*2a60*/  ISETP.GE.AND P0, PT, R66, RZ, PT ;  /* 0x000000ff4200720c */ /* 0x000fe20003f06270 */
[----:B------:R-:W-:Y:S01]  /*2a70*/  IMAD.MOV R6, RZ, RZ, -R6 ;  /* 0x000000ffff067224 */ /* 0x000fe200078e0a06 */
[----:B------:R-:W-:Y:S01]  /*2a80*/  STL [R1+0xcdc], R20 ;  /* 0x000cdc1401007387 */ /* 0x000fe20000100800 */
[----:B------:R-:W-:-:S03]  /*2a90*/  IMAD.HI.U32 R10, R5, R97, RZ ;  /* 0x00000061050a7227 */ /* 0x000fc600078e00ff */
[----:B------:R-:W-:Y:S01]  /*2aa0*/  STL [R1+0xd10], R38 ;  /* 0x000d102601007387 */ /* 0x000fe20000100800 */
[--C-:B------:R-:W-:Y:S01]  /*2ab0*/  @!P6 IMAD.IADD R91, R91, 0x1, -R2.reuse ;  /* 0x000000015b5be824 */ /* 0x100fe200078e0a02 */
[C---:B------:R-:W-:Y:S01]  /*2ac0*/  ISETP.GT.U32.AND P6, PT, R2.reuse, R87, PT ;  /* 0x000000570200720c */ /* 0x040fe20003fc4070 */
[----:B------:R-:W-:Y:S01]  /*2ad0*/  @!P2 IMAD.MOV R77, RZ, RZ, -R77 ;  /* 0x000000ffff4da224 */ /* 0x000fe200078e0a4d */
[C---:B------:R-:W-:Y:S01]  /*2ae0*/  ISETP.GT.U32.AND P2, PT, R2.reuse, R89, PT ;  /* 0x000000590200720c */ /* 0x040fe20003f44070 */
[----:B------:R-:W-:Y:S01]  /*2af0*/  @!P3 IMAD.IADD R83, R83, 0x1, -R2 ;  /* 0x000000015353b824 */ /* 0x000fe200078e0a02 */
[C---:B------:R-:W-:Y:S01]  /*2b00*/  ISETP.GT.U32.AND P3, PT, R2.reuse, R95, PT ;  /* 0x0000005f0200720c */ /* 0x040fe20003f64070 */
[C---:B------:R-:W-:Y:S01]  /*2b10*/  IMAD R93, R2.reuse, R6, R93 ;  /* 0x00000006025d7224 */ /* 0x040fe200078e025d */
[----:B------:R-:W-:Y:S01]  /*2b20*/  STL [R1+0xd0c], R36 ;  /* 0x000d0c2401007387 */ /* 0x000fe20000100800 */
[----:B------:R-:W-:Y:S02]  /*2b30*/  IMAD.MOV R10, RZ, RZ, -R10 ;  /* 0x000000ffff0a7224 */ /* 0x000fe400078e0a0a */
[----:B------:R-:W-:Y:S01]  /*2b40*/  IMAD.HI.U32 R6, R5, R101, RZ ;  /* 0x0000006505067227 */ /* 0x000fe200078e00ff */
[----:B------:R-:W-:Y:S03]  /*2b50*/  STL [R1+0xd08], R34 ;  /* 0x000d082201007387 */ /* 0x000fe60000100800 */
[----:B------:R-:W-:Y:S01]  /*2b60*/  @!P5 IMAD.MOV R75, RZ, RZ, -R75 ;  /* 0x000000ffff4bd224 */ /* 0x000fe200078e0a4b */
[C---:B------:R-:W-:Y:S01]  /*2b70*/  ISETP.GT.U32.AND P5, PT, R2.reuse, R91, PT ;  /* 0x0000005b0200720c */ /* 0x040fe20003fa4070 */
[----:B------:R-:W-:Y:S01]  /*2b80*/  IMAD R97, R2, R10, R97 ;  /* 0x0000000a02617224 */ /* 0x000fe200078e0261 */
[----:B------:R-:W-:Y:S01]  /*2b90*/  STL [R1+0xd04], R32 ;  /* 0x000d042001007387 */ /* 0x000fe20000100800 */
[----:B------:R-:W-:-:S02]  /*2ba0*/  IMAD.MOV R6, RZ, RZ, -R6 ;  /* 0x000000ffff067224 */ /* 0x000fc400078e0a06 */
[----:B------:R-:W-:Y:S01]  /*2bb0*/  @!P0 IMAD.MOV R79, RZ, RZ, -R79 ;  /* 0x000000ffff4f8224 */ /* 0x000fe200078e0a4f */
[C---:B------:R-:W-:Y:S01]  /*2bc0*/  ISETP.GT.U32.AND P0, PT, R2.reuse, R93, PT ;  /* 0x0000005d0200720c */ /* 0x040fe20003f04070 */
[C---:B------:R-:W-:Y:S01]  /*2bd0*/  IMAD R101, R2.reuse, R6, R101 ;  /* 0x0000000602657224 */ /* 0x040fe200078e0265 */
[----:B------:R-:W-:Y:S01]  /*2be0*/  STL [R1+0xd00], R30 ;  /* 0x000d001e01007387 */ /* 0x000fe20000100800 */
[--C-:B------:R-:W-:Y:S01]  /*2bf0*/  @!P1 IMAD.IADD R85, R85, 0x1, -R2.reuse ;  /* 0x0000000155559824 */ /* 0x100fe200078e0a02 */
[C---:B------:R-:W-:Y:S01]  /*2c00*/  ISETP.GT.U32.AND P1, PT, R2.reuse, R97, PT ;  /* 0x000000610200720c */ /* 0x040fe20003f24070 */
[--C-:B------:R-:W-:Y:S01]  /*2c10*/  @!P2 IMAD.IADD R89, R89, 0x1, -R2.reuse ;  /* 0x000000015959a824 */ /* 0x100fe200078e0a02 */
[----:B------:R-:W-:Y:S01]  /*2c20*/  ISETP.GT.U32.AND P2, PT, R2, R101, PT ;  /* 0x000000650200720c */ /* 0x000fe20003f44070 */
[--C-:B------:R-:W-:Y:S01]  /*2c30*/  @!P3 IMAD.IADD R95, R95, 0x1, -R2.reuse ;  /* 0x000000015f5fb824 */ /* 0x100fe200078e0a02 */
[----:B------:R-:W-:Y:S01]  /*2c40*/  ISETP.GE.AND P3, PT, R60, RZ, PT ;  /* 0x000000ff3c00720c */ /* 0x000fe20003f66270 */
[----:B------:R-:W-:Y:S01]  /*2c50*/  IMAD.HI.U32 R6, R5, R103, RZ ;  /* 0x0000006705067227 */ /* 0x000fe200078e00ff */
[----:B------:R-:W-:Y:S01]  /*2c60*/  @!P5 IADD3 R91, R91, -R2, RZ ;  /* 0x800000025b5bd210 */ /* 0x000fe20007ffe0ff */
[----:B------:R-:W-:Y:S01]  /*2c70*/  STL [R1+0xcfc], R28 ;  /* 0x000cfc1c01007387 */ /* 0x000fe20000100800 */
[----:B------:R-:W-:Y:S01]  /*2c80*/  ISETP.GE.AND P5, PT, R64, RZ, PT ;  /* 0x000000ff4000720c */ /* 0x000fe20003fa6270 */
[----:B------:R-:W-:Y:S01]  /*2c90*/  @!P6 IMAD.IADD R87, R87, 0x1, -R2 ;  /* 0x000000015757e824 */ /* 0x000fe200078e0a02 */
[----:B------:R-:W-:Y:S01]  /*2ca0*/  ISETP.GT.U32.AND P6, PT, R2, R99, PT ;  /* 0x000000630200720c */ /* 0x000fe20003fc4070 */
[----:B------:R-:W-:-:S02]  /*2cb0*/  IMAD.MOV R6, RZ, RZ, -R6 ;  /* 0x000000ffff067224 */ /* 0x000fc400078e0a06 */
[--C-:B------:R-:W-:Y:S01]  /*2cc0*/  @!P0 IMAD.IADD R93, R93, 0x1, -R2.reuse ;  /* 0x000000015d5d8824 */ /* 0x100fe200078e0a02 */
[----:B------:R-:W-:Y:S01]  /*2cd0*/  ISETP.GE.AND P0, PT, R62, RZ, PT ;  /* 0x000000ff3e00720c */ /* 0x000fe20003f06270 */
[----:B------:R-:W-:Y:S01]  /*2ce0*/  @!P1 IMAD.IADD R97, R97, 0x1, -R2 ;  /* 0x0000000161619824 */ /* 0x000fe200078e0a02 */
[----:B------:R-:W-:Y:S01]  /*2cf0*/  ISETP.GE.AND P1, PT, R58, RZ, PT ;  /* 0x000000ff3a00720c */ /* 0x000fe20003f26270 */
[----:B------:R-:W-:Y:S02]  /*2d00*/  IMAD R103, R2, R6, R103 ;  /* 0x0000000602677224 */ /* 0x000fe400078e0267 */
[----:B------:R-:W-:-:S04]  /*2d10*/  IMAD.HI.U32 R6, R5, R109, RZ ;  /* 0x0000006d05067227 */ /* 0x000fc800078e00ff */
[----:B------:R-:W-:-:S04]  /*2d20*/  IMAD.HI.U32 R10, R5, R107, RZ ;  /* 0x0000006b050a7227 */ /* 0x000fc800078e00ff */
[----:B------:R-:W-:Y:S01]  /*2d30*/  @!P2 IMAD.IADD R101, R101, 0x1, -R2 ;  /* 0x000000016565a824 */ /* 0x000fe200078e0a02 */
[C---:B------:R-:W-:Y:S01]  /*2d40*/  ISETP.GT.U32.AND P2, PT, R2.reuse, R93, PT ;  /* 0x0000005d0200720c */ /* 0x040fe20003f44070 */
[----:B------:R-:W-:Y:S01]  /*2d50*/  @!P3 IMAD.MOV R87, RZ, RZ, -R87 ;  /* 0x000000ffff57b224 */ /* 0x000fe200078e0a57 */
[----:B------:R-:W-:Y:S01]  /*2d60*/  ISETP.GT.U32.AND P3, PT, R2, R97, PT ;  /* 0x000000610200720c */ /* 0x000fe20003f64070 */
[----:B------:R-:W-:Y:S01]  /*2d70*/  IMAD.HI.U32 R8, R5, R105, RZ ;  /* 0x0000006905087227 */ /* 0x000fe200078e00ff */
[----:B------:R-:W-:Y:S02]  /*2d80*/  IADD3 R10, -R10, RZ, RZ ;  /* 0x000000ff0a0a7210 */ /* 0x000fe40007ffe1ff */
[----:B------:R-:W-:Y:S01]  /*2d90*/  @!P1 IADD3 R89, -R89, RZ, RZ ;  /* 0x000000ff59599210 */ /* 0x000fe20007ffe1ff */
[----:B------:R-:W-:Y:S02]  /*2da0*/  IMAD.MOV R6, RZ, RZ, -R6 ;  /* 0x000000ffff067224 */ /* 0x000fe400078e0a06 */
[----:B------:R-:W-:Y:S01]  /*2db0*/  @!P5 IMAD.MOV R83, RZ, RZ, -R83 ;  /* 0x000000ffff53d224 */ /* 0x000fe200078e0a53 */
[----:B------:R-:W-:Y:S01]  /*2dc0*/  ISETP.GT.U32.AND P5, PT, R2, R101, PT ;  /* 0x000000650200720c */ /* 0x000fe20003fa4070 */
[----:B------:R-:W-:-:S02]  /*2dd0*/  IMAD.MOV R8, RZ, RZ, -R8 ;  /* 0x000000ffff087224 */ /* 0x000fc400078e0a08 */
[----:B------:R-:W-:Y:S01]  /*2de0*/  @!P6 IMAD.IADD R99, R99, 0x1, -R2 ;  /* 0x000000016363e824 */ /* 0x000fe200078e0a02 */
[----:B------:R-:W-:Y:S01]  /*2df0*/  ISETP.GE.AND P6, PT, R56, RZ, PT ;  /* 0x000000ff3800720c */ /* 0x000fe20003fc6270 */
[C---:B------:R-:W-:Y:S02]  /*2e00*/  IMAD R109, R2.reuse, R6, R109 ;  /* 0x00000006026d7224 */ /* 0x040fe400078e026d */
[----:B------:R-:W-:Y:S01]  /*2e10*/  IMAD.HI.U32 R6, R5, R111, RZ ;  /* 0x0000006f05067227 */ /* 0x000fe200078e00ff */
[----:B------:R-:W-:-:S03]  /*2e20*/  ISETP.GT.U32.AND P1, PT, R2, R99, PT ;  /* 0x000000630200720c */ /* 0x000fc60003f24070 */
[C---:B------:R-:W-:Y:S02]  /*2e30*/  IMAD R105, R2.reuse, R8, R105 ;  /* 0x0000000802697224 */ /* 0x040fe400078e0269 */
[----:B------:R-:W-:Y:S01]  /*2e40*/  IMAD R107, R2, R10, R107 ;  /* 0x0000000a026b7224 */ /* 0x000fe200078e026b */
[----:B------:R-:W-:Y:S01]  /*2e50*/  IADD3 R10, R206, 0x38, RZ ;  /* 0x00000038ce0a7810 */ /* 0x000fe20007ffe0ff */
[----:B------:R-:W-:Y:S01]  /*2e60*/  @!P0 IMAD.MOV R85, RZ, RZ, -R85 ;  /* 0x000000ffff558224 */ /* 0x000fe200078e0a55 */
[C---:B------:R-:W-:Y:S01]  /*2e70*/  ISETP.GT.U32.AND P0, PT, R2.reuse, R95, PT ;  /* 0x0000005f0200720c */ /* 0x040fe20003f04070 */
[----:B------:R-:W-:Y:S01]  /*2e80*/  IMAD.MOV R6, RZ, RZ, -R6 ;  /* 0x000000ffff067224 */ /* 0x000fe200078e0a06 */
[----:B------:R-:W-:Y:S01]  /*2e90*/  IABS R121, R10 ;  /* 0x0000000a00797213 */ /* 0x000fe20000000000 */
[--C-:B------:R-:W-:Y:S01]  /*2ea0*/  @!P2 IMAD.IADD R93, R93, 0x1, -R2.reuse ;  /* 0x000000015d5da824 */ /* 0x100fe200078e0a02 */
[C---:B------:R-:W-:Y:S01]  /*2eb0*/  ISETP.GT.U32.AND P2, PT, R2.reuse, R105, PT ;  /* 0x000000690200720c */ /* 0x040fe20003f44070 */
[----:B------:R-:W-:Y:S01]  /*2ec0*/  @!P3 IMAD.IADD R97, R97, 0x1, -R2 ;  /* 0x000000016161b824 */ /* 0x000fe200078e0a02 */
[C---:B------:R-:W-:Y:S01]  /*2ed0*/  ISETP.GT.U32.AND P3, PT, R2.reuse, R107, PT ;  /* 0x0000006b0200720c */ /* 0x040fe20003f64070 */
[----:B------:R-:W-:Y:S01]  /*2ee0*/  IMAD R111, R2, R6, R111 ;  /* 0x00000006026f7224 */ /* 0x000fe200078e026f */
[----:B------:R1:W-:Y:S01]  /*2ef0*/  STL [R1+0xcf8], R10 ;  /* 0x000cf80a01007387 */ /* 0x0003e20000100800 */
[----:B------:R-:W-:-:S03]  /*2f00*/  IMAD.HI.U32 R6, R5, R115, RZ ;  /* 0x0000007305067227 */ /* 0x000fc600078e00ff */
[----:B------:R-:W-:Y:S01]  /*2f10*/  STL [R1+0xcf4], R26 ;  /* 0x000cf41a01007387 */ /* 0x000fe20000100800 */
[----:B------:R-:W-:Y:S01]  /*2f20*/  @!P5 IMAD.IADD R101, R101, 0x1, -R2 ;  /* 0x000000016565d824 */ /* 0x000fe200078e0a02 */
[----:B------:R-:W-:Y:S01]  /*2f30*/  ISETP.GE.AND P5, PT, R52, RZ, PT ;  /* 0x000000ff3400720c */ /* 0x000fe20003fa6270 */
[----:B------:R-:W-:Y:S01]  /*2f40*/  @!P6 IMAD.MOV R91, RZ, RZ, -R91 ;  /* 0x000000ffff5be224 */ /* 0x000fe200078e0a5b */
[----:B------:R-:W-:Y:S01]  /*2f50*/  ISETP.GT.U32.AND P6, PT, R2, R103, PT ;  /* 0x000000670200720c */ /* 0x000fe20003fc4070 */
[----:B------:R-:W-:Y:S01]  /*2f60*/  IMAD.MOV R6, RZ, RZ, -R6 ;  /* 0x000000ffff067224 */ /* 0x000fe200078e0a06 */
[----:B------:R-:W-:Y:S01]  /*2f70*/  STL [R1+0xcf0], R24 ;  /* 0x000cf01801007387 */ /* 0x000fe20000100800 */
[--C-:B------:R-:W-:Y:S01]  /*2f80*/  @!P0 IMAD.IADD R95, R95, 0x1, -R2.reuse ;  /* 0x000000015f5f8824 */ /* 0x100fe200078e0a02 */
[----:B------:R-:W-:Y:S01]  /*2f90*/  ISETP.GE.AND P0, PT, R54, RZ, PT ;  /* 0x000000ff3600720c */ /* 0x000fe20003f06270 */
[--C-:B------:R-:W-:Y:S01]  /*2fa0*/  @!P1 IMAD.IADD R99, R99, 0x1, -R2.reuse ;  /* 0x0000000163639824 */ /* 0x100fe200078e0a02 */
[C---:B------:R-:W-:Y:S01]  /*2fb0*/  ISETP.GT.U32.AND P1, PT, R2.reuse, R109, PT ;  /* 0x0000006d0200720c */ /* 0x040fe20003f24070 */
[----:B------:R-:W-:Y:S01]  /*2fc0*/  IMAD R115, R2, R6, R115 ;  /* 0x0000000602737224 */ /* 0x000fe200078e0273 */
[----:B------:R-:W-:Y:S01]  /*2fd0*/  @!P3 IADD3 R107, R107, -R2, RZ ;  /* 0x800000026b6bb210 */ /* 0x000fe20007ffe0ff */
[----:B------:R-:W-:Y:S01]  /*2fe0*/  IMAD.HI.U32 R6, R5, R117, RZ ;  /* 0x0000007505067227 */ /* 0x000fe200078e00ff */
[----:B------:R-:W-:Y:S01]  /*2ff0*/  ISETP.GE.AND P3, PT, R48, RZ, PT ;  /* 0x000000ff3000720c */ /* 0x000fe20003f66270 */
[----:B------:R-:W-:Y:S02]  /*3000*/  STL [R1+0xcec], R22 ;  /* 0x000cec1601007387 */ /* 0x000fe40000100800 */
        /* <DEDUP_REMOVED lines=8> */
[--C-:B------:R-:W-:Y:S01]  /*3090*/  @!P6 IMAD.IADD R103, R103, 0x1, -R2.reuse ;  /* 0x000000016767e824 */ /* 0x100fe200078e0a02 */
[----:B------:R-:W-:Y:S01]  /*30a0*/  ISETP.GT.U32.AND P6, PT, R2, R111, PT ;  /* 0x0000006f0200720c */ /* 0x000fe20003fc4070 */
[----:B------:R-:W-:Y:S01]  /*30b0*/  IMAD.HI.U32 R6, R5, R119, RZ ;  /* 0x0000007705067227 */ /* 0x000fe200078e00ff */
[----:B------:R-:W-:Y:S03]  /*30c0*/  STL [R1+0xce0], R14 ;  /* 0x000ce00e01007387 */ /* 0x000fe60000100800 */
[----:B------:R-:W-:Y:S01]  /*30d0*/  @!P1 IMAD.IADD R109, R109, 0x1, -R2 ;  /* 0x000000016d6d9824 */ /* 0x000fe200078e0a02 */
[----:B------:R-:W-:Y:S01]  /*30e0*/  ISETP.GE.AND P1, PT, R46, RZ, PT ;  /* 0x000000ff2e00720c */ /* 0x000fe20003f26270 */
[----:B------:R-:W-:Y:S01]  /*30f0*/  @!P0 IMAD.MOV R93, RZ, RZ, -R93 ;  /* 0x000000ffff5d8224 */ /* 0x000fe200078e0a5d */
[----:B------:R-:W-:Y:S01]  /*3100*/  ISETP.GT.U32.AND P0, PT, R2, R103, PT ;  /* 0x000000670200720c */ /* 0x000fe20003f04070 */
[----:B------:R-:W-:-:S02]  /*3110*/  IMAD.MOV R6, RZ, RZ, -R6 ;  /* 0x000000ffff067224 */ /* 0x000fc400078e0a06 */
[----:B------:R-:W-:-:S04]  /*3120*/  IMAD.HI.U32 R8, R5, R113, RZ ;  /* 0x0000007105087227 */ /* 0x000fc800078e00ff */
[----:B------:R-:W-:Y:S01]  /*3130*/  @!P3 IMAD.MOV R99, RZ, RZ, -R99 ;  /* 0x000000ffff63b224 */ /* 0x000fe200078e0a63 */
[C---:B------:R-:W-:Y:S01]  /*3140*/  ISETP.GT.U32.AND P3, PT, R2.reuse, R109, PT ;  /* 0x0000006d0200720c */ /* 0x040fe20003f64070 */
[C---:B------:R-:W-:Y:S02]  /*3150*/  IMAD R119, R2.reuse, R6, R119 ;  /* 0x0000000602777224 */ /* 0x040fe400078e0277 */
[----:B------:R-:W-:Y:S01]  /*3160*/  @!P2 IMAD.MOV R97, RZ, RZ, -R97 ;  /* 0x000000ffff61a224 */ /* 0x000fe200078e0a61 */
[----:B------:R-:W-:Y:S01]  /*3170*/  ISETP.GT.U32.AND P2, PT, R2, R107, PT ;  /* 0x0000006b0200720c */ /* 0x000fe20003f44070 */
[----:B------:R-:W-:Y:S01]  /*3180*/  IMAD.MOV R8, RZ, RZ, -R8 ;  /* 0x000000ffff087224 */ /* 0x000fe200078e0a08 */
[----:B------:R-:W-:Y:S01]  /*3190*/  @!P1 IADD3 R101, -R101, RZ, RZ ;  /* 0x000000ff65659210 */ /* 0x000fe20007ffe1ff */
[----:B------:R-:W-:-:S04]  /*31a0*/  IMAD.HI.U32 R6, R5, R121, RZ ;  /* 0x0000007905067227 */ /* 0x000fc800078e00ff */
[----:B------:R-:W-:Y:S01]  /*31b0*/  @!P5 IMAD.IADD R105, R105, 0x1, -R2 ;  /* 0x000000016969d824 */ /* 0x000fe200078e0a02 */
[C---:B------:R-:W-:Y:S01]  /*31c0*/  ISETP.GT.U32.AND P5, PT, R2.reuse, R117, PT ;  /* 0x000000750200720c */ /* 0x040fe20003fa4070 */
[C---:B------:R-:W-:Y:S02]  /*31d0*/  IMAD R113, R2.reuse, R8, R113 ;  /* 0x0000000802717224 */ /* 0x040fe400078e0271 */
[----:B------:R-:W-:Y:S02]  /*31e0*/  IMAD.MOV R6, RZ, RZ, -R6 ;  /* 0x000000ffff067224 */ /* 0x000fe400078e0a06 */
[--C-:B------:R-:W-:Y:S01]  /*31f0*/  @!P6 IMAD.IADD R111, R111, 0x1, -R2.reuse ;  /* 0x000000016f6fe824 */ /* 0x100fe200078e0a02 */
[C---:B------:R-:W-:Y:S01]  /*3200*/  ISETP.GT.U32.AND P1, PT, R2.reuse, R113, PT ;  /* 0x000000710200720c */ /* 0x040fe20003f24070 */
[C---:B------:R-:W-:Y:S02]  /*3210*/  IMAD R121, R2.reuse, R6, R121 ;  /* 0x0000000602797224 */ /* 0x040fe400078e0279 */
[--C-:B------:R-:W-:Y:S01]  /*3220*/  @!P0 IMAD.IADD R103, R103, 0x1, -R2.reuse ;  /* 0x0000000167678824 */ /* 0x100fe200078e0a02 */
[C---:B------:R-:W-:Y:S01]  /*3230*/  ISETP.GT.U32.AND P0, PT, R2.reuse, R115, PT ;  /* 0x000000730200720c */ /* 0x040fe20003f04070 */
[--C-:B------:R-:W-:Y:S01]  /*3240*/  @!P3 IMAD.IADD R109, R109, 0x1, -R2.reuse ;  /* 0x000000016d6db824 */ /* 0x100fe200078e0a02 */
[C---:B------:R-:W-:Y:S01]  /*3250*/  ISETP.GT.U32.AND P6, PT, R2.reuse, R111, PT ;  /* 0x0000006f0200720c */ /* 0x040fe20003fc4070 */
[----:B------:R-:W-:Y:S01]  /*3260*/  @!P2 IMAD.IADD R107, R107, 0x1, -R2 ;  /* 0x000000016b6ba824 */ /* 0x000fe200078e0a02 */
[C---:B------:R-:W-:Y:S01]  /*3270*/  ISETP.GT.U32.AND P3, PT, R2.reuse, R121, PT ;  /* 0x000000790200720c */ /* 0x040fe20003f64070 */
[----:B------:R-:W-:Y:S01]  /*3280*/  IMAD.HI.U32 R6, R5, R123, RZ ;  /* 0x0000007b05067227 */ /* 0x000fe200078e00ff */
[----:B------:R-:W-:-:S03]  /*3290*/  ISETP.GT.U32.AND P2, PT, R2, R119, PT ;  /* 0x000000770200720c */ /* 0x000fc60003f44070 */
[----:B------:R-:W-:Y:S01]  /*32a0*/  @!P5 IMAD.IADD R117, R117, 0x1, -R2 ;  /* 0x000000017575d824 */ /* 0x000fe200078e0a02 */
[----:B------:R-:W-:Y:S01]  /*32b0*/  ISETP.GE.AND P5, PT, R38, RZ, PT ;  /* 0x000000ff2600720c */ /* 0x000fe20003fa6270 */
[----:B------:R-:W-:Y:S02]  /*32c0*/  IMAD.MOV R6, RZ, RZ, -R6 ;  /* 0x000000ffff067224 */ /* 0x000fe400078e0a06 */
[--C-:B------:R-:W-:Y:S01]  /*32d0*/  @!P1 IMAD.IADD R113, R113, 0x1, -R2.reuse ;  /* 0x0000000171719824 */ /* 0x100fe200078e0a02 */
[----:B------:R-:W-:Y:S01]  /*32e0*/  ISETP.GE.AND P1, PT, R42, RZ, PT ;  /* 0x000000ff2a00720c */ /* 0x000fe20003f26270 */
[----:B------:R-:W-:Y:S01]  /*32f0*/  @!P0 IMAD.IADD R115, R115, 0x1, -R2 ;  /* 0x0000000173738824 */ /* 0x000fe200078e0a02 */
[----:B------:R-:W-:Y:S01]  /*3300*/  ISETP.GE.AND P0, PT, R40, RZ, PT ;  /* 0x000000ff2800720c */ /* 0x000fe20003f06270 */
[----:B------:R-:W-:Y:S02]  /*3310*/  IMAD R123, R2, R6, R123 ;  /* 0x00000006027b7224 */ /* 0x000fe400078e027b */
[----:B------:R-:W-:Y:S01]  /*3320*/  IMAD.HI.U32 R6, R5, R125, RZ ;  /* 0x0000007d05067227 */ /* 0x000fe200078e00ff */
[----:B------:R-:W-:-:S02]  /*3330*/  @!P2 IADD3 R119, R119, -R2, RZ ;  /* 0x800000027777a210 */ /* 0x000fc40007ffe0ff */
[----:B------:R-:W-:Y:S01]  /*3340*/  ISETP.GE.AND P2, PT, R36, RZ, PT ;  /* 0x000000ff2400720c */ /* 0x000fe20003f46270 */
[--C-:B------:R-:W-:Y:S01]  /*3350*/  @!P6 IMAD.IADD R111, R111, 0x1, -R2.reuse ;  /* 0x000000016f6fe824 */ /* 0x100fe200078e0a02 */
[----:B------:R-:W-:Y:S01]  /*3360*/  ISETP.GE.AND P6, PT, R44, RZ, PT ;  /* 0x000000ff2c00720c */ /* 0x000fe20003fc6270 */
[----:B------:R-:W-:Y:S01]  /*3370*/  @!P3 IMAD.IADD R121, R121, 0x1, -R2 ;  /* 0x000000017979b824 */ /* 0x000fe200078e0a02 */
[C---:B------:R-:W-:Y:S01]  /*3380*/  ISETP.GT.U32.AND P3, PT, R2.reuse, R113, PT ;  /* 0x000000710200720c */ /* 0x040fe20003f64070 */
[----:B------:R-:W-:Y:S02]  /*3390*/  IMAD.MOV R6, RZ, RZ, -R6 ;  /* 0x000000ffff067224 */ /* 0x000fe400078e0a06 */
[----:B------:R-:W-:Y:S01]  /*33a0*/  @!P5 IMAD.MOV R109, RZ, RZ, -R109 ;  /* 0x000000ffff6dd224 */ /* 0x000fe200078e0a6d */
[C---:B------:R-:W-:Y:S01]  /*33b0*/  ISETP.GT.U32.AND P5, PT, R2.reuse, R119, PT ;  /* 0x000000770200720c */ /* 0x040fe20003fa4070 */
[----:B------:R-:W-:Y:S02]  /*33c0*/  IMAD R125, R2, R6, R125 ;  /* 0x00000006027d7224 */ /* 0x000fe400078e027d */
[----:B------:R-:W-:-:S04]  /*33d0*/  IMAD.HI.U32 R8, R5, R129, RZ ;  /* 0x0000008105087227 */ /* 0x000fc800078e00ff */
[----:B------:R-:W-:-:S04]  /*33e0*/  IMAD.HI.U32 R6, R5, R127, RZ ;  /* 0x0000007f05067227 */ /* 0x000fc800078e00ff */
[----:B------:R-:W-:Y:S02]  /*33f0*/  IMAD.MOV R8, RZ, RZ, -R8 ;  /* 0x000000ffff087224 */ /* 0x000fe400078e0a08 */
[----:B------:R-:W-:Y:S01]  /*3400*/  @!P0 IMAD.MOV R107, RZ, RZ, -R107 ;  /* 0x000000ffff6b8224 */ /* 0x000fe200078e0a6b */
[C---:B------:R-:W-:Y:S01]  /*3410*/  ISETP.GT.U32.AND P0, PT, R2.reuse, R117, PT ;  /* 0x000000750200720c */ /* 0x040fe20003f04070 */
[----:B------:R-:W-:Y:S02]  /*3420*/  IMAD.MOV R6, RZ, RZ, -R6 ;  /* 0x000000ffff067224 */ /* 0x000fe400078e0a06 */
[----:B------:R-:W-:Y:S01]  /*3430*/  @!P1 IMAD.MOV R105, RZ, RZ, -R105 ;  /* 0x000000ffff699224 */ /* 0x000fe200078e0a69 */
[C---:B------:R-:W-:Y:S01]  /*3440*/  ISETP.GT.U32.AND P1, PT, R2.reuse, R115, PT ;  /* 0x000000730200720c */ /* 0x040fe20003f24070 */
[C---:B------:R-:W-:Y:S02]  /*3450*/  IMAD R129, R2.reuse, R8, R129 ;  /* 0x0000000802817224 */ /* 0x040fe400078e0281 */
[----:B------:R-:W-:Y:S01]  /*3460*/  @!P6 IMAD.MOV R103, RZ, RZ, -R103 ;  /* 0x000000ffff67e224 */ /* 0x000fe200078e0a67 */
[C---:B------:R-:W-:Y:S01]  /*3470*/  ISETP.GT.U32.AND P6, PT, R2.reuse, R121, PT ;  /* 0x000000790200720c */ /* 0x040fe20003fc4070 */
[----:B------:R-:W-:Y:S01]  /*3480*/  @!P3 IMAD.IADD R113, R113, 0x1, -R2 ;  /* 0x000000017171b824 */ /* 0x000fe200078e0a02 */
[C---:B------:R-:W-:Y:S01]  /*3490*/  ISETP.GT.U32.AND P3, PT, R2.reuse, R123, PT ;  /* 0x0000007b0200720c */ /* 0x040fe20003f64070 */
[----:B------:R-:W-:-:S02]  /*34a0*/  IMAD R127, R2, R6, R127 ;  /* 0x00000006027f7224 */ /* 0x000fc400078e027f */
[----:B------:R-:W-:-:S04]  /*34b0*/  IMAD.HI.U32 R6, R5, R131, RZ ;  /* 0x0000008305067227 */ /* 0x000fc800078e00ff */
[----:B------:R-:W-:Y:S01]  /*34c0*/  @!P2 IMAD.MOV R111, RZ, RZ, -R111 ;  /* 0x000000ffff6fa224 */ /* 0x000fe200078e0a6f */
[----:B------:R-:W-:Y:S01]  /*34d0*/  ISETP.GE.AND P2, PT, R34, RZ, PT ;  /* 0x000000ff2200720c */ /* 0x000fe20003f46270 */
[----:B------:R-:W-:Y:S01]  /*34e0*/  @!P5 IMAD.IADD R119, R119, 0x1, -R2 ;  /* 0x000000017777d824 */ /* 0x000fe200078e0a02 */
[C---:B------:R-:W-:Y:S01]  /*34f0*/  ISETP.GT.U32.AND P5, PT, R2.reuse, R129, PT ;  /* 0x000000810200720c */ /* 0x040fe20003fa4070 */
[----:B------:R-:W-:Y:S01]  /*3500*/  IMAD.HI.U32 R5, R5, R133, RZ ;  /* 0x0000008505057227 */ /* 0x000fe200078e00ff */
[----:B------:R-:W-:Y:S02]  /*3510*/  @!P1 IADD3 R115, R115, -R2, RZ ;  /* 0x8000000273739210 */ /* 0x000fe40007ffe0ff */
[----:B------:R-:W-:Y:S01]  /*3520*/  ISETP.GT.U32.AND P1, PT, R2, R125, PT ;  /* 0x0000007d0200720c */ /* 0x000fe20003f24070 */
[----:B------:R-:W-:Y:S02]  /*3530*/  IMAD.MOV R6, RZ, RZ, -R6 ;  /* 0x000000ffff067224 */ /* 0x000fe400078e0a06 */
[----:B------:R-:W-:-:S02]  /*3540*/  IMAD.MOV R5, RZ, RZ, -R5 ;  /* 0x000000ffff057224 */ /* 0x000fc400078e0a05 */
[C---:B------:R-:W-:Y:S02]  /*3550*/  IMAD R131, R2.reuse, R6, R131 ;  /* 0x0000000602837224 */ /* 0x040fe400078e0283 */
[--C-:B------:R-:W-:Y:S01]  /*3560*/  @!P0 IMAD.IADD R117, R117, 0x1, -R2.reuse ;  /* 0x0000000175758824 */ /* 0x100fe200078e0a02 */
[C---:B------:R-:W-:Y:S01]  /*3570*/  ISETP.GT.U32.AND P0, PT, R2.reuse, R127, PT ;  /* 0x0000007f0200720c */ /* 0x040fe20003f04070 */
[----:B------:R-:W-:Y:S01]  /*3580*/  IMAD R133, R2, R5, R133 ;  /* 0x0000000502857224 */ /* 0x000fe200078e0285 */
[----:B--2---:R-:W-:Y:S01]  /*3590*/  LOP3.LUT R5, R12, 0x7f, RZ, 0xc0, !PT ;  /* 0x0000007f0c057812 */ /* 0x004fe200078ec0ff */
[--C-:B------:R-:W-:Y:S01]  /*35a0*/  @!P6 IMAD.IADD R121, R121, 0x1, -R2.reuse ;  /* 0x000000017979e824 */ /* 0x100fe200078e0a02 */
[----:B------:R-:W-:Y:S01]  /*35b0*/  ISETP.GT.U32.AND P6, PT, R2, R131, PT ;  /* 0x000000830200720c */ /* 0x000fe20003fc4070 */
[--C-:B------:R-:W-:Y:S01]  /*35c0*/  @!P3 IMAD.IADD R123, R123, 0x1, -R2.reuse ;  /* 0x000000017b7bb824 */ /* 0x100fe200078e0a02 */
[----:B------:R-:W-:Y:S01]  /*35d0*/  ISETP.GE.AND P3, PT, R32, RZ, PT ;  /* 0x000000ff2000720c */ /* 0x000fe20003f66270 */
[----:B------:R-:W-:Y:S01]  /*35e0*/  @!P5 IMAD.IADD R129, R129, 0x1, -R2 ;  /* 0x000000018181d824 */ /* 0x000fe200078e0a02 */
[----:B------:R-:W-:Y:S01]  /*35f0*/  ISETP.GE.AND P5, PT, R10, RZ, PT ;  /* 0x000000ff0a00720c */ /* 0x000fe20003fa6270 */
[----:B------:R-:W-:Y:S01]  /*3600*/  @!P2 IMAD.MOV R113, RZ, RZ, -R113 ;  /* 0x000000ffff71a224 */ /* 0x000fe200078e0a71 */
[----:B------:R-:W-:Y:S01]  /*3610*/  ISETP.GT.U32.AND P2, PT, R2, R123, PT ;  /* 0x0000007b0200720c */ /* 0x000fe20003f44070 */
[----:B------:R-:W-:-:S02]  /*3620*/  IMAD R205, R205, 0x100, R5 ;  /* 0x00000100cdcd7824 */ /* 0x000fc400078e0205 */
[--C-:B------:R-:W-:Y:S01]  /*3630*/  @!P0 IMAD.IADD R127, R127, 0x1, -R2.reuse ;  /* 0x000000017f7f8824 */ /* 0x100fe200078e0a02 */
[----:B------:R-:W-:Y:S01]  /*3640*/  ISETP.GE.AND P0, PT, R28, RZ, PT ;  /* 0x000000ff1c00720c */ /* 0x000fe20003f06270 */
[--C-:B------:R-:W-:Y:S01]  /*3650*/  @!P1 IMAD.IADD R125, R125, 0x1, -R2.reuse ;  /* 0x000000017d7d9824 */ /* 0x100fe200078e0a02 */
[----:B------:R-:W-:Y:S01]  /*3660*/  IADD3 R207, R205, 0x80, RZ ;  /* 0x00000080cdcf7810 */ /* 0x000fe20007ffe0ff */
[----:B------:R2:W-:Y:S01]  /*3670*/  STL [R1+0xfa0], R205 ;  /* 0x000fa0cd01007387 */ /* 0x0005e20000100800 */
[----:B------:R-:W-:Y:S01]  /*3680*/  IABS R6, R205 ;  /* 0x000000cd00067213 */ /* 0x000fe20000000000 */
[----:B------:R-:W-:Y:S01]  /*3690*/  @!P3 IMAD.MOV R115, RZ, RZ, -R115 ;  /* 0x000000ffff73b224 */ /* 0x000fe200078e0a73 */
[----:B------:R-:W-:Y:S01]  /*36a0*/  IABS R8, R207 ;  /* 0x000000cf00087213 */ /* 0x000fe20000000000 */
[----:B------:R-:W-:Y:S01]  /*36b0*/  @!P5 IMAD.MOV R121, RZ, RZ, -R121 ;  /* 0x000000ffff79d224 */ /* 0x000fe200078e0a79 */
[----:B------:R-:W-:Y:S01]  /*36c0*/  ISETP.GE.AND P1, PT, R30, RZ, PT ;  /* 0x000000ff1e00720c */ /* 0x000fe20003f26270 */
[----:B------:R-:W-:Y:S01]  /*36d0*/  IMAD.HI.U32 R5, R4, R6, RZ ;  /* 0x0000000604057227 */ /* 0x000fe200078e00ff */
[----:B------:R-:W-:Y:S01]  /*36e0*/  @!P6 IADD3 R131, R131, -R2, RZ ;  /* 0x800000028383e210 */ /* 0x000fe20007ffe0ff */
[----:B------:R3:W-:Y:S01]  /*36f0*/  STL.64 [R1+0xdd8], R206 ;  /* 0x000dd8ce01007387 */ /* 0x0007e20000100a00 */
[----:B------:R-:W-:Y:S01]  /*3700*/  ISETP.GT.U32.AND P6, PT, R2, R127, PT ;  /* 0x0000007f0200720c */ /* 0x000fe20003fc4070 */
[----:B------:R-:W-:Y:S01]  /*3710*/  @!P2 IMAD.IADD R123, R123, 0x1, -R2 ;  /* 0x000000017b7ba824 */ /* 0x000fe200078e0a02 */
[----:B------:R-:W-:Y:S01]  /*3720*/  ISETP.GE.AND P5, PT, R26, RZ, PT ;  /* 0x000000ff1a00720c */ /* 0x000fe20003fa6270 */
[----:B------:R-:W-:Y:S01]  /*3730*/  IMAD.HI.U32 R4, R4, R8, RZ ;  /* 0x0000000804047227 */ /* 0x000fe200078e00ff */
[----:B------:R-:W-:-:S02]  /*3740*/  ISETP.GT.U32.AND P2, PT, R2, R133, PT ;  /* 0x000000850200720c */ /* 0x000fc40003f44070 */
[----:B------:R-:W-:Y:S01]  /*3750*/  ISETP.GT.U32.AND P3, PT, R2, R125, PT ;  /* 0x0000007d0200720c */ /* 0x000fe20003f64070 */
[----:B------:R-:W-:Y:S02]  /*3760*/  IMAD.MOV R5, RZ, RZ, -R5 ;  /* 0x000000ffff057224 */ /* 0x000fe400078e0a05 */
[----:B-1----:R-:W-:Y:S02]  /*3770*/  IMAD.MOV R10, RZ, RZ, -R4 ;  /* 0x000000ffff0a7224 */ /* 0x002fe400078e0a04 */
[C---:B------:R-:W-:Y:S01]  /*3780*/  IMAD R4, R3.reuse, R5, R6 ;  /* 0x0000000503047224 */ /* 0x040fe200078e0206 */
[----:B------:R-:W-:Y:S01]  /*3790*/  IADD3 R5, R0, -0x5, RZ ;  /* 0xfffffffb00057810 */ /* 0x000fe20007ffe0ff */
[----:B------:R-:W-:Y:S01]  /*37a0*/  @!P1 IMAD.MOV R117, RZ, RZ, -R117 ;  /* 0x000000ffff759224 */ /* 0x000fe200078e0a75 */
[C---:B------:R-:W-:Y:S01]  /*37b0*/  ISETP.GT.U32.AND P1, PT, R2.reuse, R129, PT ;  /* 0x000000810200720c */ /* 0x040fe20003f24070 */
[----:B------:R-:W-:Y:S01]  /*37c0*/  IMAD R6, R3, R10, R8 ;  /* 0x0000000a03067224 */ /* 0x000fe200078e0208 */
[----:B------:R-:W-:Y:S01]  /*37d0*/  @!P6 IADD3 R127, R127, -R2, RZ ;  /* 0x800000027f7fe210 */ /* 0x000fe20007ffe0ff */
[----:B------:R-:W-:Y:S01]  /*37e0*/  @!P0 IMAD.MOV R119, RZ, RZ, -R119 ;  /* 0x000000ffff778224 */ /* 0x000fe200078e0a77 */
[----:B------:R-:W-:Y:S01]  /*37f0*/  ISETP.GT.U32.AND P6, PT, R3, R4, PT ;  /* 0x000000040300720c */ /* 0x000fe20003fc4070 */
[----:B------:R-:W-:Y:S01]  /*3800*/  @!P5 IMAD.MOV R123, RZ, RZ, -R123 ;  /* 0x000000ffff7bd224 */ /* 0x000fe200078e0a7b */
[----:B------:R-:W-:Y:S01]  /*3810*/  ISETP.GT.U32.AND P0, PT, R2, R131, PT ;  /* 0x000000830200720c */ /* 0x000fe20003f04070 */
[--C-:B------:R-:W-:Y:S01]  /*3820*/  @!P2 IMAD.IADD R133, R133, 0x1, -R2.reuse ;  /* 0x000000018585a824 */ /* 0x100fe200078e0a02 */
[----:B------:R-:W-:Y:S01]  /*3830*/  ISETP.GT.U32.AND P5, PT, R3, R6, PT ;  /* 0x000000060300720c */ /* 0x000fe20003fa4070 */
[----:B------:R-:W-:Y:S01]  /*3840*/  @!P3 IMAD.IADD R125, R125, 0x1, -R2 ;  /* 0x000000017d7db824 */ /* 0x000fe200078e0a02 */
[----:B------:R-:W-:-:S02]  /*3850*/  ISETP.GE.AND P3, PT, R24, RZ, PT ;  /* 0x000000ff1800720c */ /* 0x000fc40003f66270 */
[----:B------:R-:W-:Y:S01]  /*3860*/  ISETP.GT.U32.AND P2, PT, R2, R133, PT ;  /* 0x000000850200720c */ /* 0x000fe20003f44070 */
[----:B------:R-:W-:Y:S01]  /*3870*/  @!P1 IMAD.IADD R129, R129, 0x1, -R2 ;  /* 0x0000000181819824 */ /* 0x000fe200078e0a02 */
[----:B------:R-:W-:-:S03]  /*3880*/  ISETP.GE.AND P1, PT, R22, RZ, PT ;  /* 0x000000ff1600720c */ /* 0x000fc60003f26270 */
[--C-:B------:R-:W-:Y:S01]  /*3890*/  @!P6 IMAD.IADD R4, R4, 0x1, -R3.reuse ;  /* 0x000000010404e824 */ /* 0x100fe200078e0a03 */
[----:B------:R-:W-:Y:S01]  /*38a0*/  ISETP.GE.AND P6, PT, R20, RZ, PT ;  /* 0x000000ff1400720c */ /* 0x000fe20003fc6270 */
[--C-:B------:R-:W-:Y:S01]  /*38b0*/  @!P0 IMAD.IADD R131, R131, 0x1, -R2.reuse ;  /* 0x0000000183838824 */ /* 0x100fe200078e0a02 */
[----:B------:R-:W-:Y:S01]  /*38c0*/  ISETP.GE.AND P0, PT, R18, RZ, PT ;  /* 0x000000ff1200720c */ /* 0x000fe20003f06270 */
[----:B------:R-:W-:Y:S01]  /*38d0*/  @!P5 IMAD.IADD R6, R6, 0x1, -R3 ;  /* 0x000000010606d824 */ /* 0x000fe200078e0a03 */
[----:B------:R-:W-:Y:S01]  /*38e0*/  ISETP.GT.U32.AND P5, PT, R3, R4, PT ;  /* 0x000000040300720c */ /* 0x000fe20003fa4070 */
[----:B------:R-:W-:Y:S01]  /*38f0*/  @!P3 IMAD.MOV R125, RZ, RZ, -R125 ;  /* 0x000000ffff7db224 */ /* 0x000fe200078e0a7d */
[----:B------:R-:W-:Y:S01]  /*3900*/  ISETP.GE.AND P3, PT, R16, RZ, PT ;  /* 0x000000ff1000720c */ /* 0x000fe20003f66270 */
[----:B------:R-:W-:Y:S01]  /*3910*/  @!P2 IMAD.IADD R133, R133, 0x1, -R2 ;  /* 0x000000018585a824 */ /* 0x000fe200078e0a02 */
[----:B------:R-:W-:Y:S01]  /*3920*/  ISETP.GE.AND P2, PT, R205, RZ, PT ;  /* 0x000000ffcd00720c */ /* 0x000fe20003f46270 */
[----:B------:R-:W-:Y:S01]  /*3930*/  @!P1 IMAD.MOV R127, RZ, RZ, -R127 ;  /* 0x000000ffff7f9224 */ /* 0x000fe200078e0a7f */
[----:B------:R-:W-:-:S02]  /*3940*/  ISETP.GT.U32.AND P1, PT, R3, R6, PT ;  /* 0x000000060300720c */ /* 0x000fc40003f24070 */
[----:B------:R-:W-:Y:S01]  /*3950*/  IADD3 R2, R0, -0x9, RZ ;  /* 0xfffffff700027810 */ /* 0x000fe20007ffe0ff */
[----:B------:R-:W-:Y:S01]  /*3960*/  @!P6 IMAD.MOV R81, RZ, RZ, -R81 ;  /* 0x000000ffff51e224 */ /* 0x000fe200078e0a51 */
[----:B--2---:R-:W-:Y:S02]  /*3970*/  LOP3.LUT R205, R12, 0x7f, RZ, 0xc0, !PT ;  /* 0x0000007f0ccd7812 */ /* 0x004fe400078ec0ff */
[----:B------:R-:W-:Y:S01]  /*3980*/  @!P0 IADD3 R129, -R129, RZ, RZ ;  /* 0x000000ff81818210 */ /* 0x000fe20007ffe1ff */
[----:B------:R-:W-:Y:S01]  /*3990*/  @!P5 IMAD.IADD R4, R4, 0x1, -R3 ;  /* 0x000000010404d824 */ /* 0x000fe200078e0a03 */
[----:B------:R-:W-:Y:S01]  /*39a0*/  ISETP.GE.AND P0, PT, R14, RZ, PT ;  /* 0x000000ff0e00720c */ /* 0x000fe20003f06270 */
[----:B------:R-:W-:Y:S01]  /*39b0*/  @!P3 IMAD.MOV R131, RZ, RZ, -R131 ;  /* 0x000000ffff83b224 */ /* 0x000fe200078e0a83 */
[----:B------:R-:W-:Y:S01]  /*39c0*/  ISETP.GE.U32.AND P3, PT, R5, 0x7fffff7c, PT ;  /* 0x7fffff7c0500780c */ /* 0x000fe20003f66070 */
[----:B------:R-:W-:Y:S01]  /*39d0*/  @!P2 IMAD.MOV R4, RZ, RZ, -R4 ;  /* 0x000000ffff04a224 */ /* 0x000fe200078e0a04 */
[----:B------:R-:W-:Y:S01]  /*39e0*/  ISETP.GE.AND P2, PT, R207, RZ, PT ;  /* 0x000000ffcf00720c */ /* 0x000fe20003f46270 */
[----:B------:R-:W-:Y:S01]  /*39f0*/  @!P1 IMAD.IADD R6, R6, 0x1, -R3 ;  /* 0x0000000106069824 */ /* 0x000fe200078e0a03 */
[----:B------:R-:W-:Y:S01]  /*3a00*/  ISETP.GE.U32.AND P6, PT, R2, 0x7fffff78, PT ;  /* 0x7fffff780200780c */ /* 0x000fe20003fc6070 */
[----:B------:R-:W-:Y:S01]  /*3a10*/  IMAD.SHL.U32 R203, R205, 0x4, RZ ;  /* 0x00000004cdcb7824 */ /* 0x000fe200078e00ff */
[----:B------:R-:W-:-:S02]  /*3a20*/  IADD3 R5, R0, -0xd, RZ ;  /* 0xfffffff300057810 */ /* 0x000fc40007ffe0ff */
[----:B------:R-:W-:Y:S02]  /*3a30*/  ISETP.NE.AND P1, PT, RZ, c[0x0][0x17c], PT ;  /* 0x00005f00ff007a0c */ /* 0x000fe40003f25270 */
[----:B------:R-:W-:Y:S01]  /*3a40*/  LOP3.LUT R2, RZ, c[0x0][0x17c], RZ, 0x33, !PT ;  /* 0x00005f00ff027a12 */ /* 0x000fe200078e33ff */
[----:B------:R-:W-:Y:S01]  /*3a50*/  @!P0 IMAD.MOV R133, RZ, RZ, -R133 ;  /* 0x000000ffff858224 */ /* 0x000fe200078e0a85 */
[----:B------:R-:W-:Y:S01]  /*3a60*/  ISETP.GE.U32.AND P5, PT, R5, 0x7fffff74, PT ;  /* 0x7fffff740500780c */ /* 0x000fe20003fa6070 */
[----:B------:R-:W-:Y:S01]  /*3a70*/  IMAD R5, R205, c[0x0][0x18c], RZ ;  /* 0x00006300cd057a24 */ /* 0x000fe200078e02ff */
[----:B------:R-:W-:Y:S01]  /*3a80*/  SEL R10, R2, R7, !P1 ;  /* 0x00000007020a7207 */ /* 0x000fe20004800000 */
[----:B------:R-:W-:Y:S01]  /*3a90*/  @!P2 IMAD.MOV R6, RZ, RZ, -R6 ;  /* 0x000000ffff06a224 */ /* 0x000fe200078e0a06 */
[----:B------:R-:W-:Y:S02]  /*3aa0*/  ISETP.NE.AND P0, PT, RZ, c[0x0][0x178], PT ;  /* 0x00005e00ff007a0c */ /* 0x000fe40003f05270 */
[----:B------:R-:W-:Y:S01]  /*3ab0*/  LOP3.LUT R3, RZ, c[0x0][0x178], RZ, 0x33, !PT ;  /* 0x00005e00ff037a12 */ /* 0x000fe200078e33ff */
[----:B------:R-:W-:Y:S01]  /*3ac0*/  IMAD R10, R10, c[0x0][0x190], RZ ;  /* 0x000064000a0a7a24 */ /* 0x000fe200078e02ff */
[----:B------:R-:W-:-:S02]  /*3ad0*/  SEL R28, R2, R15, !P1 ;  /* 0x0000000f021c7207 */ /* 0x000fc40004800000 */
[C---:B------:R-:W-:Y:S02]  /*3ae0*/  SEL R30, R2.reuse, R19, !P1 ;  /* 0x00000013021e7207 */ /* 0x040fe40004800000 */
[----:B------:R-:W-:Y:S01]  /*3af0*/  SEL R32, R2, R23, !P1 ;  /* 0x0000001702207207 */ /* 0x000fe20004800000 */
[----:B------:R-:W-:Y:S01]  /*3b00*/  IMAD R28, R28, c[0x0][0x190], RZ ;  /* 0x000064001c1c7a24 */ /* 0x000fe200078e02ff */
[----:B------:R-:W-:Y:S01]  /*3b10*/  SEL R60, R2, R55, !P1 ;  /* 0x00000037023c7207 */ /* 0x000fe20004800000 */
[----:B------:R-:W-:Y:S01]  /*3b20*/  IMAD R30, R30, c[0x0][0x190], RZ ;  /* 0x000064001e1e7a24 */ /* 0x000fe200078e02ff */
[----:B------:R-:W-:Y:S01]  /*3b30*/  SEL R9, R2, R9, !P1 ;  /* 0x0000000902097207 */ /* 0x000fe20004800000 */
[----:B------:R-:W-:Y:S01]  /*3b40*/  IMAD R32, R32, c[0x0][0x190], RZ ;  /* 0x0000640020207a24 */ /* 0x000fe200078e02ff */
[----:B------:R-:W-:Y:S01]  /*3b50*/  SEL R26, R2, R11, !P1 ;  /* 0x0000000b021a7207 */ /* 0x000fe20004800000 */
[----:B------:R-:W-:Y:S01]  /*3b60*/  IMAD R60, R60, c[0x0][0x190], RZ ;  /* 0x000064003c3c7a24 */ /* 0x000fe200078e02ff */
[C---:B------:R-:W-:Y:S01]  /*3b70*/  SEL R13, R2.reuse, R13, !P1 ;  /* 0x0000000d020d7207 */ /* 0x040fe20004800000 */
[----:B------:R-:W-:Y:S01]  /*3b80*/  IMAD R11, R9, c[0x0][0x190], RZ ;  /* 0x00006400090b7a24 */ /* 0x000fe200078e02ff */
[----:B------:R-:W-:Y:S01]  /*3b90*/  SEL R17, R2, R17, !P1 ;  /* 0x0000001102117207 */ /* 0x000fe20004800000 */
[----:B------:R-:W-:Y:S01]  /*3ba0*/  IMAD R26, R26, c[0x0][0x190], RZ ;  /* 0x000064001a1a7a24 */ /* 0x000fe200078e02ff */
[----:B------:R-:W-:-:S02]  /*3bb0*/  SEL R21, R2, R21, !P1 ;  /* 0x0000001502157207 */ /* 0x000fc40004800000 */
[C---:B------:R-:W-:Y:S02]  /*3bc0*/  SEL R25, R2.reuse, R25, !P1 ;  /* 0x0000001902197207 */ /* 0x040fe40004800000 */
[C---:B------:R-:W-:Y:S01]  /*3bd0*/  SEL R34, R2.reuse, R27, !P1 ;  /* 0x0000001b02227207 */ /* 0x040fe20004800000 */
[----:B------:R-:W-:Y:S01]  /*3be0*/  IMAD R27, R13, c[0x0][0x190], RZ ;  /* 0x000064000d1b7a24 */ /* 0x000fe200078e02ff */
[C---:B------:R-:W-:Y:S01]  /*3bf0*/  SEL R8, R2.reuse, R29, !P1 ;  /* 0x0000001d02087207 */ /* 0x040fe20004800000 */
[----:B------:R-:W-:Y:S01]  /*3c00*/  IMAD R29, R17, c[0x0][0x190], RZ ;  /* 0x00006400111d7a24 */ /* 0x000fe200078e02ff */
[C---:B------:R-:W-:Y:S01]  /*3c10*/  SEL R36, R2.reuse, R31, !P1 ;  /* 0x0000001f02247207 */ /* 0x040fe20004800000 */
[----:B------:R-:W-:Y:S01]  /*3c20*/  IMAD R31, R21, c[0x0][0x190], RZ ;  /* 0x00006400151f7a24 */ /* 0x000fe200078e02ff */
[C---:B------:R-:W-:Y:S01]  /*3c30*/  SEL R14, R2.reuse, R33, !P1 ;  /* 0x00000021020e7207 */ /* 0x040fe20004800000 */
[----:B------:R-:W-:Y:S01]  /*3c40*/  IMAD R33, R25, c[0x0][0x190], RZ ;  /* 0x0000640019217a24 */ /* 0x000fe200078e02ff */
        /* <DEDUP_REMOVED lines=12> */
[C---:B------:R-:W-:Y:S01]  /*3d10*/  SEL R52, R2.reuse, R47, !P1 ;  /* 0x0000002f02347207 */ /* 0x040fe20004800000 */
[----:B------:R-:W-:Y:S01]  /*3d20*/  IMAD R47, R43, c[0x0][0x190], RZ ;  /* 0x000064002b2f7a24 */ /* 0x000fe200078e02ff */
[----:B------:R-:W-:Y:S01]  /*3d30*/  SEL R49, R2, R49, !P1 ;  /* 0x0000003102317207 */ /* 0x000fe20004800000 */
        /* <DEDUP_REMOVED lines=83> */
[----:B------:R-:W-:Y:S01]  /*4270*/  LEA R12, P1, R5, c[0x0][0x168], 0x2 ;  /* 0x00005a00050c7a11 */ /* 0x000fe200078210ff */
[----:B------:R-:W-:Y:S01]  /*4280*/  IMAD R9, R129, c[0x0][0x190], RZ ;  /* 0x0000640081097a24 */ /* 0x000fe200078e02ff */
[----:B------:R-:W-:Y:S01]  /*4290*/  SEL R2, R3, R4, !P0 ;  /* 0x0000000403027207 */ /* 0x000fe20004000000 */
[----:B------:R-:W-:Y:S01]  /*42a0*/  IMAD R7, R7, c[0x0][0x190], RZ ;  /* 0x0000640007077a24 */ /* 0x000fe200078e02ff */
[----:B------:R-:W-:Y:S01]  /*42b0*/  SEL R4, R3, R6, !P0 ;  /* 0x0000000603047207 */ /* 0x000fe20004000000 */
[----:B------:R-:W-:Y:S01]  /*42c0*/  IMAD R6, R133, c[0x0][0x190], RZ ;  /* 0x0000640085067a24 */ /* 0x000fe200078e02ff */
[----:B------:R-:W-:Y:S01]  /*42d0*/  LEA.HI.X.SX32 R3, R5, c[0x0][0x16c], 0x2, P1 ;  /* 0x00005b0005037a11 */ /* 0x000fe200008f16ff */
[----:B------:R-:W-:Y:S01]  /*42e0*/  IMAD R5, R131, c[0x0][0x190], RZ ;  /* 0x0000640083057a24 */ /* 0x000fe200078e02ff */
[----:B------:R-:W-:-:S02]  /*42f0*/  LEA R136, P0, R10, R12, 0x2 ;  /* 0x0000000c0a887211 */ /* 0x000fc400078010ff */
[CC--:B------:R-:W-:Y:S02]  /*4300*/  LEA R134, P1, R11.reuse, R12.reuse, 0x2 ;  /* 0x0000000c0b867211 */ /* 0x0c0fe400078210ff */
[-C--:B------:R-:W-:Y:S02]  /*4310*/  LEA.HI.X.SX32 R137, R10, R3.reuse, 0x2, P0 ;  /* 0x000000030a897211 */ /* 0x080fe400000f16ff */
[CC--:B------:R-:W-:Y:S02]  /*4320*/  LEA R42, P0, R26.reuse, R12.reuse, 0x2 ;  /* 0x0000000c1a2a7211 */ /* 0x0c0fe400078010ff */
[-C--:B------:R-:W-:Y:S01]  /*4330*/  LEA.HI.X.SX32 R135, R11, R3.reuse, 0x2, P1 ;  /* 0x000000030b877211 */ /* 0x080fe200008f16ff */
[----:B------:R-:W-:Y:S01]  /*4340*/  STL.64 [R1+0x38], R136 ;  /* 0x0000388801007387 */ /* 0x000fe20000100a00 */
[----:B------:R-:W-:Y:S02]  /*4350*/  LEA.HI.X.SX32 R43, R26, R3, 0x2, P0 ;  /* 0x000000031a2b7211 */ /* 0x000fe400000f16ff */
[----:B------:R-:W-:-:S02]  /*4360*/  LEA R44, P1, R28, R12, 0x2 ;  /* 0x0000000c1c2c7211 */ /* 0x000fc400078210ff */
[CC--:B------:R-:W-:Y:S01]  /*4370*/  LEA R48, P2, R27.reuse, R12.reuse, 0x2 ;  /* 0x0000000c1b307211 */ /* 0x0c0fe200078410ff */
[----:B------:R1:W-:Y:S01]  /*4380*/  STL.64 [R1+0x28], R42 ;  /* 0x0000282a01007387 */ /* 0x0003e20000100a00 */
[-C--:B------:R-:W-:Y:S02]  /*4390*/  LEA.HI.X.SX32 R45, R28, R3.reuse, 0x2, P1 ;  /* 0x000000031c2d7211 */ /* 0x080fe400008f16ff */
[-C--:B------:R-:W-:Y:S01]  /*43a0*/  LEA.HI.X.SX32 R49, R27, R3.reuse, 0x2, P2 ;  /* 0x000000031b317211 */ /* 0x080fe200010f16ff */
[----:B------:R-:W-:Y:S01]  /*43b0*/  STL.64 [R1+0x30], R134 ;  /* 0x0000308601007387 */ /* 0x000fe20000100a00 */
[CC--:B---3--:R-:W-:Y:S02]  /*43c0*/  LEA R206, P1, R31.reuse, R12.reuse, 0x2 ;  /* 0x0000000c1fce7211 */ /* 0x0c8fe400078210ff */
[----:B------:R-:W-:Y:S01]  /*43d0*/  LEA R10, P2, R30, R12, 0x2 ;  /* 0x0000000c1e0a7211 */ /* 0x000fe200078410ff */
[----:B------:R-:W-:Y:S01]  /*43e0*/  STL.64 [R1+0x20], R48 ;  /* 0x0000203001007387 */ /* 0x000fe20000100a00 */
[----:B------:R-:W-:-:S02]  /*43f0*/  LEA.HI.X.SX32 R207, R31, R3, 0x2, P1 ;  /* 0x000000031fcf7211 */ /* 0x000fc400008f16ff */
[-C--:B------:R-:W-:Y:S01]  /*4400*/  LEA.HI.X.SX32 R11, R30, R3.reuse, 0x2, P2 ;  /* 0x000000031e0b7211 */ /* 0x080fe200010f16ff */
[----:B------:R-:W-:Y:S01]  /*4410*/  STL.64 [R1+0x18], R44 ;  /* 0x0000182c01007387 */ /* 0x000fe20000100a00 */
[-C--:B-1----:R-:W-:Y:S02]  /*4420*/  LEA R42, P0, R29, R12.reuse, 0x2 ;  /* 0x0000000c1d2a7211 */ /* 0x082fe400078010ff */
[-C--:B------:R-:W-:Y:S02]  /*4430*/  LEA R248, P2, R33, R12.reuse, 0x2 ;  /* 0x0000000c21f87211 */ /* 0x080fe400078410ff */
[-C--:B------:R-:W-:Y:S01]  /*4440*/  LEA.HI.X.SX32 R43, R29, R3.reuse, 0x2, P0 ;  /* 0x000000031d2b7211 */ /* 0x080fe200000f16ff */
[----:B------:R-:W-:Y:S01]  /*4450*/  IMAD.SHL.U32 R29, R202, 0x10, RZ ;  /* 0x00000010ca1d7824 */ /* 0x000fe200078e00ff */
[-C--:B------:R-:W-:Y:S02]  /*4460*/  LEA R250, P0, R32, R12.reuse, 0x2 ;  /* 0x0000000c20fa7211 */ /* 0x080fe400078010ff */
[----:B------:R-:W-:Y:S01]  /*4470*/  LEA R54, P1, R34, R12, 0x2 ;  /* 0x0000000c22367211 */ /* 0x000fe200078210ff */
[----:B------:R1:W-:Y:S01]  /*4480*/  STL.64 [R1+0x10], R42 ;  /* 0x0000102a01007387 */ /* 0x0003e20000100a00 */
[----:B------:R-:W-:-:S02]  /*4490*/  LEA.HI.X.SX32 R251, R32, R3, 0x2, P0 ;  /* 0x0000000320fb7211 */ /* 0x000fc400000f16ff */
[-C--:B------:R-:W-:Y:S01]  /*44a0*/  LEA R138, P0, R35, R12.reuse, 0x2 ;  /* 0x0000000c238a7211 */ /* 0x080fe200078010ff */
[----:B------:R-:W-:Y:S01]  /*44b0*/  STL.64 [R1+0xf80], R206 ;  /* 0x000f80ce01007387 */ /* 0x000fe20000100a00 */
[-C--:B------:R-:W-:Y:S01]  /*44c0*/  LEA.HI.X.SX32 R249, R33, R3.reuse, 0x2, P2 ;  /* 0x0000000321f97211 */ /* 0x080fe200010f16ff */
[----:B------:R-:W-:Y:S01]  /*44d0*/  IMAD R33, R202, 0x14, RZ ;  /* 0x00000014ca217824 */ /* 0x000fe200078e02ff */
[-C--:B------:R-:W-:Y:S01]  /*44e0*/  LEA.HI.X.SX32 R55, R34, R3.reuse, 0x2, P1 ;  /* 0x0000000322377211 */ /* 0x080fe200008f16ff */
[----:B------:R2:W-:Y:S01]  /*44f0*/  STL.64 [R1+0x8], R10 ;  /* 0x0000080a01007387 */ /* 0x0005e20000100a00 */
[-C--:B------:R-:W-:Y:S02]  /*4500*/  LEA R148, P1, R37, R12.reuse, 0x2 ;  /* 0x0000000c25947211 */ /* 0x080fe400078210ff */
[----:B------:R-:W-:Y:S01]  /*4510*/  LEA.HI.X.SX32 R139, R35, R3, 0x2, P0 ;  /* 0x00000003238b7211 */ /* 0x000fe200000f16ff */
[----:B------:R-:W-:Y:S01]  /*4520*/  STL.64 [R1+0xfa8], R250 ;  /* 0x000fa8fa01007387 */ /* 0x000fe20000100a00 */
[----:B-1----:R-:W-:-:S02]  /*4530*/  LEA R42, P0, R38, R12, 0x2 ;  /* 0x0000000c262a7211 */ /* 0x002fc400078010ff */
[-C--:B------:R-:W-:Y:S01]  /*4540*/  LEA.HI.X.SX32 R149, R37, R3.reuse, 0x2, P1 ;  /* 0x0000000325957211 */ /* 0x080fe200008f16ff */
[----:B------:R1:W-:Y:S01]  /*4550*/  STL.64 [R1+0xfb0], R248 ;  /* 0x000fb0f801007387 */ /* 0x0003e20000100a00 */
[-C--:B------:R-:W-:Y:S02]  /*4560*/  LEA R150, P1, R40, R12.reuse, 0x2 ;  /* 0x0000000c28967211 */ /* 0x080fe400078210ff */
[-C--:B------:R-:W-:Y:S01]  /*4570*/  LEA.HI.X.SX32 R43, R38, R3.reuse, 0x2, P0 ;  /* 0x00000003262b7211 */ /* 0x080fe200000f16ff */
[----:B------:R-:W-:Y:S01]  /*4580*/  STL.64 [R1+0xf98], R138 ;  /* 0x000f988a01007387 */ /* 0x000fe20000100a00 */
[CC--:B--2---:R-:W-:Y:S02]  /*4590*/  LEA R10, P2, R36.reuse, R12.reuse, 0x2 ;  /* 0x0000000c240a7211 */ /* 0x0c4fe400078410ff */
[----:B------:R-:W-:Y:S02]  /*45a0*/  LEA R44, P0, R41, R12, 0x2 ;  /* 0x0000000c292c7211 */ /* 0x000fe400078010ff */
[----:B------:R-:W-:-:S02]  /*45b0*/  LEA.HI.X.SX32 R11, R36, R3, 0x2, P2 ;  /* 0x00000003240b7211 */ /* 0x000fc400010f16ff */
[CC--:B------:R-:W-:Y:S02]  /*45c0*/  LEA R62, P2, R39.reuse, R12.reuse, 0x2 ;  /* 0x0000000c273e7211 */ /* 0x0c0fe400078410ff */
[-C--:B------:R-:W-:Y:S01]  /*45d0*/  LEA.HI.X.SX32 R151, R40, R3.reuse, 0x2, P1 ;  /* 0x0000000328977211 */ /* 0x080fe200008f16ff */
[----:B------:R-:W-:Y:S01]  /*45e0*/  STL.64 [R1+0xf90], R10 ;  /* 0x000f900a01007387 */ /* 0x000fe20000100a00 */
[-C--:B------:R-:W-:Y:S02]  /*45f0*/  LEA.HI.X.SX32 R63, R39, R3.reuse, 0x2, P2 ;  /* 0x00000003273f7211 */ /* 0x080fe400010f16ff */
[-C--:B------:R-:W-:Y:S01]  /*4600*/  LEA R48, P2, R47, R12.reuse, 0x2 ;  /* 0x0000000c2f307211 */ /* 0x080fe200078410ff */
[----:B------:R2:W-:Y:S01]  /*4610*/  STL.64 [R1+0xf88], R148 ;  /* 0x000f889401007387 */ /* 0x0005e20000100a00 */
[----:B------:R-:W-:Y:S02]  /*4620*/  LEA R70, P1, R51, R12, 0x2 ;  /* 0x0000000c33467211 */ /* 0x000fe400078210ff */
[----:B------:R-:W-:-:S02]  /*4630*/  LEA.HI.X.SX32 R45, R41, R3, 0x2, P0 ;  /* 0x00000003292d7211 */ /* 0x000fc400000f16ff */
[CC--:B------:R-:W-:Y:S02]  /*4640*/  LEA R46, P0, R52.reuse, R12.reuse, 0x2 ;  /* 0x0000000c342e7211 */ /* 0x0c0fe400078010ff */
[-C--:B------:R-:W-:Y:S02]  /*4650*/  LEA.HI.X.SX32 R49, R47, R3.reuse, 0x2, P2 ;  /* 0x000000032f317211 */ /* 0x080fe400010f16ff */
[-C--:B------:R-:W-:Y:S02]  /*4660*/  LEA R50, P2, R53, R12.reuse, 0x2 ;  /* 0x0000000c35327211 */ /* 0x080fe400078410ff */
[-C--:B------:R-:W-:Y:S02]  /*4670*/  LEA.HI.X.SX32 R71, R51, R3.reuse, 0x2, P1 ;  /* 0x0000000333477211 */ /* 0x080fe400008f16ff */
[----:B------:R-:W-:Y:S02]  /*4680*/  LEA R56, P1, R57, R12, 0x2 ;  /* 0x0000000c39387211 */ /* 0x000fe400078210ff */
[----:B------:R-:W-:-:S02]  /*4690*/  LEA.HI.X.SX32 R47, R52, R3, 0x2, P0 ;  /* 0x00000003342f7211 */ /* 0x000fc400000f16ff */
[-C--:B------:R-:W-:Y:S02]  /*46a0*/  LEA R82, P0, R59, R12.reuse, 0x2 ;  /* 0x0000000c3b527211 */ /* 0x080fe400078010ff */
        /* <DEDUP_REMOVED lines=21> */
[-C--:B------:R-:W-:Y:S02]  /*4800*/  LEA R84, P1, R79, R12.reuse, 0x2 ;  /* 0x0000000c4f547211 */ /* 0x080fe400078210ff */
[----:B------:R-:W-:Y:S01]  /*4810*/  LEA.HI.X.SX32 R69, R77, R3, 0x2, P0 ;  /* 0x000000034d457211 */ /* 0x000fe200000f16ff */
[----:B------:R-:W-:Y:S01]  /*4820*/  IMAD R77, R202, 0x18, RZ ;  /* 0x00000018ca4d7824 */ /* 0x000fe200078e02ff */
[----:B------:R-:W-:-:S02]  /*4830*/  LEA R110, P0, R81, R12, 0x2 ;  /* 0x0000000c516e7211 */ /* 0x000fc400078010ff */
[-C--:B------:R-:W-:Y:S02]  /*4840*/  LEA.HI.X.SX32 R75, R78, R3.reuse, 0x2, P2 ;  /* 0x000000034e4b7211 */ /* 0x080fe400010f16ff */
[-C--:B------:R-:W-:Y:S02]  /*4850*/  LEA R80, P2, R87, R12.reuse, 0x2 ;  /* 0x0000000c57507211 */ /* 0x080fe400078410ff */
[-C--:B------:R-:W-:Y:S02]  /*4860*/  LEA.HI.X.SX32 R85, R79, R3.reuse, 0x2, P1 ;  /* 0x000000034f557211 */ /* 0x080fe400008f16ff */
[-C--:B------:R-:W-:Y:S02]  /*4870*/  LEA R86, P1, R88, R12.reuse, 0x2 ;  /* 0x0000000c58567211 */ /* 0x080fe400078210ff */
[----:B------:R-:W-:Y:S02]  /*4880*/  LEA.HI.X.SX32 R111, R81, R3, 0x2, P0 ;  /* 0x00000003516f7211 */ /* 0x000fe400000f16ff */
        /* <DEDUP_REMOVED lines=15> */
[-C--:B------:R-:W-:Y:S01]  /*4980*/  LEA.HI.X.SX32 R125, R101, R3.reuse, 0x2, P1 ;  /* 0x00000003657d7211 */ /* 0x080fe200008f16ff */
[----:B------:R-:W-:Y:S01]  /*4990*/  IMAD R101, R202, 0x1c, RZ ;  /* 0x0000001cca657824 */ /* 0x000fe200078e02ff */
        /* <DEDUP_REMOVED lines=12> */
[-C--:B------:R-:W-:Y:S02]  /*4a60*/  LEA.HI.X.SX32 R115, R22, R3.reuse, 0x2, P1 ;  /* 0x0000000316737211 */ /* 0x080fe400008f16ff */
[-C--:B------:R-:W-:Y:S02]  /*4a70*/  LEA R116, P1, R19, R12.reuse, 0x2 ;  /* 0x0000000c13747211 */ /* 0x080fe400078210ff */
[----:B------:R-:W-:Y:S01]  /*4a80*/  LEA.HI.X.SX32 R121, R21, R3, 0x2, P0 ;  /* 0x0000000315797211 */ /* 0x000fe200000f16ff */
[----:B------:R-:W-:Y:S01]  /*4a90*/  IMAD.SHL.U32 R21, R202, 0x8, RZ ;  /* 0x00000008ca157824 */ /* 0x000fe200078e00ff */
[----:B------:R-:W-:-:S02]  /*4aa0*/  LEA R122, P0, R18, R12, 0x2 ;  /* 0x0000000c127a7211 */ /* 0x000fc400078010ff */
[-C--:B------:R-:W-:Y:S02]  /*4ab0*/  LEA.HI.X.SX32 R135, R20, R3.reuse, 0x2, P2 ;  /* 0x0000000314877211 */ /* 0x080fe400010f16ff */
[-C--:B------:R-:W-:Y:S02]  /*4ac0*/  LEA R130, P2, R17, R12.reuse, 0x2 ;  /* 0x0000000c11827211 */ /* 0x080fe400078410ff */
[-C--:B------:R-:W-:Y:S02]  /*4ad0*/  LEA.HI.X.SX32 R117, R19, R3.reuse, 0x2, P1 ;  /* 0x0000000313757211 */ /* 0x080fe400008f16ff */
[-C--:B------:R-:W-:Y:S02]  /*4ae0*/  LEA R36, P1, R16, R12.reuse, 0x2 ;  /* 0x0000000c10247211 */ /* 0x080fe400078210ff */
[----:B------:R-:W-:Y:S02]  /*4af0*/  LEA.HI.X.SX32 R123, R18, R3, 0x2, P0 ;  /* 0x00000003127b7211 */ /* 0x000fe400000f16ff */
[----:B------:R-:W-:-:S02]  /*4b00*/  LEA R126, P0, R14, R12, 0x2 ;  /* 0x0000000c0e7e7211 */ /* 0x000fc400078010ff */
[-C--:B------:R-:W-:Y:S01]  /*4b10*/  LEA.HI.X.SX32 R131, R17, R3.reuse, 0x2, P2 ;  /* 0x0000000311837211 */ /* 0x080fe200010f16ff */
[----:B------:R-:W-:Y:S01]  /*4b20*/  IMAD.SHL.U32 R17, R202, 0x4, RZ ;  /* 0x00000004ca117824 */ /* 0x000fe200078e00ff */
[-C--:B------:R-:W-:Y:S02]  /*4b30*/  LEA R128, P2, R15, R12.reuse, 0x2 ;  /* 0x0000000c0f807211 */ /* 0x080fe400078410ff */
[-C--:B------:R-:W-:Y:S01]  /*4b40*/  LEA.HI.X.SX32 R37, R16, R3.reuse, 0x2, P1 ;  /* 0x0000000310257211 */ /* 0x080fe200008f16ff */
[----:B------:R-:W-:Y:S01]  /*4b50*/  IMAD R16, R2, c[0x0][0x184], RZ ;  /* 0x0000610002107a24 */ /* 0x000fe200078e02ff */
        /* <DEDUP_REMOVED lines=10> */
[----:B------:R-:W-:Y:S02]  /*4c00*/  LEA R12, P2, R7, R12, 0x2 ;  /* 0x0000000c070c7211 */ /* 0x000fe400078410ff */
[-C--:B------:R-:W-:Y:S01]  /*4c10*/  LEA.HI.X.SX32 R41, R5, R3.reuse, 0x2, P1 ;  /* 0x0000000305297211 */ /* 0x080fe200008f16ff */
[----:B------:R-:W-:Y:S01]  /*4c20*/  IMAD R5, R4, c[0x0][0x184], RZ ;  /* 0x0000610004057a24 */ /* 0x000fe200078e02ff */
[-C--:B------:R-:W-:Y:S02]  /*4c30*/  LEA.HI.X.SX32 R13, R7, R3.reuse, 0x2, P2 ;  /* 0x00000003070d7211 */ /* 0x080fe400010f16ff */
[----:B------:R-:W-:Y:S02]  /*4c40*/  LEA.HI.X.SX32 R9, R6, R3, 0x2, P0 ;  /* 0x0000000306097211 */ /* 0x000fe400000f16ff */
[----:B------:R-:W-:-:S02]  /*4c50*/  LEA R2, P2, R16, c[0x0][0x160], 0x2 ;  /* 0x0000580010027a11 */ /* 0x000fc400078410ff */
[C---:B------:R-:W-:Y:S02]  /*4c60*/  LEA R4, P0, R5.reuse, c[0x0][0x160], 0x2 ;  /* 0x0000580005047a11 */ /* 0x040fe400078010ff */
[C---:B------:R-:W-:Y:S02]  /*4c70*/  IADD3 R6, R0.reuse, -0x15, RZ ;  /* 0xffffffeb00067810 */ /* 0x040fe40007ffe0ff */
[----:B------:R-:W-:Y:S02]  /*4c80*/  IADD3 R7, R0, -0x19, RZ ;  /* 0xffffffe700077810 */ /* 0x000fe40007ffe0ff */
[----:B------:R-:W-:Y:S02]  /*4c90*/  LEA.HI.X.SX32 R3, R16, c[0x0][0x164], 0x2, P2 ;  /* 0x0000590010037a11 */ /* 0x000fe400010f16ff */
[----:B------:R-:W-:Y:S02]  /*4ca0*/  LEA.HI.X.SX32 R5, R5, c[0x0][0x164], 0x2, P0 ;  /* 0x0000590005057a11 */ /* 0x000fe400000f16ff */
[----:B------:R-:W-:Y:S01]  /*4cb0*/  IADD3 R18, R0, -0x1d, RZ ;  /* 0xffffffe300127810 */ /* 0x000fe20007ffe0ff */
[----:B------:R3:W-:Y:S01]  /*4cc0*/  LDGSTS.E [R203], [R2.64], !P4 ;  /* 0x0000000002cb7fae */ /* 0x0007e2000e121848 */
[----:B------:R-:W-:Y:S01]  /*4cd0*/  ISETP.GE.U32.AND P2, PT, R6, 0x7fffff6c, PT ;  /* 0x7fffff6c0600780c */ /* 0x000fe20003f46070 */
[--C-:B------:R-:W-:Y:S01]  /*4ce0*/  IMAD.WIDE R22, R25, 0x4, R2.reuse ;  /* 0x0000000419167825 */ /* 0x100fe200078e0202 */
[----:B------:R-:W-:Y:S01]  /*4cf0*/  ISETP.GE.U32.AND P0, PT, R7, 0x7fffff68, PT ;  /* 0x7fffff680700780c */ /* 0x000fe20003f06070 */
[----:B------:R3:W-:Y:S01]  /*4d00*/  LDGSTS.E [R203+0x200], [R4.64], !P4 ;  /* 0x0020000004cb7fae */ /* 0x0007e2000e121848 */
[----:B------:R-:W-:Y:S01]  /*4d10*/  ISETP.GE.U32.AND P4, PT, R18, 0x7fffff64, PT ;  /* 0x7fffff641200780c */ /* 0x000fe20003f86070 */
[----:B------:R-:W-:Y:S01]  /*4d20*/  IMAD.WIDE R6, R17, 0x4, R2 ;  /* 0x0000000411067825 */ /* 0x000fe200078e0202 */
[----:B------:R-:W-:-:S02]  /*4d30*/  IADD3 R18, R0, -0x21, RZ ;  /* 0xffffffdf00127810 */ /* 0x000fc40007ffe0ff */
[----:B------:R-:W-:Y:S01]  /*4d40*/  IADD3 R26, R0, -0x25, RZ ;  /* 0xffffffdb001a7810 */ /* 0x000fe20007ffe0ff */
[--C-:B------:R-:W-:Y:S01]  /*4d50*/  IMAD.WIDE R16, R17, 0x4, R4.reuse ;  /* 0x0000000411107825 */ /* 0x100fe200078e0204 */
[----:B------:R3:W-:Y:S01]  /*4d60*/  LDGSTS.E [R203+0x1000], [R6.64], !P3 ;  /* 0x0100000006cb7fae */ /* 0x0007e2000d921848 */
[----:B------:R-:W-:Y:S02]  /*4d70*/  ISETP.GE.U32.AND P1, PT, R76, 0x7fffff70, PT ;  /* 0x7fffff704c00780c */ /* 0x000fe40003f26070 */
[----:B------:R-:W-:Y:S01]  /*4d80*/  IMAD.WIDE R24, R25, 0x4, R4 ;  /* 0x0000000419187825 */ /* 0x000fe200078e0204 */
[----:B------:R3:W-:Y:S01]  /*4d90*/  LDGSTS.E [R203+0x1200], [R16.64], !P3 ;  /* 0x0120000010cb7fae */ /* 0x0007e2000d921848 */
[----:B------:R-:W-:Y:S02]  /*4da0*/  ISETP.GE.U32.AND P3, PT, R18, 0x7fffff60, PT ;  /* 0x7fffff601200780c */ /* 0x000fe40003f66070 */
[----:B------:R-:W-:Y:S01]  /*4db0*/  IMAD.WIDE R18, R21, 0x4, R2 ;  /* 0x0000000415127825 */ /* 0x000fe200078e0202 */
[----:B------:R-:W-:-:S02]  /*4dc0*/  IADD3 R34, R0, -0x2d, RZ ;  /* 0xffffffd300227810 */ /* 0x000fc40007ffe0ff */
[----:B------:R-:W-:Y:S01]  /*4dd0*/  IADD3 R102, R0, -0x35, RZ ;  /* 0xffffffcb00667810 */ /* 0x000fe20007ffe0ff */
[----:B------:R-:W-:Y:S01]  /*4de0*/  IMAD.WIDE R20, R21, 0x4, R4 ;  /* 0x0000000415147825 */ /* 0x000fe200078e0204 */
[----:B------:R4:W-:Y:S01]  /*4df0*/  LDGSTS.E [R203+0x2000], [R18.64], !P6 ;  /* 0x0200000012cb7fae */ /* 0x0009e2000f121848 */
[----:B------:R-:W-:Y:S02]  /*4e00*/  LOP3.LUT R207, R203, 0x20, RZ, 0x3c, !PT ;  /* 0x00000020cbcf7812 */ /* 0x000fe400078e3cff */
[C---:B------:R-:W-:Y:S01]  /*4e10*/  IMAD.WIDE R30, R33.reuse, 0x4, R2 ;  /* 0x00000004211e7825 */ /* 0x040fe200078e0202 */
[----:B------:R3:W-:Y:S01]  /*4e20*/  LDGSTS.E [R203+0x2200], [R20.64], !P6 ;  /* 0x0220000014cb7fae */ /* 0x0007e2000f121848 */
[----:B------:R-:W-:Y:S02]  /*4e30*/  ISETP.GE.U32.AND P6, PT, R26, 0x7fffff5c, PT ;  /* 0x7fffff5c1a00780c */ /* 0x000fe40003fc6070 */
[----:B------:R-:W-:Y:S01]  /*4e40*/  IADD3 R26, R0, -0x29, RZ ;  /* 0xffffffd7001a7810 */ /* 0x000fe20007ffe0ff */
[----:B------:R3:W-:Y:S01]  /*4e50*/  LDGSTS.E [R203+0x3000], [R22.64], !P5 ;  /* 0x0300000016cb7fae */ /* 0x0007e2000e921848 */
[----:B------:R-:W-:-:S03]  /*4e60*/  IMAD.WIDE R32, R33, 0x4, R4 ;  /* 0x0000000421207825 */ /* 0x000fc600078e0204 */
[----:B------:R3:W-:Y:S01]  /*4e70*/  LDGSTS.E [R203+0x3200], [R24.64], !P5 ;  /* 0x0320000018cb7fae */ /* 0x0007e2000e921848 */
[----:B------:R-:W-:Y:S01]  /*4e80*/  ISETP.GE.U32.AND P5, PT, R26, 0x7fffff58, PT ;  /* 0x7fffff581a00780c */ /* 0x000fe20003fa6070 */
[C---:B------:R-:W-:Y:S02]  /*4e90*/  IMAD.WIDE R26, R29.reuse, 0x4, R2 ;  /* 0x000000041d1a7825 */ /* 0x040fe400078e0202 */
[----:B------:R4:W-:Y:S02]  /*4ea0*/  STL.64 [R1+0xf78], R18 ;  /* 0x000f781201007387 */ /* 0x0009e40000100a00 */
[----:B------:R-:W-:Y:S02]  /*4eb0*/  IMAD.WIDE R28, R29, 0x4, R4 ;  /* 0x000000041d1c7825 */ /* 0x000fe400078e0204 */
[----:B------:R3:W-:Y:S02]  /*4ec0*/  LDGSTS.E [R203+0x4000], [R26.64], !P1 ;  /* 0x040000001acb7fae */ /* 0x0007e4000c921848 */
[----:B------:R-:W-:-:S02]  /*4ed0*/  IMAD.WIDE R78, R101, 0x4, R2 ;  /* 0x00000004654e7825 */ /* 0x000fc400078e0202 */
[----:B------:R3:W-:Y:S01]  /*4ee0*/  LDGSTS.E [R203+0x4200], [R28.64], !P1 ;  /* 0x042000001ccb7fae */ /* 0x0007e2000c921848 */
[----:B------:R-:W-:Y:S01]  /*4ef0*/  ISETP.GE.U32.AND P1, PT, R34, 0x7fffff54, PT ;  /* 0x7fffff542200780c */ /* 0x000fe20003f26070 */
[----:B------:R-:W-:Y:S01]  /*4f00*/  IMAD.WIDE R100, R101, 0x4, R4 ;  /* 0x0000000465647825 */ /* 0x000fe200078e0204 */
[----:B------:R-:W-:Y:S01]  /*4f10*/  IADD3 R34, R0, -0x31, RZ ;  /* 0xffffffcf00227810 */ /* 0x000fe20007ffe0ff */
[----:B------:R3:W-:Y:S02]  /*4f20*/  LDGSTS.E [R203+0x5000], [R30.64], !P2 ;  /* 0x050000001ecb7fae */ /* 0x0007e4000d121848 */
[--C-:B------:R-:W-:Y:S02]  /*4f30*/  IMAD.WIDE R142, R145, 0x4, R2.reuse ;  /* 0x00000004918e7825 */ /* 0x100fe400078e0202 */
[----:B------:R3:W-:Y:S01]  /*4f40*/  LDGSTS.E [R203+0x5200], [R32.64], !P2 ;  /* 0x0520000020cb7fae */ /* 0x0007e2000d121848 */
[----:B------:R-:W-:Y:S01]  /*4f50*/  ISETP.GE.U32.AND P2, PT, R34, 0x7fffff50, PT ;  /* 0x7fffff502200780c */ /* 0x000fe20003f46070 */
[----:B------:R-:W-:-:S04]  /*4f60*/  IMAD.WIDE R34, R77, 0x4, R2 ;  /* 0x000000044d227825 */ /* 0x000fc800078e0202 */
[--C-:B------:R-:W-:Y:S01]  /*4f70*/  IMAD.WIDE R76, R77, 0x4, R4.reuse ;  /* 0x000000044d4c7825 */ /* 0x100fe200078e0204 */
[----:B------:R3:W-:Y:S03]  /*4f80*/  LDGSTS.E [R203+0x6000], [R34.64], !P0 ;  /* 0x0600000022cb7fae */ /* 0x0007e6000c121848 */
[----:B------:R-:W-:Y:S01]  /*4f90*/  IMAD.WIDE R144, R145, 0x4, R4 ;  /* 0x0000000491907825 */ /* 0x000fe200078e0204 */
[----:B------:R3:W-:Y:S01]  /*4fa0*/  LDGSTS.E [R203+0x6200], [R76.64], !P0 ;  /* 0x062000004ccb7fae */ /* 0x0007e2000c121848 */
[----:B------:R-:W-:Y:S02]  /*4fb0*/  ISETP.GE.U32.AND P0, PT, R102, 0x7fffff4c, PT ;  /* 0x7fffff4c6600780c */ /* 0x000fe40003f06070 */
[----:B------:R-:W-:Y:S01]  /*4fc0*/  IADD3 R102, R0, -0x39, RZ ;  /* 0xffffffc700667810 */ /* 0x000fe20007ffe0ff */
[----:B------:R3:W-:Y:S01]  /*4fd0*/  LDGSTS.E [R203+0x7000], [R78.64], !P4 ;  /* 0x070000004ecb7fae */ /* 0x0007e2000e121848 */
[----:B------:R-:W-:-:S03]  /*4fe0*/  IMAD.WIDE R154, R157, 0x4, R2 ;  /* 0x000000049d9a7825 */ /* 0x000fc600078e0202 */
        /* <DEDUP_REMOVED lines=90> */
[----:B------:R-:W-:Y:S01]  /*5590*/  IMAD.WIDE R218, R218, 0x4, R4 ;  /* 0x00000004dada7825 */ /* 0x000fe200078e0204 */
[----:B------:R-:W-:Y:S01]  /*55a0*/  IADD3 R204, R0, -0x7d, RZ ;  /* 0xffffff8300cc7810 */ /* 0x000fe20007ffe0ff */
[----:B------:R3:W-:Y:S02]  /*55b0*/  LDGSTS.E [R203+0x18000], [R212.64], !P5 ;  /* 0x18000000d4cb7fae */ /* 0x0007e4000e921848 */
[----:B------:R-:W-:Y:S02]  /*55c0*/  IMAD.WIDE R220, R222, 0x4, R2 ;  /* 0x00000004dedc7825 */ /* 0x000fe400078e0202 */
[----:B------:R3:W-:Y:S01]  /*55d0*/  LDGSTS.E [R203+0x18200], [R214.64], !P5 ;  /* 0x18200000d6cb7fae */ /* 0x0007e2000e921848 */
[----:B------:R-:W-:Y:S01]  /*55e0*/  ISETP.GE.U32.AND P5, PT, R204, 0x7fffff04, PT ;  /* 0x7fffff04cc00780c */ /* 0x000fe20003fa6070 */
[----:B------:R-:W-:Y:S01]  /*55f0*/  IMAD.WIDE R222, R222, 0x4, R4 ;  /* 0x00000004dede7825 */ /* 0x000fe200078e0204 */
[----:B------:R-:W-:Y:S01]  /*5600*/  IADD3 R204, R0, -0x2, RZ ;  /* 0xfffffffe00cc7810 */ /* 0x000fe20007ffe0ff */
[----:B------:R3:W-:Y:S02]  /*5610*/  LDGSTS.E [R203+0x19000], [R216.64], !P1 ;  /* 0x19000000d8cb7fae */ /* 0x0007e4000c921848 */
[----:B------:R-:W-:-:S02]  /*5620*/  IMAD.WIDE R224, R228, 0x4, R2 ;  /* 0x00000004e4e07825 */ /* 0x000fc400078e0202 */
        /* <DEDUP_REMOVED lines=32> */
[----:B------:R-:W-:-:S02]  /*5830*/  IMAD.WIDE R226, R202, 0x4, R4 ;  /* 0x00000004cae27825 */ /* 0x000fc400078e0204 */
[----:B------:R3:W-:Y:S04]  /*5840*/  LDGSTS.E [R203+0x1f000], [R242.64], !P5 ;  /* 0x1f000000f2cb7fae */ /* 0x0007e8000e921848 */
[----:B------:R3:W-:Y:S01]  /*5850*/  LDGSTS.E [R203+0x1f200], [R244.64], !P5 ;  /* 0x1f200000f4cb7fae */ /* 0x0007e2000e921848 */
[----:B------:R-:W-:Y:S01]  /*5860*/  ISETP.GE.U32.AND P5, PT, R204, 0x7fffff67, PT ;  /* 0x7fffff67cc00780c */ /* 0x000fe20003fa6070 */
[----:B------:R-:W-:Y:S02]  /*5870*/  IMAD R204, R202, 0x5, RZ ;  /* 0x00000005cacc7824 */ /* 0x000fe400078e02ff */
[----:B------:R2:W-:Y:S02]  /*5880*/  LDGSTS.E [R207+0x400], [R246.64], !P1 ;  /* 0x00400000f6cf7fae */ /* 0x0005e4000c921848 */
[----:B-1----:R-:W-:-:S02]  /*5890*/  IMAD.WIDE R248, R204, 0x4, R2 ;  /* 0x00000004ccf87825 */ /* 0x002fc400078e0202 */
[----:B------:R1:W-:Y:S01]  /*58a0*/  LDGSTS.E [R207+0x600], [R226.64], !P1 ;  /* 0x00600000e2cf7fae */ /* 0x0003e2000c921848 */
[----:B------:R-:W-:Y:S01]  /*58b0*/  ISETP.GE.U32.AND P1, PT, R252, 0x7fffff63, PT ;  /* 0x7fffff63fc00780c */ /* 0x000fe20003f26070 */
[----:B------:R-:W-:Y:S01]  /*58c0*/  IMAD.WIDE R250, R204, 0x4, R4 ;  /* 0x00000004ccfa7825 */ /* 0x000fe200078e0204 */
[----:B------:R-:W-:Y:S01]  /*58d0*/  IADD3 R252, R0, -0x22, RZ ;  /* 0xffffffde00fc7810 */ /* 0x000fe20007ffe0ff */
[----:B------:R1:W-:Y:S02]  /*58e0*/  LDGSTS.E [R207+0x1400], [R248.64], !P2 ;  /* 0x01400000f8cf7fae */ /* 0x0003e4000d121848 */
[----:B------:R-:W-:Y:S02]  /*58f0*/  IMAD R204, R202, 0x9, RZ ;  /* 0x00000009cacc7824 */ /* 0x000fe400078e02ff */
[----:B------:R1:W-:Y:S01]  /*5900*/  LDGSTS.E [R207+0x1600], [R250.64], !P2 ;  /* 0x01600000facf7fae */ /* 0x0003e2000d121848 */
[----:B------:R-:W-:Y:S01]  /*5910*/  ISETP.GE.U32.AND P2, PT, R252, 0x7fffff5f, PT ;  /* 0x7fffff5ffc00780c */ /* 0x000fe20003f46070 */
[----:B------:R-:W-:-:S02]  /*5920*/  IMAD R252, R202, 0xd, RZ ;  /* 0x0000000dcafc7824 */ /* 0x000fc400078e02ff */
[C---:B--2---:R-:W-:Y:S01]  /*5930*/  IMAD.WIDE R148, R204.reuse, 0x4, R2 ;  /* 0x00000004cc947825 */ /* 0x044fe200078e0202 */
[----:B------:R-:W-:Y:S03]  /*5940*/  STL.64 [R1+0x40], R248 ;  /* 0x000040f801007387 */ /* 0x000fe60000100a00 */
[----:B------:R-:W-:Y:S01]  /*5950*/  IMAD.WIDE R138, R204, 0x4, R4 ;  /* 0x00000004cc8a7825 */ /* 0x000fe200078e0204 */
[----:B------:R-:W-:Y:S01]  /*5960*/  IADD3 R204, R0, -0x26, RZ ;  /* 0xffffffda00cc7810 */ /* 0x000fe20007ffe0ff */
[----:B------:R2:W-:Y:S02]  /*5970*/  LDGSTS.E [R207+0x2400], [R148.64], !P0 ;  /* 0x0240000094cf7fae */ /* 0x0005e4000c121848 */
[----:B----4-:R-:W-:Y:S02]  /*5980*/  IMAD.WIDE R18, R252, 0x4, R2 ;  /* 0x00000004fc127825 */ /* 0x010fe400078e0202 */
[----:B------:R4:W-:Y:S01]  /*5990*/  LDGSTS.E [R207+0x2600], [R138.64], !P0 ;  /* 0x026000008acf7fae */ /* 0x0009e2000c121848 */
[----:B------:R-:W-:Y:S01]  /*59a0*/  ISETP.GE.U32.AND P0, PT, R204, 0x7fffff5b, PT ;  /* 0x7fffff5bcc00780c */ /* 0x000fe20003f06070 */
[----:B------:R-:W-:Y:S01]  /*59b0*/  IMAD.WIDE R10, R252, 0x4, R4 ;  /* 0x00000004fc0a7825 */ /* 0x000fe200078e0204 */
[----:B------:R-:W-:Y:S01]  /*59c0*/  IADD3 R252, R0, -0x2a, RZ ;  /* 0xffffffd600fc7810 */ /* 0x000fe20007ffe0ff */
[----:B------:R1:W-:Y:S02]  /*59d0*/  LDGSTS.E [R207+0x3400], [R18.64], !P4 ;  /* 0x0340000012cf7fae */ /* 0x0003e4000e121848 */
[----:B------:R-:W-:-:S02]  /*59e0*/  IMAD R204, R202, 0x11, RZ ;  /* 0x00000011cacc7824 */ /* 0x000fc400078e02ff */
[----:B------:R1:W-:Y:S01]  /*59f0*/  LDGSTS.E [R207+0x3600], [R10.64], !P4 ;  /* 0x036000000acf7fae */ /* 0x0003e2000e121848 */
[----:B------:R-:W-:Y:S01]  /*5a00*/  ISETP.GE.U32.AND P4, PT, R252, 0x7fffff57, PT ;  /* 0x7fffff57fc00780c */ /* 0x000fe20003f86070 */
[----:B------:R-:W-:Y:S02]  /*5a10*/  IMAD R252, R202, 0x15, RZ ;  /* 0x00000015cafc7824 */ /* 0x000fe400078e02ff */
[----:B------:R-:W-:Y:S04]  /*5a20*/  STL.64 [R1+0x48], R250 ;  /* 0x000048fa01007387 */ /* 0x000fe80000100a00 */
[----:B------:R2:W-:Y:S04]  /*5a30*/  STL.64 [R1+0x50], R148 ;  /* 0x0000509401007387 */ /* 0x0005e80000100a00 */
[----:B------:R4:W-:Y:S04]  /*5a40*/  STL.64 [R1+0x58], R138 ;  /* 0x0000588a01007387 */ /* 0x0009e80000100a00 */
[----:B------:R1:W-:Y:S01]  /*5a50*/  STL.64 [R1+0x60], R18 ;  /* 0x0000601201007387 */ /* 0x0003e20000100a00 */
[----:B--2---:R-:W-:-:S03]  /*5a60*/  IMAD.WIDE R148, R204, 0x4, R2 ;  /* 0x00000004cc947825 */ /* 0x004fc600078e0202 */
[----:B------:R2:W-:Y:S01]  /*5a70*/  STL.64 [R1+0x68], R10 ;  /* 0x0000680a01007387 */ /* 0x0005e20000100a00 */
[----:B----4-:R-:W-:Y:S01]  /*5a80*/  IMAD.WIDE R138, R204, 0x4, R4 ;  /* 0x00000004cc8a7825 */ /* 0x010fe200078e0204 */
[----:B------:R-:W-:Y:S02]  /*5a90*/  IADD3 R204, R0, -0x2e, RZ ;  /* 0xffffffd200cc7810 */ /* 0x000fe40007ffe0ff */
[----:B------:R4:W-:Y:S01]  /*5aa0*/  LDGSTS.E [R207+0x4400], [R148.64], !P3 ;  /* 0x0440000094cf7fae */ /* 0x0009e2000d921848 */
[----:B-1----:R-:W-:-:S03]  /*5ab0*/  IMAD.WIDE R18, R252, 0x4, R2 ;  /* 0x00000004fc127825 */ /* 0x002fc600078e0202 */
[----:B------:R1:W-:Y:S01]  /*5ac0*/  LDGSTS.E [R207+0x4600], [R138.64], !P3 ;  /* 0x046000008acf7fae */ /* 0x0003e2000d921848 */
[----:B------:R-:W-:Y:S01]  /*5ad0*/  ISETP.GE.U32.AND P3, PT, R204, 0x7fffff53, PT ;  /* 0x7fffff53cc00780c */ /* 0x000fe20003f66070 */
[----:B------:R-:W-:Y:S02]  /*5ae0*/  IMAD R204, R202, 0x19, RZ ;  /* 0x00000019cacc7824 */ /* 0x000fe400078e02ff */
[----:B--2---:R-:W-:Y:S01]  /*5af0*/  IMAD.WIDE R10, R252, 0x4, R4 ;  /* 0x00000004fc0a7825 */ /* 0x004fe200078e0204 */
[----:B------:R-:W-:Y:S01]  /*5b00*/  IADD3 R252, R0, -0x32, RZ ;  /* 0xffffffce00fc7810 */ /* 0x000fe20007ffe0ff */
[----:B------:R2:W-:Y:S04]  /*5b10*/  LDGSTS.E [R207+0x5400], [R18.64], !P6 ;  /* 0x0540000012cf7fae */ /* 0x0005e8000f121848 */
[----:B------:R1:W-:Y:S01]  /*5b20*/  LDGSTS.E [R207+0x5600], [R10.64], !P6 ;  /* 0x056000000acf7fae */ /* 0x0003e2000f121848 */
[----:B------:R-:W-:Y:S01]  /*5b30*/  ISETP.GE.U32.AND P6, PT, R252, 0x7fffff4f, PT ;  /* 0x7fffff4ffc00780c */ /* 0x000fe20003fc6070 */
[----:B------:R-:W-:-:S02]  /*5b40*/  IMAD R252, R202, 0x1d, RZ ;  /* 0x0000001dcafc7824 */ /* 0x000fc400078e02ff */
[----:B------:R4:W-:Y:S04]  /*5b50*/  STL.64 [R1+0x70], R148 ;  /* 0x0000709401007387 */ /* 0x0009e80000100a00 */
[----:B------:R1:W-:Y:S04]  /*5b60*/  STL.64 [R1+0x78], R138 ;  /* 0x0000788a01007387 */ /* 0x0003e80000100a00 */
[----:B------:R2:W-:Y:S01]  /*5b70*/  STL.64 [R1+0x228], R18 ;  /* 0x0002281201007387 */ /* 0x0005e20000100a00 */
[----:B----4-:R-:W-:-:S03]  /*5b80*/  IMAD.WIDE R148, R204, 0x4, R2 ;  /* 0x00000004cc947825 */ /* 0x010fc600078e0202 */
[----:B------:R4:W-:Y:S01]  /*5b90*/  STL.64 [R1+0x220], R10 ;  /* 0x0002200a01007387 */ /* 0x0009e20000100a00 */
[----:B-1----:R-:W-:Y:S01]  /*5ba0*/  IMAD.WIDE R138, R204, 0x4, R4 ;  /* 0x00000004cc8a7825 */ /* 0x002fe200078e0204 */
[----:B------:R-:W-:Y:S02]  /*5bb0*/  IADD3 R204, R0, -0x36, RZ ;  /* 0xffffffca00cc7810 */ /* 0x000fe40007ffe0ff */
[----:B------:R1:W-:Y:S01]  /*5bc0*/  LDGSTS.E [R207+0x6400], [R148.64], !P5 ;  /* 0x0640000094cf7fae */ /* 0x0003e2000e921848 */
[----:B--2---:R-:W-:-:S03]  /*5bd0*/  IMAD.WIDE R18, R252, 0x4, R2 ;  /* 0x00000004fc127825 */ /* 0x004fc600078e0202 */
[----:B------:R2:W-:Y:S01]  /*5be0*/  LDGSTS.E [R207+0x6600], [R138.64], !P5 ;  /* 0x066000008acf7fae */ /* 0x0005e2000e921848 */
[----:B------:R-:W-:Y:S01]  /*5bf0*/  ISETP.GE.U32.AND P5, PT, R204, 0x7fffff4b, PT ;  /* 0x7fffff4bcc00780c */ /* 0x000fe20003fa6070 */
[----:B------:R-:W-:Y:S02]  /*5c00*/  IMAD R204, R202, 0x21, RZ ;  /* 0x00000021cacc7824 */ /* 0x000fe400078e02ff */
[----:B----4-:R-:W-:Y:S01]  /*5c10*/  IMAD.WIDE R10, R252, 0x4, R4 ;  /* 0x00000004fc0a7825 */ /* 0x010fe200078e0204 */
        /* <DEDUP_REMOVED lines=8> */
[----:B-1----:R-:W-:-:S03]  /*5ca0*/  IMAD.WIDE R148, R204, 0x4, R2 ;  /* 0x00000004cc947825 */ /* 0x002fc600078e0202 */
[----:B------:R1:W-:Y:S01]  /*5cb0*/  STL.64 [R1+0x200], R10 ;  /* 0x0002000a01007387 */ /* 0x0003e20000100a00 */
[----:B--2---:R-:W-:Y:S01]  /*5cc0*/  IMAD.WIDE R138, R204, 0x4, R4 ;  /* 0x00000004cc8a7825 */ /* 0x004fe200078e0204 */
[----:B------:R-:W-:Y:S02]  /*5cd0*/  IADD3 R204, R0, -0x3e, RZ ;  /* 0xffffffc200cc7810 */ /* 0x000fe40007ffe0ff */
[----:B------:R2:W-:Y:S01]  /*5ce0*/  LDGSTS.E [R207+0x8400], [R148.64], !P2 ;  /* 0x0840000094cf7fae */ /* 0x0005e2000d121848 */
[----:B----4-:R-:W-:-:S03]  /*5cf0*/  IMAD.WIDE R18, R252, 0x4, R2 ;  /* 0x00000004fc127825 */ /* 0x010fc600078e0202 */
[----:B------:R4:W-:Y:S01]  /*5d00*/  LDGSTS.E [R207+0x8600], [R138.64], !P2 ;  /* 0x086000008acf7fae */ /* 0x0009e2000d121848 */
[----:B------:R-:W-:Y:S01]  /*5d10*/  ISETP.GE.U32.AND P2, PT, R204, 0x7fffff43, PT ;  /* 0x7fffff43cc00780c */ /* 0x000fe20003f46070 */
[----:B------:R-:W-:Y:S02]  /*5d20*/  IMAD R204, R202, 0x29, RZ ;  /* 0x00000029cacc7824 */ /* 0x000fe400078e02ff */
[----:B-1----:R-:W-:Y:S01]  /*5d30*/  IMAD.WIDE R10, R252, 0x4, R4 ;  /* 0x00000004fc0a7825 */ /* 0x002fe200078e0204 */
        /* <DEDUP_REMOVED lines=196> */
[----:B------:R-:W-:Y:S02]  /*6980*/  IMAD.SHL.U32 R204, R202, 0x2, RZ ;  /* 0x00000002cacc7824 */ /* 0x000fe400078e00ff */
[----:B----4-:R-:W-:Y:S01]  /*6990*/  IMAD.WIDE R10, R252, 0x4, R4 ;  /* 0x00000004fc0a7825 */ /* 0x010fe200078e0204 */
[----:B------:R-:W-:Y:S01]  /*69a0*/  IADD3 R252, R0, -0x1b, RZ ;  /* 0xffffffe500fc7810 */ /* 0x000fe20007ffe0ff */
[----:B------:R2:W-:Y:S04]  /*69b0*/  LDGSTS.E [R207+0x1f400], [R18.64], !P4 ;  /* 0x1f40000012cf7fae */ /* 0x0005e8000e121848 */
[----:B------:R1:W-:Y:S04]  /*69c0*/  STL.64 [R1+0x98], R148 ;  /* 0x0000989401007387 */ /* 0x0003e80000100a00 */
[----:B------:R2:W-:Y:S01]  /*69d0*/  LDGSTS.E [R207+0x1f600], [R10.64], !P4 ;  /* 0x1f6000000acf7fae */ /* 0x0005e2000e121848 */
[----:B------:R-:W-:Y:S01]  /*69e0*/  ISETP.GE.U32.AND P4, PT, R252, 0x7fffff66, PT ;  /* 0x7fffff66fc00780c */ /* 0x000fe20003f86070 */
[----:B------:R-:W-:-:S02]  /*69f0*/  IMAD R252, R202, 0x6, RZ ;  /* 0x00000006cafc7824 */ /* 0x000fc400078e02ff */
[----:B------:R4:W-:Y:S04]  /*6a00*/  STL.64 [R1+0x90], R138 ;  /* 0x0000908a01007387 */ /* 0x0009e80000100a00 */
[----:B------:R3:W-:Y:S01]  /*6a10*/  STL.64 [R1+0x88], R18 ;  /* 0x0000881201007387 */ /* 0x0007e20000100a00 */
[----:B-1----:R-:W-:-:S03]  /*6a20*/  IMAD.WIDE R148, R204, 0x4, R4 ;  /* 0x00000004cc947825 */ /* 0x002fc600078e0204 */
[----:B------:R1:W-:Y:S01]  /*6a30*/  STL.64 [R1+0x80], R10 ;  /* 0x0000800a01007387 */ /* 0x0003e20000100a00 */
[----:B--2---:R-:W-:Y:S01]  /*6a40*/  IMAD.WIDE R206, R204, 0x4, R2 ;  /* 0x00000004ccce7825 */ /* 0x004fe200078e0202 */
[----:B------:R-:W-:-:S03]  /*6a50*/  IADD3 R204, R0, -0x1f, RZ ;  /* 0xffffffe100cc7810 */ /* 0x000fc60007ffe0ff */
[C---:B----4-:R-:W-:Y:S01]  /*6a60*/  IMAD.WIDE R138, R252.reuse, 0x4, R2 ;  /* 0x00000004fc8a7825 */ /* 0x050fe200078e0202 */
[----:B------:R2:W-:Y:S03]  /*6a70*/  STL.64 [R1+0x230], R206 ;  /* 0x000230ce01007387 */ /* 0x0005e60000100a00 */
[----:B---3--:R-:W-:Y:S01]  /*6a80*/  IMAD.WIDE R18, R252, 0x4, R4 ;  /* 0x00000004fc127825 */ /* 0x008fe200078e0204 */
[----:B------:R-:W-:Y:S01]  /*6a90*/  IADD3 R252, R0, -0x23, RZ ;  /* 0xffffffdd00fc7810 */ /* 0x000fe20007ffe0ff */
[----:B------:R3:W-:Y:S01]  /*6aa0*/  STL.64 [R1+0x238], R148 ;  /* 0x0002389401007387 */ /* 0x0007e20000100a00 */
[----:B-1----:R-:W-:Y:S01]  /*6ab0*/  LOP3.LUT R10, R203, 0x40, RZ, 0x3c, !PT ;  /* 0x00000040cb0a7812 */ /* 0x002fe200078e3cff */
[----:B------:R-:W-:Y:S02]  /*6ac0*/  IMAD R11, R202, 0x6b, RZ ;  /* 0x0000006bca0b7824 */ /* 0x000fe400078e02ff */
[----:B------:R1:W-:Y:S04]  /*6ad0*/  STL.64 [R1+0x240], R138 ;  /* 0x0002408a01007387 */ /* 0x0003e80000100a00 */
[----:B------:R2:W-:Y:S04]  /*6ae0*/  LDGSTS.E [R10+0x800], [R206.64], !P3 ;  /* 0x00800000ce0a7fae */ /* 0x0005e8000d921848 */
[----:B------:R3:W-:Y:S01]  /*6af0*/  LDGSTS.E [R10+0xa00], [R148.64], !P3 ;  /* 0x00a00000940a7fae */ /* 0x0007e2000d921848 */
[----:B------:R-:W-:Y:S01]  /*6b00*/  ISETP.GE.U32.AND P3, PT, R204, 0x7fffff62, PT ;  /* 0x7fffff62cc00780c */ /* 0x000fe20003f66070 */
[----:B------:R-:W-:-:S02]  /*6b10*/  IMAD R204, R202, 0xa, RZ ;  /* 0x0000000acacc7824 */ /* 0x000fc400078e02ff */
[----:B------:R1:W-:Y:S04]  /*6b20*/  LDGSTS.E [R10+0x1800], [R138.64], !P6 ;  /* 0x018000008a0a7fae */ /* 0x0003e8000f121848 */
[----:B------:R4:W-:Y:S01]  /*6b30*/  LDGSTS.E [R10+0x1a00], [R18.64], !P6 ;  /* 0x01a00000120a7fae */ /* 0x0009e2000f121848 */
[----:B------:R-:W-:Y:S01]  /*6b40*/  ISETP.GE.U32.AND P6, PT, R252, 0x7fffff5e, PT ;  /* 0x7fffff5efc00780c */ /* 0x000fe20003fc6070 */
[----:B------:R-:W-:Y:S02]  /*6b50*/  IMAD R252, R202, 0xe, RZ ;  /* 0x0000000ecafc7824 */ /* 0x000fe400078e02ff */
[C---:B--2---:R-:W-:Y:S01]  /*6b60*/  IMAD.WIDE R206, R204.reuse, 0x4, R2 ;  /* 0x00000004ccce7825 */ /* 0x044fe200078e0202 */
[----:B------:R4:W-:Y:S03]  /*6b70*/  STL.64 [R1+0x248], R18 ;  /* 0x0002481201007387 */ /* 0x0009e60000100a00 */
[----:B---3--:R-:W-:Y:S01]  /*6b80*/  IMAD.WIDE R148, R204, 0x4, R4 ;  /* 0x00000004cc947825 */ /* 0x008fe200078e0204 */
[----:B------:R-:W-:Y:S01]  /*6b90*/  IADD3 R204, R0, -0x27, RZ ;  /* 0xffffffd900cc7810 */ /* 0x000fe20007ffe0ff */
[----:B------:R2:W-:Y:S02]  /*6ba0*/  LDGSTS.E [R10+0x2800], [R206.64], !P5 ;  /* 0x02800000ce0a7fae */ /* 0x0005e4000e921848 */
[----:B-1----:R-:W-:-:S02]  /*6bb0*/  IMAD.WIDE R138, R252, 0x4, R2 ;  /* 0x00000004fc8a7825 */ /* 0x002fc400078e0202 */
        /* <DEDUP_REMOVED lines=14> */
[----:B-1----:R-:W-:Y:S01]  /*6ca0*/  IMAD.WIDE R148, R204, 0x4, R4 ;  /* 0x00000004cc947825 */ /* 0x002fe200078e0204 */
[----:B------:R-:W-:Y:S02]  /*6cb0*/  IADD3 R204, R0, -0x2f, RZ ;  /* 0xffffffd100cc7810 */ /* 0x000fe40007ffe0ff */
[----:B------:R1:W-:Y:S01]  /*6cc0*/  LDGSTS.E [R10+0x4800], [R206.64], !P2 ;  /* 0x04800000ce0a7fae */ /* 0x0003e2000d121848 */
[----:B---3--:R-:W-:-:S03]  /*6cd0*/  IMAD.WIDE R138, R252, 0x4, R2 ;  /* 0x00000004fc8a7825 */ /* 0x008fc600078e0202 */
        /* <DEDUP_REMOVED lines=244> */
[----:B------:R3:W-:Y:S01]  /*7c20*/  STL.64 [R1+0x2d0], R148 ;  /* 0x0002d09401007387 */ /* 0x0007e20000100a00 */
[----:B-1----:R-:W-:-:S03]  /*7c30*/  LOP3.LUT R10, R203, 0x60, RZ, 0x3c, !PT ;  /* 0x00000060cb0a7812 */ /* 0x002fc600078e3cff */
[----:B------:R1:W-:Y:S01]  /*7c40*/  STL.64 [R1+0x2c8], R138 ;  /* 0x0002c88a01007387 */ /* 0x0003e20000100a00 */
[----:B--2---:R-:W-:-:S03]  /*7c50*/  IMAD.WIDE R206, R204, 0x4, R2 ;  /* 0x00000004ccce7825 */ /* 0x004fc600078e0202 */
[----:B------:R2:W-:Y:S01]  /*7c60*/  STL.64 [R1+0x2c0], R18 ;  /* 0x0002c01201007387 */ /* 0x0005e20000100a00 */
[----:B---3--:R-:W-:Y:S01]  /*7c70*/  IMAD.WIDE R148, R204, 0x4, R4 ;  /* 0x00000004cc947825 */ /* 0x008fe200078e0204 */
[----:B------:R-:W-:Y:S02]  /*7c80*/  IADD3 R204, R0, -0x20, RZ ;  /* 0xffffffe000cc7810 */ /* 0x000fe40007ffe0ff */
[----:B------:R3:W-:Y:S01]  /*7c90*/  LDGSTS.E [R10+0xc00], [R206.64], !P2 ;  /* 0x00c00000ce0a7fae */ /* 0x0007e2000d121848 */
[----:B-1----:R-:W-:-:S03]  /*7ca0*/  IMAD.WIDE R138, R252, 0x4, R2 ;  /* 0x00000004fc8a7825 */ /* 0x002fc600078e0202 */
[----:B------:R1:W-:Y:S01]  /*7cb0*/  LDGSTS.E [R10+0xe00], [R148.64], !P2 ;  /* 0x00e00000940a7fae */ /* 0x0003e2000d121848 */
[----:B------:R-:W-:Y:S01]  /*7cc0*/  ISETP.GE.U32.AND P2, PT, R204, 0x7fffff61, PT ;  /* 0x7fffff61cc00780c */ /* 0x000fe20003f46070 */
[----:B--2---:R-:W-:Y:S01]  /*7cd0*/  IMAD.WIDE R18, R252, 0x4, R4 ;  /* 0x00000004fc127825 */ /* 0x004fe200078e0204 */
[----:B------:R-:W-:Y:S01]  /*7ce0*/  IADD3 R252, R0, -0x24, RZ ;  /* 0xffffffdc00fc7810 */ /* 0x000fe20007ffe0ff */
[----:B------:R2:W-:Y:S02]  /*7cf0*/  LDGSTS.E [R10+0x1c00], [R138.64], !P0 ;  /* 0x01c000008a0a7fae */ /* 0x0005e4000c121848 */
[----:B------:R-:W-:Y:S02]  /*7d00*/  IMAD R204, R202, 0xb, RZ ;  /* 0x0000000bcacc7824 */ /* 0x000fe400078e02ff */
[----:B------:R4:W-:Y:S01]  /*7d10*/  LDGSTS.E [R10+0x1e00], [R18.64], !P0 ;  /* 0x01e00000120a7fae */ /* 0x0009e2000c121848 */
[----:B------:R-:W-:Y:S01]  /*7d20*/  ISETP.GE.U32.AND P0, PT, R252, 0x7fffff5d, PT ;  /* 0x7fffff5dfc00780c */ /* 0x000fe20003f06070 */
[----:B------:R-:W-:-:S02]  /*7d30*/  IMAD R252, R202, 0xf, RZ ;  /* 0x0000000fcafc7824 */ /* 0x000fc400078e02ff */
[----:B------:R3:W-:Y:S04]  /*7d40*/  STL.64 [R1+0x430], R206 ;  /* 0x000430ce01007387 */ /* 0x0007e80000100a00 */
[----:B------:R1:W-:Y:S04]  /*7d50*/  STL.64 [R1+0x438], R148 ;  /* 0x0004389401007387 */ /* 0x0003e80000100a00 */
[----:B------:R2:W-:Y:S01]  /*7d60*/  STL.64 [R1+0x440], R138 ;  /* 0x0004408a01007387 */ /* 0x0005e20000100a00 */
[----:B---3--:R-:W-:-:S03]  /*7d70*/  IMAD.WIDE R206, R204, 0x4, R2 ;  /* 0x00000004ccce7825 */ /* 0x008fc600078e0202 */
        /* <DEDUP_REMOVED lines=196> */
[----:B------:R3:W-:Y:S04]  /*89c0*/  STL.64 [R1+0x598], R138 ;  /* 0x0005988a01007387 */ /* 0x0007e80000100a00 */
[----:B------:R4:W-:Y:S01]  /*89d0*/  STL.64 [R1+0x590], R18 ;  /* 0x0005901201007387 */ /* 0x0009e20000100a00 */
[----:B-1----:R-:W-:-:S04]  /*89e0*/  IMAD.WIDE R206, R252, 0x4, R2 ;  /* 0x00000004fcce7825 */ /* 0x002fc800078e0202 */
[----:B--2---:R-:W-:Y:S01]  /*89f0*/  IMAD.WIDE R148, R252, 0x4, R4 ;  /* 0x00000004fc947825 */ /* 0x004fe200078e0204 */
[----:B------:R-:W-:-:S03]  /*8a00*/  IADD3 R252, R0, -0x81, RZ ;  /* 0xffffff7f00fc7810 */ /* 0x000fc60007ffe0ff */
[----:B---3--:R-:W-:-:S04]  /*8a10*/  IMAD.WIDE R138, R204, 0x4, R2 ;  /* 0x00000004cc8a7825 */ /* 0x008fc800078e0202 */
[----:B----4-:R-:W-:Y:S01]  /*8a20*/  IMAD.WIDE R18, R204, 0x4, R4 ;  /* 0x00000004cc127825 */ /* 0x010fe200078e0204 */
[----:B------:R-:W-:Y:S01]  /*8a30*/  IADD3 R204, R0, -0x80, RZ ;  /* 0xffffff8000cc7810 */ /* 0x000fe20007ffe0ff */
[----:B------:R1:W-:Y:S04]  /*8a40*/  LDGSTS.E [R10+0x18c00], [R138.64], !P3 ;  /* 0x18c000008a0a7fae */ /* 0x0003e8000d921848 */
[----:B------:R1:W-:Y:S04]  /*8a50*/  STL.64 [R1+0x608], R138 ;  /* 0x0006088a01007387 */ /* 0x0003e80000100a00 */
[----:B------:R2:W-:Y:S01]  /*8a60*/  LDGSTS.E [R10+0x18e00], [R18.64], !P3 ;  /* 0x18e00000120a7fae */ /* 0x0005e2000d921848 */
[----:B------:R-:W-:-:S03]  /*8a70*/  ISETP.GE.U32.AND P3, PT, R204, 0x7fffff01, PT ;  /* 0x7fffff01cc00780c */ /* 0x000fc60003f66070 */
[----:B------:R2:W-:Y:S01]  /*8a80*/  STL.64 [R1+0x600], R18 ;  /* 0x0006001201007387 */ /* 0x0005e20000100a00 */
[----:B-1----:R-:W-:-:S03]  /*8a90*/  IMAD.WIDE R138, R11, 0x4, R2 ;  /* 0x000000040b8a7825 */ /* 0x002fc600078e0202 */
[----:B------:R1:W-:Y:S04]  /*8aa0*/  LDGSTS.E [R10+0x19c00], [R206.64], !P6 ;  /* 0x19c00000ce0a7fae */ /* 0x0003e8000f121848 */
[----:B------:R3:W-:Y:S01]  /*8ab0*/  LDGSTS.E [R10+0x19e00], [R148.64], !P6 ;  /* 0x19e00000940a7fae */ /* 0x0007e2000f121848 */
[----:B------:R-:W-:Y:S01]  /*8ac0*/  ISETP.GE.AND P6, PT, R205, R204, PT ;  /* 0x000000cccd00720c */ /* 0x000fe20003fc6270 */
[----:B------:R-:W-:Y:S02]  /*8ad0*/  IMAD R204, R202, 0x6f, RZ ;  /* 0x0000006fcacc7824 */ /* 0x000fe400078e02ff */
[----:B--2---:R-:W-:Y:S01]  /*8ae0*/  IMAD.WIDE R18, R11, 0x4, R4 ;  /* 0x000000040b127825 */ /* 0x004fe200078e0204 */
[----:B------:R2:W-:Y:S04]  /*8af0*/  LDGSTS.E [R10+0x1ac00], [R138.64], !P5 ;  /* 0x1ac000008a0a7fae */ /* 0x0005e8000e921848 */
[----:B------:R1:W-:Y:S04]  /*8b00*/  STL.64 [R1+0x650], R206 ;  /* 0x000650ce01007387 */ /* 0x0003e80000100a00 */
[----:B------:R4:W-:Y:S01]  /*8b10*/  LDGSTS.E [R10+0x1ae00], [R18.64], !P5 ;  /* 0x1ae00000120a7fae */ /* 0x0009e2000e921848 */
[----:B------:R-:W-:Y:S01]  /*8b20*/  ISETP.GE.U32.AND P5, PT, R252, 0x7fffff00, PT ;  /* 0x7fffff00fc00780c */ /* 0x000fe20003fa6070 */
[----:B------:R-:W-:-:S02]  /*8b30*/  IMAD R252, R202, 0x73, RZ ;  /* 0x00000073cafc7824 */ /* 0x000fc400078e02ff */
[----:B------:R3:W-:Y:S01]  /*8b40*/  STL.64 [R1+0x660], R148 ;  /* 0x0006609401007387 */ /* 0x0007e20000100a00 */
[----:B-1----:R-:W-:-:S03]  /*8b50*/  IMAD.WIDE R206, R204, 0x4, R2 ;  /* 0x00000004ccce7825 */ /* 0x002fc600078e0202 */
[----:B------:R2:W-:Y:S04]  /*8b60*/  STL.64 [R1+0x668], R138 ;  /* 0x0006688a01007387 */ /* 0x0005e80000100a00 */
[----:B------:R4:W-:Y:S01]  /*8b70*/  STL.64 [R1+0x678], R18 ;  /* 0x0006781201007387 */ /* 0x0009e20000100a00 */
[----:B---3--:R-:W-:Y:S01]  /*8b80*/  IMAD.WIDE R148, R204, 0x4, R4 ;  /* 0x00000004cc947825 */ /* 0x008fe200078e0204 */
[----:B------:R-:W-:Y:S02]  /*8b90*/  IADD3 R204, R0, -0x85, RZ ;  /* 0xffffff7b00cc7810 */ /* 0x000fe40007ffe0ff */
[----:B------:R1:W-:Y:S01]  /*8ba0*/  LDGSTS.E [R10+0x1bc00], [R206.64], !P1 ;  /* 0x1bc00000ce0a7fae */ /* 0x0003e2000c921848 */
[----:B--2---:R-:W-:-:S03]  /*8bb0*/  IMAD.WIDE R138, R252, 0x4, R2 ;  /* 0x00000004fc8a7825 */ /* 0x004fc600078e0202 */
[----:B------:R1:W-:Y:S01]  /*8bc0*/  LDGSTS.E [R10+0x1be00], [R148.64], !P1 ;  /* 0x1be00000940a7fae */ /* 0x0003e2000c921848 */
[----:B------:R-:W-:Y:S01]  /*8bd0*/  ISETP.GE.U32.AND P1, PT, R204, 0x7ffffefc, PT ;  /* 0x7ffffefccc00780c */ /* 0x000fe20003f26070 */
[----:B----4-:R-:W-:Y:S01]  /*8be0*/  IMAD.WIDE R18, R252, 0x4, R4 ;  /* 0x00000004fc127825 */ /* 0x010fe200078e0204 */
[----:B------:R-:W-:Y:S01]  /*8bf0*/  IADD3 R204, R0, -0x89, RZ ;  /* 0xffffff7700cc7810 */ /* 0x000fe20007ffe0ff */
[----:B------:R1:W-:Y:S02]  /*8c00*/  LDGSTS.E [R10+0x1cc00], [R138.64], !P2 ;  /* 0x1cc000008a0a7fae */ /* 0x0003e4000d121848 */
[----:B------:R-:W-:Y:S02]  /*8c10*/  IMAD.MOV.U32 R252, RZ, RZ, 0x7f ;  /* 0x0000007ffffc7424 */ /* 0x000fe400078e00ff */
[----:B------:R1:W-:Y:S01]  /*8c20*/  LDGSTS.E [R10+0x1ce00], [R18.64], !P2 ;  /* 0x1ce00000120a7fae */ /* 0x0003e2000d121848 */
[----:B------:R-:W-:Y:S01]  /*8c30*/  ISETP.GE.U32.AND P2, PT, R204, 0x7ffffef8, PT ;  /* 0x7ffffef8cc00780c */ /* 0x000fe20003f46070 */
[----:B------:R-:W-:-:S02]  /*8c40*/  IMAD R204, R202, 0x77, RZ ;  /* 0x00000077cacc7824 */ /* 0x000fc400078e02ff */
[----:B------:R-:W-:Y:S04]  /*8c50*/  STL.64 [R1+0x688], R206 ;  /* 0x000688ce01007387 */ /* 0x000fe80000100a00 */
[----:B------:R-:W-:Y:S01]  /*8c60*/  STL.64 [R1+0x6b8], R148 ;  /* 0x0006b89401007387 */ /* 0x000fe20000100a00 */
[----:B------:R-:W-:-:S03]  /*8c70*/  IMAD.WIDE R248, R204, 0x4, R2 ;  /* 0x00000004ccf87825 */ /* 0x000fc600078e0202 */
[----:B------:R2:W-:Y:S01]  /*8c80*/  STL.64 [R1+0x6b0], R138 ;  /* 0x0006b08a01007387 */ /* 0x0005e20000100a00 */
[----:B------:R-:W-:-:S03]  /*8c90*/  IMAD.WIDE R250, R204, 0x4, R4 ;  /* 0x00000004ccfa7825 */ /* 0x000fc600078e0204 */
[----:B------:R3:W-:Y:S04]  /*8ca0*/  STL.64 [R1+0x6c0], R18 ;  /* 0x0006c01201007387 */ /* 0x0007e80000100a00 */
[----:B-1----:R-:W4:Y:S01]  /*8cb0*/  LDL.64 R10, [R1+0x38] ;  /* 0x00003800010a7983 */ /* 0x002f220000100a00 */
[----:B--2---:R-:W-:-:S03]  /*8cc0*/  IMAD R138, R202, 0x7f, RZ ;  /* 0x0000007fca8a7824 */ /* 0x004fc600078e02ff */
[----:B------:R1:W-:Y:S01]  /*8cd0*/  STL.64 [R1+0x6a8], R248 ;  /* 0x0006a8f801007387 */ /* 0x0003e20000100a00 */
[----:B---3--:R-:W-:Y:S01]  /*8ce0*/  IADD3 R19, R252, c[0x0][0x180], RZ ;  /* 0x00006000fc137a10 */ /* 0x008fe20007ffe0ff */
[----:B------:R-:W-:Y:S01]  /*8cf0*/  IMAD R252, R202, 0x7b, RZ ;  /* 0x0000007bcafc7824 */ /* 0x000fe200078e02ff */
[----:B------:R-:W-:Y:S01]  /*8d00*/  LOP3.LUT R202, R203, 0x60, RZ, 0x3c, !PT ;  /* 0x00000060cbca7812 */ /* 0x000fe200078e3cff */
[----:B------:R2:W-:Y:S01]  /*8d10*/  STL.64 [R1+0x6d8], R250 ;  /* 0x0006d8fa01007387 */ /* 0x0005e20000100a00 */
[----:B------:R-:W-:Y:S01]  /*8d20*/  IADD3 R18, R0, -0x8d, RZ ;  /* 0xffffff7300127810 */ /* 0x000fe20007ffe0ff */
[C---:B------:R-:W-:Y:S02]  /*8d30*/  IMAD.WIDE R206, R252.reuse, 0x4, R2 ;  /* 0x00000004fcce7825 */ /* 0x040fe400078e0202 */
[----:B------:R1:W-:Y:S02]  /*8d40*/  LDGSTS.E [R202+0x1dc00], [R248.64], !P0 ;  /* 0x1dc00000f8ca7fae */ /* 0x0003e4000c121848 */
[----:B------:R-:W-:-:S02]  /*8d50*/  IMAD.WIDE R148, R252, 0x4, R4 ;  /* 0x00000004fc947825 */ /* 0x000fc400078e0204 */
[----:B------:R2:W-:Y:S04]  /*8d60*/  LDGSTS.E [R202+0x1de00], [R250.64], !P0 ;  /* 0x1de00000faca7fae */ /* 0x0005e8000c121848 */
[----:B------:R3:W-:Y:S04]  /*8d70*/  LDGSTS.E [R202+0x1ec00], [R206.64], !P4 ;  /* 0x1ec00000ceca7fae */ /* 0x0007e8000e121848 */
[----:B-1----:R-:W4:Y:S04]  /*8d80*/  LDL.LU.64 R248, [R1+0xfb0] ;  /* 0x000fb00001f87983 */ /* 0x002f280000300a00 */
[----:B--2---:R-:W2:Y:S01]  /*8d90*/  LDL.LU.64 R250, [R1+0xfa8] ;  /* 0x000fa80001fa7983 */ /* 0x004ea20000300a00 */
[----:B------:R-:W-:-:S03]  /*8da0*/  ISETP.GT.AND P0, PT, R19, 0x7f, PT ;  /* 0x0000007f1300780c */ /* 0x000fc60003f04270 */
[----:B------:R3:W-:Y:S01]  /*8db0*/  STL.64 [R1+0x6a0], R206 ;  /* 0x0006a0ce01007387 */ /* 0x0007e20000100a00 */
[----:B------:R-:W-:Y:S02]  /*8dc0*/  SEL R204, RZ, 0x4, !P0 ;  /* 0x00000004ffcc7807 */ /* 0x000fe40004000000 */
[----:B------:R-:W-:Y:S01]  /*8dd0*/  IADD3 R252, R0, -0x91, RZ ;  /* 0xffffff6f00fc7810 */ /* 0x000fe20007ffe0ff */
[----:B------:R1:W-:Y:S01]  /*8de0*/  STL.64 [R1+0x6d0], R148 ;  /* 0x0006d09401007387 */ /* 0x0003e20000100a00 */
[----:B------:R-:W-:-:S03]  /*8df0*/  ISETP.GE.U32.AND P0, PT, R18, 0x7ffffef4, PT ;  /* 0x7ffffef41200780c */ /* 0x000fc60003f06070 */
[----:B------:R1:W-:Y:S01]  /*8e00*/  LDGSTS.E [R202+0x1ee00], [R148.64], !P4 ;  /* 0x1ee0000094ca7fae */ /* 0x0003e2000e121848 */
[----:B------:R-:W-:Y:S01]  /*8e10*/  ISETP.GE.AND P4, PT, R205, c[0x0][0x180], PT ;  /* 0x00006000cd007a0c */ /* 0x000fe20003f86270 */
[----:B---3--:R-:W-:-:S04]  /*8e20*/  IMAD.WIDE R206, R138, 0x4, R2 ;  /* 0x000000048ace7825 */ /* 0x008fc800078e0202 */
[----:B------:R-:W-:Y:S01]  /*8e30*/  IMAD.WIDE R138, R138, 0x4, R4 ;  /* 0x000000048a8a7825 */ /* 0x000fe200078e0204 */
[----:B------:R3:W-:Y:S04]  /*8e40*/  LDGSTS.E [R202+0x1fc00], [R206.64], !P3 ;  /* 0x1fc00000ceca7fae */ /* 0x0007e8000d921848 */
[----:B-1----:R-:W2:Y:S01]  /*8e50*/  LDL.64 R148, [R1+0x30] ;  /* 0x0000300001947983 */ /* 0x002ea20000100a00 */
[----:B------:R-:W-:-:S03]  /*8e60*/  SEL R204, R204, RZ, !P4 ;  /* 0x000000ffcccc7207 */ /* 0x000fc60006000000 */
[----:B------:R3:W-:Y:S04]  /*8e70*/  STL.64 [R1+0x698], R206 ;  /* 0x000698ce01007387 */ /* 0x0007e80000100a00 */
[----:B------:R1:W-:Y:S04]  /*8e80*/  STL.64 [R1+0x6c8], R138 ;  /* 0x0006c88a01007387 */ /* 0x0003e80000100a00 */
[----:B------:R1:W-:Y:S04]  /*8e90*/  LDGSTS.E [R202+0x1fe00], [R138.64], !P3 ;  /* 0x1fe000008aca7fae */ /* 0x0003e8000d921848 */
[----:B---3--:R-:W3:Y:S01]  /*8ea0*/  LDL.64 R206, [R1+0x28] ;  /* 0x0000280001ce7983 */ /* 0x008ee20000100a00 */
[----:B------:R-:W-:-:S02]  /*8eb0*/  ISETP.NE.U32.AND P4, PT, R204, RZ, PT ;  /* 0x000000ffcc00720c */ /* 0x000fc40003f85070 */
[----:B------:R-:W-:Y:S01]  /*8ec0*/  SEL R204, RZ, 0x4, P6 ;  /* 0x00000004ffcc7807 */ /* 0x000fe20003000000 */
[----:B------:R-:W0:Y:S01]  /*8ed0*/  LDGDEPBAR ;  /* 0x00000000000079af */ /* 0x000e220000000000 */
[----:B------:R-:W-:Y:S02]  /*8ee0*/  ISETP.GE.U32.AND P3, PT, R252, 0x7ffffef0, PT ;  /* 0x7ffffef0fc00780c */ /* 0x000fe40003f66070 */
[----:B------:R-:W-:Y:S01]  /*8ef0*/  IADD3 R18, R0, -0x99, RZ ;  /* 0xffffff6700127810 */ /* 0x000fe20007ffe0ff */
[----:B-1----:R-:W3:Y:S01]  /*8f00*/  LDL.64 R138, [R1+0x20] ;  /* 0x00002000018a7983 */ /* 0x002ee20000100a00 */
[----:B------:R-:W-:Y:S02]  /*8f10*/  ISETP.GT.AND P6, PT, R19, 0xff, PT ;  /* 0x000000ff1300780c */ /* 0x000fe40003fc4270 */
[C---:B------:R-:W-:Y:S02]  /*8f20*/  LOP3.LUT R205, R203.reuse, 0x10, RZ, 0x3c, !PT ;  /* 0x00000010cbcd7812 */ /* 0x040fe400078e3cff */
[----:B------:R-:W-:-:S02]  /*8f30*/  LOP3.LUT R0, R203, 0x30, RZ, 0x3c, !PT ;  /* 0x00000030cb007812 */ /* 0x000fc400078e3cff */
[C---:B------:R-:W-:Y:S02]  /*8f40*/  LOP3.LUT R252, R203.reuse, 0x50, RZ, 0x3c, !PT ;  /* 0x00000050cbfc7812 */ /* 0x040fe400078e3cff */
[----:B------:R-:W-:Y:S01]  /*8f50*/  LOP3.LUT R19, R203, 0x70, RZ, 0x3c, !PT ;  /* 0x00000070cb137812 */ /* 0x000fe200078e3cff */
[----:B----4-:R1:W-:Y:S04]  /*8f60*/  LDGSTS.E [R203+0x40000], [R10.64], P4 ;  /* 0x400000000acb7fae */ /* 0x0103e8000a121848 */
[----:B-1----:R-:W4:Y:S04]  /*8f70*/  LDL.64 R10, [R1+0x18] ;  /* 0x00001800010a7983 */ /* 0x002f280000100a00 */
[----:B--2---:R1:W-:Y:S04]  /*8f80*/  LDGSTS.E [R203+0x41000], [R250.64], P4 ;  /* 0x41000000facb7fae */ /* 0x0043e8000a121848 */
[----:B------:R1:W-:Y:S04]  /*8f90*/  LDGSTS.E [R203+0x42000], [R150.64], P4 ;  /* 0x4200000096cb7fae */ /* 0x0003e8000a121848 */
[----:B------:R1:W-:Y:S04]  /*8fa0*/  LDGSTS.E [R203+0x43000], [R52.64], P4 ;  /* 0x4300000034cb7fae */ /* 0x0003e8000a121848 */
[----:B------:R1:W-:Y:S04]  /*8fb0*/  LDGSTS.E [R203+0x44000], [R68.64], P4 ;  /* 0x4400000044cb7fae */ /* 0x0003e8000a121848 */
[----:B------:R1:W-:Y:S04]  /*8fc0*/  LDGSTS.E [R203+0x45000], [R88.64], P4 ;  /* 0x4500000058cb7fae */ /* 0x0003e8000a121848 */
[----:B------:R1:W-:Y:S04]  /*8fd0*/  LDGSTS.E [R203+0x46000], [R108.64], P4 ;  /* 0x460000006ccb7fae */ /* 0x0003e8000a121848 */
[----:B------:R1:W-:Y:S04]  /*8fe0*/  LDGSTS.E [R203+0x47000], [R126.64], P4 ;  /* 0x470000007ecb7fae */ /* 0x0003e8000a121848 */
[----:B------:R2:W-:Y:S04]  /*8ff0*/  LDGSTS.E [R205+0x40200], [R148.64], P4 ;  /* 0x4020000094cd7fae */ /* 0x0005e8000a121848 */
[----:B------:R2:W-:Y:S04]  /*9000*/  LDGSTS.E [R205+0x41200], [R248.64], P4 ;  /* 0x41200000f8cd7fae */ /* 0x0005e8000a121848 */
[----:B-1----:R-:W1:Y:S04]  /*9010*/  S2R R203, SR_TID.X ;  /* 0x0000000000cb7919 */ /* 0x002e680000002100 */
[----:B------:R1:W-:Y:S04]  /*9020*/  LDGSTS.E [R205+0x42200], [R44.64], P4 ;  /* 0x422000002ccd7fae */ /* 0x0003e8000a121848 */
[----:B------:R1:W-:Y:S04]  /*9030*/  LDGSTS.E [R205+0x43200], [R58.64], P4 ;  /* 0x432000003acd7fae */ /* 0x0003e8000a121848 */
[----:B------:R1:W-:Y:S04]  /*9040*/  LDGSTS.E [R205+0x44200], [R74.64], P4 ;  /* 0x442000004acd7fae */ /* 0x0003e8000a121848 */
[----:B------:R2:W-:Y:S04]  /*9050*/  LDGSTS.E [R205+0x45200], [R94.64], P4 ;  /* 0x452000005ecd7fae */ /* 0x0005e8000a121848 */
[----:B------:R3:W-:Y:S01]  /*9060*/  LDGSTS.E [R205+0x46200], [R114.64], P4 ;  /* 0x4620000072cd7fae */ /* 0x0007e2000a121848 */
[----:B-1----:R-:W-:-:S03]  /*9070*/  LOP3.LUT R203, R203, 0x7f, RZ, 0xc0, !PT ;  /* 0x0000007fcbcb7812 */ /* 0x002fc600078ec0ff */
[----:B------:R1:W-:Y:S01]  /*9080*/  LDGSTS.E [R205+0x47200], [R128.64], P4 ;  /* 0x4720000080cd7fae */ /* 0x0003e2000a121848 */
[----:B------:R-:W-:-:S03]  /*9090*/  SHF.L.U32 R203, R203, 0x2, RZ ;  /* 0x00000002cbcb7819 */ /* 0x000fc600000006ff */
[----:B--2---:R-:W2:Y:S01]  /*90a0*/  LDL.64 R148, [R1+0x10] ;  /* 0x0000100001947983 */ /* 0x004ea20000100a00 */
[----:B------:R-:W-:-:S05]  /*90b0*/  LOP3.LUT R203, R203, 0x20, RZ, 0x3c, !PT ;  /* 0x00000020cbcb7812 */ /* 0x000fca00078e3cff */
[----:B---3--:R3:W-:Y:S04]  /*90c0*/  LDGSTS.E [R203+0x40400], [R206.64], P4 ;  /* 0x40400000cecb7fae */ /* 0x0087e8000a121848 */
[----:B------:R1:W-:Y:S04]  /*90d0*/  LDGSTS.E [R203+0x41400], [R54.64], P4 ;  /* 0x4140000036cb7fae */ /* 0x0003e8000a121848 */
[----:B------:R1:W-:Y:S04]  /*90e0*/  LDGSTS.E [R203+0x42400], [R48.64], P4 ;  /* 0x4240000030cb7fae */ /* 0x0003e8000a121848 */
[----:B------:R1:W-:Y:S04]  /*90f0*/  LDGSTS.E [R203+0x43400], [R64.64], P4 ;  /* 0x4340000040cb7fae */ /* 0x0003e8000a121848 */
[----:B------:R1:W-:Y:S04]  /*9100*/  LDGSTS.E [R203+0x44400], [R84.64], P4 ;  /* 0x4440000054cb7fae */ /* 0x0003e8000a121848 */
[----:B------:R3:W-:Y:S04]  /*9110*/  LDGSTS.E [R203+0x45400], [R104.64], P4 ;  /* 0x4540000068cb7fae */ /* 0x0007e8000a121848 */
[----:B------:R3:W-:Y:S04]  /*9120*/  LDGSTS.E [R203+0x46400], [R120.64], P4 ;  /* 0x4640000078cb7fae */ /* 0x0007e8000a121848 */
[----:B-1----:R1:W5:Y:S04]  /*9130*/  LDL.LU R205, [R1+0xfa0] ;  /* 0x000fa00001cd7983 */ /* 0x0023680000300800 */
[----:B------:R1:W-:Y:S04]  /*9140*/  LDGSTS.E [R203+0x47400], [R136.64], P4 ;  /* 0x4740000088cb7fae */ /* 0x0003e8000a121848 */
[----:B---3--:R-:W3:Y:S04]  /*9150*/  LDL.64 R206, [R1+0x8] ;  /* 0x0000080001ce7983 */ /* 0x008ee80000100a00 */
[----:B------:R1:W-:Y:S04]  /*9160*/  LDGSTS.E [R0+0x40600], [R138.64], P4 ;  /* 0x406000008a007fae */ /* 0x0003e8000a121848 */
[----:B-1----:R-:W2:Y:S04]  /*9170*/  LDL.LU.64 R138, [R1+0xf98] ;  /* 0x000f9800018a7983 */ /* 0x002ea80000300a00 */
[----:B------:R-:W1:Y:S02]  /*9180*/  S2R R203, SR_TID.X ;  /* 0x0000000000cb7919 */ /* 0x000e640000002100 */
[----:B-1----:R-:W-:-:S05]  /*9190*/  LOP3.LUT R203, R203, 0x7f, RZ, 0xc0, !PT ;  /* 0x0000007fcbcb7812 */ /* 0x002fca00078ec0ff */
[----:B------:R-:W-:Y:S01]  /*91a0*/  IMAD.SHL.U32 R203, R203, 0x4, RZ ;  /* 0x00000004cbcb7824 */ /* 0x000fe200078e00ff */
[----:B--2---:R1:W-:Y:S04]  /*91b0*/  LDGSTS.E [R0+0x41600], [R138.64], P4 ;  /* 0x416000008a007fae */ /* 0x0043e8000a121848 */
[----:B------:R1:W-:Y:S04]  /*91c0*/  LDGSTS.E [R0+0x42600], [R70.64], P4 ;  /* 0x4260000046007fae */ /* 0x0003e8000a121848 */
[----:B------:R1:W-:Y:S04]  /*91d0*/  LDGSTS.E [R0+0x43600], [R90.64], P4 ;  /* 0x436000005a007fae */ /* 0x0003e8000a121848 */
[----:B------:R1:W-:Y:S02]  /*91e0*/  LDGSTS.E [R0+0x44600], [R110.64], P4 ;  /* 0x446000006e007fae */ /* 0x0003e4000a121848 */
[----:B-1----:R-:W-:-:S02]  /*91f0*/  LOP3.LUT R0, R203, 0x40, RZ, 0x3c, !PT ;  /* 0x00000040cb007812 */ /* 0x002fc400078e3cff */
[----:B------:R-:W1:Y:S02]  /*9200*/  S2R R203, SR_TID.X ;  /* 0x0000000000cb7919 */ /* 0x000e640000002100 */
[----:B-1----:R-:W-:-:S05]  /*9210*/  LOP3.LUT R203, R203, 0x7f, RZ, 0xc0, !PT ;  /* 0x0000007fcbcb7812 */ /* 0x002fca00078ec0ff */
[----:B------:R-:W-:-:S05]  /*9220*/  IMAD.SHL.U32 R203, R203, 0x4, RZ ;  /* 0x00000004cbcb7824 */ /* 0x000fca00078e00ff */
[----:B------:R-:W-:-:S05]  /*9230*/  LOP3.LUT R203, R203, 0x30, RZ, 0x3c, !PT ;  /* 0x00000030cbcb7812 */ /* 0x000fca00078e3cff */
[----:B------:R1:W-:Y:S04]  /*9240*/  LDGSTS.E [R203+0x45600], [R124.64], P4 ;  /* 0x456000007ccb7fae */ /* 0x0003e8000a121848 */
[----:B------:R1:W-:Y:S04]  /*9250*/  LDGSTS.E [R203+0x46600], [R134.64], P4 ;  /* 0x4660000086cb7fae */ /* 0x0003e8000a121848 */
[----:B------:R1:W-:Y:S04]  /*9260*/  LDGSTS.E [R203+0x47600], [R14.64], P4 ;  /* 0x476000000ecb7fae */ /* 0x0003e8000a121848 */
[----:B----4-:R2:W-:Y:S04]  /*9270*/  LDGSTS.E [R0+0x40800], [R10.64], P4 ;  /* 0x408000000a007fae */ /* 0x0105e8000a121848 */
[----:B--2---:R-:W2:Y:S04]  /*9280*/  LDL.LU.64 R10, [R1+0xf90] ;  /* 0x000f9000010a7983 */ /* 0x004ea80000300a00 */
        /* <DEDUP_REMOVED lines=8> */
[----:B----4-:R-:W4:Y:S04]  /*9310*/  LDL.LU.64 R148, [R1+0xf88] ;  /* 0x000f880001947983 */ /* 0x010f280000300a00 */
[----:B----4-:R4:W-:Y:S04]  /*9320*/  LDGSTS.E [R252+0x41a00], [R148.64], P4 ;  /* 0x41a0000094fc7fae */ /* 0x0109e8000a121848 */
[----:B------:R4:W-:Y:S04]  /*9330*/  LDGSTS.E [R252+0x42a00], [R50.64], P4 ;  /* 0x42a0000032fc7fae */ /* 0x0009e8000a121848 */
[----:B------:R4:W-:Y:S04]  /*9340*/  LDGSTS.E [R252+0x43a00], [R66.64], P4 ;  /* 0x43a0000042fc7fae */ /* 0x0009e8000a121848 */
[----:B------:R4:W-:Y:S04]  /*9350*/  LDGSTS.E [R252+0x44a00], [R86.64], P4 ;  /* 0x44a0000056fc7fae */ /* 0x0009e8000a121848 */
[----:B------:R4:W-:Y:S04]  /*9360*/  LDGSTS.E [R252+0x45a00], [R106.64], P4 ;  /* 0x45a000006afc7fae */ /* 0x0009e8000a121848 */
[----:B------:R4:W-:Y:S04]  /*9370*/  LDGSTS.E [R252+0x46a00], [R122.64], P4 ;  /* 0x46a000007afc7fae */ /* 0x0009e8000a121848 */
[----:B------:R4:W-:Y:S04]  /*9380*/  LDGSTS.E [R252+0x47a00], [R40.64], P4 ;  /* 0x47a0000028fc7fae */ /* 0x0009e8000a121848 */
[----:B---3--:R3:W-:Y:S04]  /*9390*/  LDGSTS.E [R202+0x40c00], [R206.64], P4 ;  /* 0x40c00000ceca7fae */ /* 0x0087e8000a121848 */
[----:B------:R1:W-:Y:S04]  /*93a0*/  LDGSTS.E [R202+0x41c00], [R42.64], P4 ;  /* 0x41c000002aca7fae */ /* 0x0003e8000a121848 */
[----:B------:R1:W-:Y:S04]  /*93b0*/  LDGSTS.E [R202+0x42c00], [R56.64], P4 ;  /* 0x42c0000038ca7fae */ /* 0x0003e8000a121848 */
[----:B---3--:R-:W3:Y:S04]  /*93c0*/  LDL.LU.64 R206, [R1+0xf80] ;  /* 0x000f800001ce7983 */ /* 0x008ee80000300a00 */
[----:B------:R1:W-:Y:S04]  /*93d0*/  LDGSTS.E [R202+0x43c00], [R72.64], P4 ;  /* 0x43c0000048ca7fae */ /* 0x0003e8000a121848 */
[----:B------:R1:W-:Y:S04]  /*93e0*/  LDGSTS.E [R202+0x44c00], [R92.64], P4 ;  /* 0x44c000005cca7fae */ /* 0x0003e8000a121848 */
[----:B------:R2:W-:Y:S04]  /*93f0*/  LDGSTS.E [R202+0x45c00], [R112.64], P4 ;  /* 0x45c0000070ca7fae */ /* 0x0005e8000a121848 */
[----:B------:R2:W-:Y:S04]  /*9400*/  LDGSTS.E [R202+0x46c00], [R130.64], P4 ;  /* 0x46c0000082ca7fae */ /* 0x0005e8000a121848 */
[----:B-1----:R-:W1:Y:S04]  /*9410*/  S2R R203, SR_TID.X ;  /* 0x0000000000cb7919 */ /* 0x002e680000002100 */
[----:B------:R2:W-:Y:S01]  /*9420*/  LDGSTS.E [R202+0x47c00], [R8.64], P4 ;  /* 0x47c0000008ca7fae */ /* 0x0005e2000a121848 */
[----:B------:R-:W-:-:S02]  /*9430*/  SEL R204, R204, RZ, P6 ;  /* 0x000000ffcccc7207 */ /* 0x000fc40003000000 */
[----:B------:R-:W-:Y:S01]  /*9440*/  ISETP.GE.U32.AND P6, PT, R18, 0x7ffffee8, PT ;  /* 0x7ffffee81200780c */ /* 0x000fe20003fc6070 */
[----:B--2---:R-:W-:-:S04]  /*9450*/  IMAD.MOV.U32 R202, RZ, RZ, c[0x0][0x188] ;  /* 0x00006200ffca7624 */ /* 0x004fc800078e00ff */
[----:B------:R-:W-:Y:S01]  /*9460*/  IMAD.SHL.U32 R202, R202, 0x80, RZ ;  /* 0x00000080caca7824 */ /* 0x000fe200078e00ff */
[----:B-1----:R-:W-:-:S03]  /*9470*/  LOP3.LUT R203, R203, 0x7f, RZ, 0xc0, !PT ;  /* 0x0000007fcbcb7812 */ /* 0x002fc600078ec0ff */
[----:B------:R-:W-:-:S04]  /*9480*/  IMAD.WIDE R6, R202, 0x4, R6 ;  /* 0x00000004ca067825 */ /* 0x000fc800078e0206 */
[----:B------:R-:W-:Y:S02]  /*9490*/  IMAD.SHL.U32 R203, R203, 0x4, RZ ;  /* 0x00000004cbcb7824 */ /* 0x000fe400078e00ff */
[C---:B------:R-:W-:Y:S01]  /*94a0*/  IMAD.WIDE R4, R202.reuse, 0x4, R4 ;  /* 0x00000004ca047825 */ /* 0x040fe200078e0204 */
[----:B---3--:R1:W-:Y:S04]  /*94b0*/  LDGSTS.E [R19+0x40e00], [R206.64], P4 ;  /* 0x40e00000ce137fae */ /* 0x0083e8000a121848 */
[----:B------:R1:W-:Y:S04]  /*94c0*/  LDGSTS.E [R19+0x41e00], [R62.64], P4 ;  /* 0x41e000003e137fae */ /* 0x0003e8000a121848 */
[----:B------:R1:W-:Y:S04]  /*94d0*/  LDGSTS.E [R19+0x42e00], [R82.64], P4 ;  /* 0x42e0000052137fae */ /* 0x0003e8000a121848 */
[----:B------:R1:W-:Y:S04]  /*94e0*/  LDGSTS.E [R19+0x43e00], [R98.64], P4 ;  /* 0x43e0000062137fae */ /* 0x0003e8000a121848 */
[----:B------:R1:W-:Y:S04]  /*94f0*/  LDGSTS.E [R19+0x44e00], [R118.64], P4 ;  /* 0x44e0000076137fae */ /* 0x0003e8000a121848 */
[----:B------:R1:W-:Y:S04]  /*9500*/  LDGSTS.E [R19+0x45e00], [R132.64], P4 ;  /* 0x45e0000084137fae */ /* 0x0003e8000a121848 */
[----:B------:R1:W-:Y:S04]  /*9510*/  LDGSTS.E [R19+0x46e00], [R36.64], P4 ;  /* 0x46e0000024137fae */ /* 0x0003e8000a121848 */
[----:B------:R1:W-:Y:S04]  /*9520*/  LDGSTS.E [R19+0x47e00], [R12.64], P4 ;  /* 0x47e000000c137fae */ /* 0x0003e8000a121848 */
[----:B------:R-:W0:Y:S01]  /*9530*/  LDGDEPBAR ;  /* 0x00000000000079af */ /* 0x000e220000000000 */
[----:B-1----:R-:W-:-:S03]  /*9540*/  IMAD.WIDE R18, R202, 0x4, R2 ;  /* 0x00000004ca127825 */ /* 0x002fc600078e0202 */
[----:B------:R-:W-:Y:S06]  /*9550*/  BAR.SYNC.DEFER_BLOCKING 0x0 ;  /* 0x0000000000007b1d */ /* 0x000fec0000010000 */
[----:B------:R1:W-:Y:S04]  /*9560*/  STL.64 [R1+0x6e8], R18 ;  /* 0x0006e81201007387 */ /* 0x0003e80000100a00 */
[----:B------:R-:W-:Y:S04]  /*9570*/  STL.64 [R1+0x460], R6 ;  /* 0x0004600601007387 */ /* 0x000fe80000100a00 */
[----:B------:R2:W-:Y:S04]  /*9580*/  STL.64 [R1+0x6e0], R4 ;  /* 0x0006e00401007387 */ /* 0x0005e80000100a00 */
[----:B------:R-:W-:Y:S01]  /*9590*/  @!PT LDS RZ, [RZ] ;  /* 0x00000000fffff984 */ /* 0x000fe20000000800 */
[----:B------:R-:W-:Y:S01]  /*95a0*/  @!PT LDS RZ, [RZ] ;  /* 0x00000000fffff984 */ /* 0x000fe20000000800 */
[----:B------:R-:W-:Y:S01]  /*95b0*/  @!PT LDS RZ, [RZ] ;  /* 0x00000000fffff984 */ /* 0x000fe20000000800 */
[----:B------:R1:W-:Y:S01]  /*95c0*/  LDGSTS.E [R203+0x20000], [R18.64], !P5 ;  /* 0x2000000012cb7fae */ /* 0x0003e2000e921848 */
[----:B------:R-:W-:-:S02]  /*95d0*/  IMAD.MOV.U32 R0, RZ, RZ, c[0x0][0x180] ;  /* 0x00006000ff007624 */ /* 0x000fc400078e00ff */
[----:B------:R-:W-:Y:S01]  /*95e0*/  IMAD.WIDE R16, R202, 0x4, R16 ;  /* 0x00000004ca107825 */ /* 0x000fe200078e0210 */
[----:B------:R2:W-:Y:S04]  /*95f0*/  LDGSTS.E [R203+0x20200], [R4.64], !P5 ;  /* 0x2020000004cb7fae */ /* 0x0005e8000e921848 */
[----:B-1----:R-:W3:Y:S01]  /*9600*/  LDL.LU.64 R18, [R1+0xf78] ;  /* 0x000f780001127983 */ /* 0x002ee20000300a00 */
[----:B----4-:R-:W-:-:S03]  /*9610*/  IADD3 R252, R0, -0x95, RZ ;  /* 0xffffff6b00fc7810 */ /* 0x010fc60007ffe0ff */
[----:B------:R1:W-:Y:S01]  /*9620*/  LDGSTS.E [R203+0x21000], [R6.64], !P1 ;  /* 0x2100000006cb7fae */ /* 0x0003e2000c921848 */
[----:B------:R-:W-:-:S03]  /*9630*/  ISETP.GE.U32.AND P4, PT, R252, 0x7ffffeec, PT ;  /* 0x7ffffeecfc00780c */ /* 0x000fc60003f86070 */
[----:B------:R4:W-:Y:S01]  /*9640*/  STL.64 [R1+0x458], R16 ;  /* 0x0004581001007387 */ /* 0x0009e20000100a00 */
[----:B------:R-:W-:-:S03]  /*9650*/  IADD3 R3, R0, -0x9d, RZ ;  /* 0xffffff6300037810 */ /* 0x000fc60007ffe0ff */
[----:B------:R4:W-:Y:S01]  /*9660*/  LDGSTS.E [R203+0x21200], [R16.64], !P1 ;  /* 0x2120000010cb7fae */ /* 0x0009e2000c921848 */
[----:B--2---:R-:W-:-:S04]  /*9670*/  IMAD.WIDE R4, R202, 0x4, R24 ;  /* 0x00000004ca047825 */ /* 0x004fc800078e0218 */
[----:B-1----:R-:W-:Y:S01]  /*9680*/  IMAD.WIDE R6, R202, 0x4, R22 ;  /* 0x00000004ca067825 */ /* 0x002fe200078e0216 */
[----:B------:R-:W-:-:S03]  /*9690*/  IADD3 R252, R0, -0xa1, RZ ;  /* 0xffffff5f00fc7810 */ /* 0x000fc60007ffe0ff */
[----:B----4-:R-:W-:Y:S01]  /*96a0*/  IMAD.WIDE R16, R202, 0x4, R20 ;  /* 0x00000004ca107825 */ /* 0x010fe200078e0214 */
[----:B------:R-:W-:Y:S02]  /*96b0*/  ISETP.GE.U32.AND P5, PT, R3, 0x7ffffee4, PT ;  /* 0x7ffffee40300780c */ /* 0x000fe40003fa6070 */
[----:B------:R-:W-:Y:S02]  /*96c0*/  IADD3 R3, R0, -0xa5, RZ ;  /* 0xffffff5b00037810 */ /* 0x000fe40007ffe0ff */
[----:B------:R-:W-:Y:S02]  /*96d0*/  ISETP.GE.U32.AND P1, PT, R252, 0x7ffffee0, PT ;  /* 0x7ffffee0fc00780c */ /* 0x000fe40003f26070 */
[----:B------:R-:W-:Y:S01]  /*96e0*/  IADD3 R2, R0, -0xa9, RZ ;  /* 0xffffff5700027810 */ /* 0x000fe20007ffe0ff */
[----:B---3--:R-:W-:-:S05]  /*96f0*/  IMAD.WIDE R18, R202, 0x4, R18 ;  /* 0x00000004ca127825 */ /* 0x008fca00078e0212 */
[----:B------:R1:W-:Y:S04]  /*9700*/  STL.64 [R1+0x4a0], R18 ;  /* 0x0004a01201007387 */ /* 0x0003e80000100a00 */
[----:B------:R1:W-:Y:S04]  /*9710*/  LDGSTS.E [R203+0x22000], [R18.64], !P2 ;  /* 0x2200000012cb7fae */ /* 0x0003e8000d121848 */
[----:B------:R2:W-:Y:S04]  /*9720*/  STL.64 [R1+0x4b0], R16 ;  /* 0x0004b01001007387 */ /* 0x0005e80000100a00 */
[----:B------:R2:W-:Y:S01]  /*9730*/  LDGSTS.E [R203+0x22200], [R16.64], !P2 ;  /* 0x2220000010cb7fae */ /* 0x0005e2000d121848 */
[----:B-1----:R-:W-:-:S03]  /*9740*/  IMAD.WIDE R18, R202, 0x4, R26 ;  /* 0x00000004ca127825 */ /* 0x002fc600078e021a */
[----:B------:R1:W-:Y:S04]  /*9750*/  STL.64 [R1+0x500], R6 ;  /* 0x0005000601007387 */ /* 0x0003e80000100a00 */
[----:B------:R1:W-:Y:S01]  /*9760*/  LDGSTS.E [R203+0x23000], [R6.64], !P0 ;  /* 0x2300000006cb7fae */ /* 0x0003e2000c121848 */
[----:B--2---:R-:W-:-:S03]  /*9770*/  IMAD.WIDE R16, R202, 0x4, R28 ;  /* 0x00000004ca107825 */ /* 0x004fc600078e021c */
[----:B------:R2:W-:Y:S04]  /*9780*/  STL.64 [R1+0x510], R4 ;  /* 0x0005100401007387 */ /* 0x0005e80000100a00 */
[----:B------:R2:W-:Y:S01]  /*9790*/  LDGSTS.E [R203+0x23200], [R4.64], !P0 ;  /* 0x2320000004cb7fae */ /* 0x0005e2000c121848 */
[----:B-1----:R-:W-:-:S03]  /*97a0*/  IMAD.WIDE R6, R202, 0x4, R30 ;  /* 0x00000004ca067825 */ /* 0x002fc600078e021e */
[----:B------:R1:W-:Y:S01]  /*97b0*/  STL.64 [R1+0x550], R18 ;  /* 0x0005501201007387 */ /* 0x0003e20000100a00 */
[----:B------:R-:W-:-:S03]  /*97c0*/  ISETP.GE.U32.AND P2, PT, R3, 0x7ffffedc, PT ;  /* 0x7ffffedc0300780c */ /* 0x000fc60003f46070 */
[----:B------:R1:W-:Y:S01]  /*97d0*/  LDGSTS.E [R203+0x24000], [R18.64], !P3 ;  /* 0x2400000012cb7fae */ /* 0x0003e2000d921848 */
[----:B--2---:R-:W-:-:S03]  /*97e0*/  IMAD.WIDE R4, R202, 0x4, R32 ;  /* 0x00000004ca047825 */ /* 0x004fc600078e0220 */
[----:B------:R2:W-:Y:S01]  /*97f0*/  STL.64 [R1+0x560], R16 ;  /* 0x0005601001007387 */ /* 0x0005e20000100a00 */
[----:B------:R-:W-:-:S03]  /*9800*/  IADD3 R3, R0, -0xad, RZ ;  /* 0xffffff5300037810 */ /* 0x000fc60007ffe0ff */
[----:B------:R2:W-:Y:S01]  /*9810*/  LDGSTS.E [R203+0x24200], [R16.64], !P3 ;  /* 0x2420000010cb7fae */ /* 0x0005e2000d921848 */
[----:B-1----:R-:W-:-:S03]  /*9820*/  IMAD.WIDE R18, R202, 0x4, R34 ;  /* 0x00000004ca127825 */ /* 0x002fc600078e0222 */
[----:B------:R1:W-:Y:S01]  /*9830*/  STL.64 [R1+0x5f0], R6 ;  /* 0x0005f00601007387 */ /* 0x0003e20000100a00 */
[----:B------:R-:W-:-:S03]  /*9840*/  ISETP.GE.U32.AND P0, PT, R2, 0x7ffffed8, PT ;  /* 0x7ffffed80200780c */ /* 0x000fc60003f06070 */
[----:B------:R1:W-:Y:S01]  /*9850*/  LDGSTS.E [R203+0x25000], [R6.64], !P4 ;  /* 0x2500000006cb7fae */ /* 0x0003e2000e121848 */
[----:B--2---:R-:W-:-:S03]  /*9860*/  IMAD.WIDE R16, R202, 0x4, R76 ;  /* 0x00000004ca107825 */ /* 0x004fc600078e024c */
[----:B------:R2:W-:Y:S04]  /*9870*/  STL.64 [R1+0x5f8], R4 ;  /* 0x0005f80401007387 */ /* 0x0005e80000100a00 */
[----:B------:R2:W-:Y:S01]  /*9880*/  LDGSTS.E [R203+0x25200], [R4.64], !P4 ;  /* 0x2520000004cb7fae */ /* 0x0005e2000e121848 */
[----:B-1----:R-:W-:-:S03]  /*9890*/  IMAD.WIDE R6, R202, 0x4, R78 ;  /* 0x00000004ca067825 */ /* 0x002fc600078e024e */
[----:B------:R1:W-:Y:S01]  /*98a0*/  STL.64 [R1+0x610], R18 ;  /* 0x0006101201007387 */ /* 0x0003e20000100a00 */
[----:B------:R-:W-:Y:S02]  /*98b0*/  IADD3 R2, R0, -0xb1, RZ ;  /* 0xffffff4f00027810 */ /* 0x000fe40007ffe0ff */
[----:B------:R-:W-:Y:S01]  /*98c0*/  ISETP.GE.U32.AND P3, PT, R3, 0x7ffffed4, PT ;  /* 0x7ffffed40300780c */ /* 0x000fe20003f66070 */
        /* <DEDUP_REMOVED lines=150> */
[----:B------:R-:W-:Y:S04]  /*a230*/  STL.64 [R1+0xb50], R18 ;  /* 0x000b501201007387 */ /* 0x000fe80000100a00 */
[----:B------:R1:W-:Y:S01]  /*a240*/  LDGSTS.E [R203+0x3a000], [R18.64], !P4 ;  /* 0x3a00000012cb7fae */ /* 0x0003e2000e121848 */
[----:B--2---:R-:W-:-:S03]  /*a250*/  IMAD.WIDE R4, R202, 0x4, R228 ;  /* 0x00000004ca047825 */ /* 0x004fc600078e02e4 */
[----:B------:R-:W-:Y:S04]  /*a260*/  STL.64 [R1+0xb58], R16 ;  /* 0x000b581001007387 */ /* 0x000fe80000100a00 */
[----:B------:R2:W-:Y:S04]  /*a270*/  LDGSTS.E [R203+0x3a200], [R16.64], !P4 ;  /* 0x3a20000010cb7fae */ /* 0x0005e8000e121848 */
[----:B------:R-:W-:Y:S04]  /*a280*/  STL.64 [R1+0xb70], R6 ;  /* 0x000b700601007387 */ /* 0x000fe80000100a00 */
[----:B------:R3:W-:Y:S04]  /*a290*/  LDGSTS.E [R203+0x3b000], [R6.64], !P6 ;  /* 0x3b00000006cb7fae */ /* 0x0007e8000f121848 */
[----:B------:R4:W-:Y:S04]  /*a2a0*/  STL.64 [R1+0xb78], R4 ;  /* 0x000b780401007387 */ /* 0x0009e80000100a00 */
[----:B------:R4:W-:Y:S04]  /*a2b0*/  LDGSTS.E [R203+0x3b200], [R4.64], !P6 ;  /* 0x3b20000004cb7fae */ /* 0x0009e8000f121848 */
[----:B----4-:R-:W4:Y:S04]  /*a2c0*/  LDL.LU.64 R4, [R1+0x40] ;  /* 0x0000400001047983 */ /* 0x010f280000300a00 */
[----:B---3--:R-:W3:Y:S01]  /*a2d0*/  LDL.LU.64 R6, [R1+0x48] ;  /* 0x0000480001067983 */ /* 0x008ee20000300a00 */
[----:B------:R-:W-:-:S02]  /*a2e0*/  IADD3 R2, R0, -0xf1, RZ ;  /* 0xffffff0f00027810 */ /* 0x000fc40007ffe0ff */
[----:B------:R-:W-:Y:S02]  /*a2f0*/  IADD3 R3, R0, -0xf5, RZ ;  /* 0xffffff0b00037810 */ /* 0x000fe40007ffe0ff */
[----:B------:R-:W-:Y:S02]  /*a300*/  ISETP.GE.U32.AND P5, PT, R2, 0x7ffffe90, PT ;  /* 0x7ffffe900200780c */ /* 0x000fe40003fa6070 */
[----:B------:R-:W-:Y:S01]  /*a310*/  ISETP.GE.U32.AND P1, PT, R3, 0x7ffffe8c, PT ;  /* 0x7ffffe8c0300780c */ /* 0x000fe20003f26070 */
[----:B------:R-:W-:Y:S01]  /*a320*/  IMAD.WIDE R22, R202, 0x4, R230 ;  /* 0x00000004ca167825 */ /* 0x000fe200078e02e6 */
[----:B------:R-:W-:-:S03]  /*a330*/  IADD3 R2, R0, -0xf9, RZ ;  /* 0xffffff0700027810 */ /* 0x000fc60007ffe0ff */
[----:B------:R-:W-:Y:S01]  /*a340*/  IMAD.WIDE R20, R202, 0x4, R232 ;  /* 0x00000004ca147825 */ /* 0x000fe200078e02e8 */
[----:B------:R-:W-:-:S03]  /*a350*/  ISETP.GE.U32.AND P2, PT, R2, 0x7ffffe88, PT ;  /* 0x7ffffe880200780c */ /* 0x000fc60003f46070 */
[C---:B-1----:R-:W-:Y:S01]  /*a360*/  IMAD.WIDE R18, R202.reuse, 0x4, R234 ;  /* 0x00000004ca127825 */ /* 0x042fe200078e02ea */
[----:B------:R-:W-:Y:S03]  /*a370*/  STL.64 [R1+0xb80], R22 ;  /* 0x000b801601007387 */ /* 0x000fe60000100a00 */
[C---:B--2---:R-:W-:Y:S01]  /*a380*/  IMAD.WIDE R16, R202.reuse, 0x4, R236 ;  /* 0x00000004ca107825 */ /* 0x044fe200078e02ec */
[----:B------:R1:W-:Y:S04]  /*a390*/  LDGSTS.E [R203+0x3c000], [R22.64], !P5 ;  /* 0x3c00000016cb7fae */ /* 0x0003e8000e921848 */
[----:B------:R-:W-:Y:S04]  /*a3a0*/  STL.64 [R1+0xb88], R20 ;  /* 0x000b881401007387 */ /* 0x000fe80000100a00 */
[----:B------:R2:W-:Y:S04]  /*a3b0*/  LDGSTS.E [R203+0x3c200], [R20.64], !P5 ;  /* 0x3c20000014cb7fae */ /* 0x0005e8000e921848 */
[----:B------:R1:W-:Y:S04]  /*a3c0*/  STL.64 [R1+0xb90], R18 ;  /* 0x000b901201007387 */ /* 0x0003e80000100a00 */
[----:B------:R1:W-:Y:S01]  /*a3d0*/  LDGSTS.E [R203+0x3d000], [R18.64], !P1 ;  /* 0x3d00000012cb7fae */ /* 0x0003e2000c921848 */
[----:B------:R-:W-:-:S03]  /*a3e0*/  IMAD.WIDE R24, R202, 0x4, R242 ;  /* 0x00000004ca187825 */ /* 0x000fc600078e02f2 */
[----:B------:R2:W-:Y:S04]  /*a3f0*/  STL.64 [R1+0xb98], R16 ;  /* 0x000b981001007387 */ /* 0x0005e80000100a00 */
[----:B------:R2:W-:Y:S01]  /*a400*/  LDGSTS.E [R203+0x3d200], [R16.64], !P1 ;  /* 0x3d20000010cb7fae */ /* 0x0005e2000c921848 */
[----:B-1----:R-:W-:-:S04]  /*a410*/  IMAD.WIDE R18, R202, 0x4, R238 ;  /* 0x00000004ca127825 */ /* 0x002fc800078e02ee */
[----:B------:R-:W-:-:S04]  /*a420*/  IMAD.WIDE R22, R202, 0x4, R244 ;  /* 0x00000004ca167825 */ /* 0x000fc800078e02f4 */
[----:B--2---:R-:W-:Y:S01]  /*a430*/  IMAD.WIDE R16, R202, 0x4, R240 ;  /* 0x00000004ca107825 */ /* 0x004fe200078e02f0 */
[----:B------:R1:W-:Y:S04]  /*a440*/  STL.64 [R1+0xba0], R18 ;  /* 0x000ba01201007387 */ /* 0x0003e80000100a00 */
[----:B------:R2:W-:Y:S04]  /*a450*/  STL.64 [R1+0xba8], R16 ;  /* 0x000ba81001007387 */ /* 0x0005e80000100a00 */
[----:B------:R-:W3:Y:S04]  /*a460*/  LDL.LU.64 R26, [R1+0x50] ;  /* 0x00005000011a7983 */ /* 0x000ee80000300a00 */
[----:B------:R1:W-:Y:S04]  /*a470*/  STL.64 [R1+0xbb0], R24 ;  /* 0x000bb01801007387 */ /* 0x0003e80000100a00 */
[----:B------:R-:W3:Y:S04]  /*a480*/  LDL.LU.64 R20, [R1+0x58] ;  /* 0x0000580001147983 */ /* 0x000ee80000300a00 */
[----:B------:R1:W-:Y:S04]  /*a490*/  LDGSTS.E [R203+0x3e000], [R18.64], !P2 ;  /* 0x3e00000012cb7fae */ /* 0x0003e8000d121848 */
[----:B------:R2:W-:Y:S04]  /*a4a0*/  STL.64 [R1+0xbb8], R22 ;  /* 0x000bb81601007387 */ /* 0x0005e80000100a00 */
[----:B------:R2:W-:Y:S04]  /*a4b0*/  LDGSTS.E [R203+0x3e200], [R16.64], !P2 ;  /* 0x3e20000010cb7fae */ /* 0x0005e8000d121848 */
[----:B-1----:R-:W3:Y:S01]  /*a4c0*/  LDL.LU.64 R18, [R1+0x60] ;  /* 0x0000600001127983 */ /* 0x002ee20000300a00 */
[----:B------:R-:W-:-:S03]  /*a4d0*/  IADD3 R3, R0, -0xfd, RZ ;  /* 0xffffff0300037810 */ /* 0x000fc60007ffe0ff */
[----:B--2---:R-:W2:Y:S01]  /*a4e0*/  LDL.LU.64 R16, [R1+0x68] ;  /* 0x0000680001107983 */ /* 0x004ea20000300a00 */
[----:B------:R-:W-:-:S13]  /*a4f0*/  ISETP.GE.U32.AND P0, PT, R3, 0x7ffffe84, PT ;  /* 0x7ffffe840300780c */ /* 0x000fda0003f06070 */
[----:B------:R1:W-:Y:S04]  /*a500*/  LDGSTS.E [R203+0x3f000], [R24.64], !P0 ;  /* 0x3f00000018cb7fae */ /* 0x0003e8000c121848 */
[----:B------:R1:W-:Y:S04]  /*a510*/  LDGSTS.E [R203+0x3f200], [R22.64], !P0 ;  /* 0x3f20000016cb7fae */ /* 0x0003e8000c121848 */
[----:B-1----:R-:W2:Y:S04]  /*a520*/  LDL.LU.64 R24, [R1+0x70] ;  /* 0x0000700001187983 */ /* 0x002ea80000300a00 */
[----:B------:R-:W2:Y:S01]  /*a530*/  LDL.LU.64 R22, [R1+0x78] ;  /* 0x0000780001167983 */ /* 0x000ea20000300a00 */
[----:B----4-:R-:W-:-:S03]  /*a540*/  IMAD.WIDE R224, R202, 0x4, R4 ;  /* 0x00000004cae07825 */ /* 0x010fc600078e0204 */
[----:B------:R-:W4:Y:S01]  /*a550*/  LDL.LU.64 R4, [R1+0x228] ;  /* 0x0002280001047983 */ /* 0x000f220000300a00 */
[----:B---3--:R-:W-:-:S03]  /*a560*/  IMAD.WIDE R222, R202, 0x4, R6 ;  /* 0x00000004cade7825 */ /* 0x008fc600078e0206 */
[----:B------:R-:W3:Y:S01]  /*a570*/  LDL.LU.64 R6, [R1+0x220] ;  /* 0x0002200001067983 */ /* 0x000ee20000300a00 */
[----:B------:R-:W-:-:S04]  /*a580*/  IMAD.WIDE R228, R202, 0x4, R246 ;  /* 0x00000004cae47825 */ /* 0x000fc800078e02f6 */
[C---:B------:R-:W-:Y:S01]  /*a590*/  IMAD.WIDE R226, R202.reuse, 0x4, R226 ;  /* 0x00000004cae27825 */ /* 0x040fe200078e02e2 */
[----:B------:R-:W-:Y:S04]  /*a5a0*/  STL.64 [R1+0xde0], R228 ;  /* 0x000de0e401007387 */ /* 0x000fe80000100a00 */
[----:B------:R-:W-:Y:S04]  /*a5b0*/  STL.64 [R1+0xde8], R226 ;  /* 0x000de8e201007387 */ /* 0x000fe80000100a00 */
[----:B------:R-:W-:Y:S04]  /*a5c0*/  STL.64 [R1+0xdf0], R224 ;  /* 0x000df0e001007387 */ /* 0x000fe80000100a00 */
[----:B------:R-:W-:Y:S01]  /*a5d0*/  STL.64 [R1+0xdf8], R222 ;  /* 0x000df8de01007387 */ /* 0x000fe20000100a00 */
[----:B------:R-:W-:-:S04]  /*a5e0*/  IMAD.WIDE R220, R202, 0x4, R26 ;  /* 0x00000004cadc7825 */ /* 0x000fc800078e021a */
[----:B------:R-:W-:-:S04]  /*a5f0*/  IMAD.WIDE R218, R202, 0x4, R20 ;  /* 0x00000004cada7825 */ /* 0x000fc800078e0214 */
[C---:B--2---:R-:W-:Y:S02]  /*a600*/  IMAD.WIDE R214, R202.reuse, 0x4, R16 ;  /* 0x00000004cad67825 */ /* 0x044fe400078e0210 */
[----:B------:R-:W2:Y:S02]  /*a610*/  LDL.LU.64 R16, [R1+0x218] ;  /* 0x0002180001107983 */ /* 0x000ea40000300a00 */
[C---:B------:R-:W-:Y:S02]  /*a620*/  IMAD.WIDE R216, R202.reuse, 0x4, R18 ;  /* 0x00000004cad87825 */ /* 0x040fe400078e0212 */
[----:B------:R-:W2:Y:S04]  /*a630*/  LDL.LU.64 R18, [R1+0x210] ;  /* 0x0002100001127983 */ /* 0x000ea80000300a00 */
[----:B------:R-:W2:Y:S04]  /*a640*/  LDL.LU.64 R26, [R1+0x208] ;  /* 0x00020800011a7983 */ /* 0x000ea80000300a00 */
[----:B------:R-:W2:Y:S04]  /*a650*/  LDL.LU.64 R20, [R1+0x200] ;  /* 0x0002000001147983 */ /* 0x000ea80000300a00 */
[----:B------:R-:W-:Y:S04]  /*a660*/  STL.64 [R1+0xe00], R220 ;  /* 0x000e00dc01007387 */ /* 0x000fe80000100a00 */
[----:B------:R-:W-:Y:S04]  /*a670*/  STL.64 [R1+0xe08], R218 ;  /* 0x000e08da01007387 */ /* 0x000fe80000100a00 */
[----:B------:R-:W-:Y:S04]  /*a680*/  STL.64 [R1+0xe10], R216 ;  /* 0x000e10d801007387 */ /* 0x000fe80000100a00 */
[----:B------:R-:W-:Y:S01]  /*a690*/  STL.64 [R1+0xe18], R214 ;  /* 0x000e18d601007387 */ /* 0x000fe20000100a00 */
[----:B----4-:R-:W-:-:S03]  /*a6a0*/  IMAD.WIDE R244, R202, 0x4, R4 ;  /* 0x00000004caf47825 */ /* 0x010fc600078e0204 */
[----:B------:R-:W4:Y:S01]  /*a6b0*/  LDL.LU.64 R4, [R1+0x1f8] ;  /* 0x0001f80001047983 */ /* 0x000f220000300a00 */
[----:B---3--:R-:W-:-:S03]  /*a6c0*/  IMAD.WIDE R246, R202, 0x4, R6 ;  /* 0x00000004caf67825 */ /* 0x008fc600078e0206 */
[----:B------:R-:W3:Y:S01]  /*a6d0*/  LDL.LU.64 R6, [R1+0x1f0] ;  /* 0x0001f00001067983 */ /* 0x000ee20000300a00 */
[----:B------:R-:W-:-:S03]  /*a6e0*/  IADD3 R2, R0, -0x82, RZ ;  /* 0xffffff7e00027810 */ /* 0x000fc60007ffe0ff */
[----:B------:R-:W3:Y:S01]  /*a6f0*/  LDL.LU.64 R28, [R1+0x1e8] ;  /* 0x0001e800011c7983 */ /* 0x000ee20000300a00 */
[----:B------:R-:W-:Y:S01]  /*a700*/  IADD3 R3, R0, -0x86, RZ ;  /* 0xffffff7a00037810 */ /* 0x000fe20007ffe0ff */
[----:B------:R-:W-:Y:S01]  /*a710*/  IMAD.WIDE R212, R202, 0x4, R24 ;  /* 0x00000004cad47825 */ /* 0x000fe200078e0218 */
[----:B------:R-:W-:Y:S02]  /*a720*/  ISETP.GE.U32.AND P3, PT, R2, 0x7ffffeff, PT ;  /* 0x7ffffeff0200780c */ /* 0x000fe40003f66070 */
[----:B------:R-:W-:Y:S01]  /*a730*/  IADD3 R2, R0, -0x8a, RZ ;  /* 0xffffff7600027810 */ /* 0x000fe20007ffe0ff */
[----:B------:R-:W-:Y:S01]  /*a740*/  IMAD.WIDE R210, R202, 0x4, R22 ;  /* 0x00000004cad27825 */ /* 0x000fe200078e0216 */
[----:B------:R-:W-:Y:S01]  /*a750*/  ISETP.GE.U32.AND P4, PT, R3, 0x7ffffefb, PT ;  /* 0x7ffffefb0300780c */ /* 0x000fe20003f86070 */
[----:B------:R-:W3:Y:S01]  /*a760*/  LDL.LU.64 R22, [R1+0x1e0] ;  /* 0x0001e00001167983 */ /* 0x000ee20000300a00 */
[----:B------:R-:W-:Y:S02]  /*a770*/  IADD3 R3, R0, -0x8e, RZ ;  /* 0xffffff7200037810 */ /* 0x000fe40007ffe0ff */
[----:B------:R-:W-:Y:S01]  /*a780*/  ISETP.GE.U32.AND P6, PT, R2, 0x7ffffef7, PT ;  /* 0x7ffffef70200780c */ /* 0x000fe20003fc6070 */
[----:B------:R-:W-:Y:S01]  /*a790*/  STL.64 [R1+0xe20], R212 ;  /* 0x000e20d401007387 */ /* 0x000fe20000100a00 */
[----:B------:R-:W-:-:S03]  /*a7a0*/  IADD3 R2, R0, -0x92, RZ ;  /* 0xffffff6e00027810 */ /* 0x000fc60007ffe0ff */
[----:B------:R-:W-:Y:S01]  /*a7b0*/  STL.64 [R1+0xe28], R210 ;  /* 0x000e28d201007387 */ /* 0x000fe20000100a00 */
[----:B------:R-:W-:-:S03]  /*a7c0*/  ISETP.GE.U32.AND P5, PT, R3, 0x7ffffef3, PT ;  /* 0x7ffffef30300780c */ /* 0x000fc60003fa6070 */
[----:B------:R-:W-:Y:S01]  /*a7d0*/  STL.64 [R1+0xe30], R244 ;  /* 0x000e30f401007387 */ /* 0x000fe20000100a00 */
[----:B------:R-:W-:-:S03]  /*a7e0*/  IADD3 R3, R0, -0x96, RZ ;  /* 0xffffff6a00037810 */ /* 0x000fc60007ffe0ff */
[----:B------:R-:W-:Y:S01]  /*a7f0*/  STL.64 [R1+0xe38], R246 ;  /* 0x000e38f601007387 */ /* 0x000fe20000100a00 */
[----:B------:R-:W-:Y:S02]  /*a800*/  ISETP.GE.U32.AND P1, PT, R2, 0x7ffffeef, PT ;  /* 0x7ffffeef0200780c */ /* 0x000fe40003f26070 */
[----:B------:R-:W-:Y:S02]  /*a810*/  IADD3 R2, R0, -0x9a, RZ ;  /* 0xffffff6600027810 */ /* 0x000fe40007ffe0ff */
[----:B------:R-:W-:Y:S02]  /*a820*/  LOP3.LUT R252, R203, 0x20, RZ, 0x3c, !PT ;  /* 0x00000020cbfc7812 */ /* 0x000fe400078e3cff */
[----:B------:R-:W-:Y:S02]  /*a830*/  ISETP.GE.U32.AND P2, PT, R3, 0x7ffffeeb, PT ;  /* 0x7ffffeeb0300780c */ /* 0x000fe40003f46070 */
[----:B------:R-:W-:Y:S01]  /*a840*/  ISETP.GE.U32.AND P0, PT, R2, 0x7ffffee7, PT ;  /* 0x7ffffee70200780c */ /* 0x000fe20003f06070 */
[----:B------:R1:W-:Y:S01]  /*a850*/  LDGSTS.E [R252+0x20400], [R228.64], !P3 ;  /* 0x20400000e4fc7fae */ /* 0x0003e2000d921848 */
[----:B------:R-:W-:-:S03]  /*a860*/  IADD3 R3, R0, -0x9e, RZ ;  /* 0xffffff6200037810 */ /* 0x000fc60007ffe0ff */
[----:B------:R1:W-:Y:S01]  /*a870*/  LDGSTS.E [R252+0x20600], [R226.64], !P3 ;  /* 0x20600000e2fc7fae */ /* 0x0003e2000d921848 */
[----:B------:R-:W-:-:S03]  /*a880*/  ISETP.GE.U32.AND P3, PT, R3, 0x7ffffee3, PT ;  /* 0x7ffffee30300780c */ /* 0x000fc60003f66070 */
[----:B------:R1:W-:Y:S04]  /*a890*/  LDGSTS.E [R252+0x21400], [R224.64], !P4 ;  /* 0x21400000e0fc7fae */ /* 0x0003e8000e121848 */
        /* <DEDUP_REMOVED lines=8> */
[----:B------:R1:W-:Y:S01]  /*a920*/  LDGSTS.E [R252+0x25600], [R246.64], !P2 ;  /* 0x25600000f6fc7fae */ /* 0x0003e2000d121848 */
[----:B--2---:R-:W-:-:S03]  /*a930*/  IMAD.WIDE R24, R202, 0x4, R16 ;  /* 0x00000004ca187825 */ /* 0x004fc600078e0210 */
[----:B------:R-:W2:Y:S01]  /*a940*/  LDL.LU.64 R16, [R1+0x1d8] ;  /* 0x0001d80001107983 */ /* 0x000ea20000300a00 */
[----:B------:R-:W-:-:S03]  /*a950*/  IMAD.WIDE R32, R202, 0x4, R18 ;  /* 0x00000004ca207825 */ /* 0x000fc600078e0212 */
[----:B------:R-:W2:Y:S01]  /*a960*/  LDL.LU.64 R18, [R1+0x1d0] ;  /* 0x0001d00001127983 */ /* 0x000ea20000300a00 */
[----:B------:R-:W-:-:S03]  /*a970*/  IMAD.WIDE R30, R202, 0x4, R26 ;  /* 0x00000004ca1e7825 */ /* 0x000fc600078e021a */
[----:B------:R1:W-:Y:S04]  /*a980*/  STL.64 [R1+0x70], R24 ;  /* 0x0000701801007387 */ /* 0x0003e80000100a00 */
[----:B------:R-:W-:Y:S04]  /*a990*/  STL.64 [R1+0x78], R32 ;  /* 0x0000782001007387 */ /* 0x000fe80000100a00 */
[----:B------:R-:W2:Y:S01]  /*a9a0*/  LDL.LU.64 R26, [R1+0x1c8] ;  /* 0x0001c800011a7983 */ /* 0x000ea20000300a00 */
[----:B------:R-:W-:-:S03]  /*a9b0*/  IMAD.WIDE R20, R202, 0x4, R20 ;  /* 0x00000004ca147825 */ /* 0x000fc600078e0214 */
[----:B------:R1:W-:Y:S04]  /*a9c0*/  LDGSTS.E [R252+0x26400], [R24.64], !P0 ;  /* 0x2640000018fc7fae */ /* 0x0003e8000c121848 */
[----:B------:R-:W-:Y:S04]  /*a9d0*/  STL.64 [R1+0x208], R30 ;  /* 0x0002081e01007387 */ /* 0x000fe80000100a00 */
[----:B------:R3:W-:Y:S04]  /*a9e0*/  LDGSTS.E [R252+0x26600], [R32.64], !P0 ;  /* 0x2660000020fc7fae */ /* 0x0007e8000c121848 */
[----:B-1----:R-:W2:Y:S04]  /*a9f0*/  LDL.LU.64 R24, [R1+0x1c0] ;  /* 0x0001c00001187983 */ /* 0x002ea80000300a00 */
[----:B------:R1:W-:Y:S04]  /*aa00*/  LDGSTS.E [R252+0x27400], [R30.64], !P3 ;  /* 0x274000001efc7fae */ /* 0x0003e8000d921848 */
[----:B------:R4:W-:Y:S04]  /*aa10*/  STL.64 [R1+0x200], R20 ;  /* 0x0002001401007387 */ /* 0x0009e80000100a00 */
[----:B------:R4:W-:Y:S02]  /*aa20*/  LDGSTS.E [R252+0x27600], [R20.64], !P3 ;  /* 0x2760000014fc7fae */ /* 0x0009e4000d921848 */
[----:B----4-:R-:W-:-:S02]  /*aa30*/  IMAD.WIDE R20, R202, 0x4, R4 ;  /* 0x00000004ca147825 */ /* 0x010fc400078e0204 */
[----:B------:R-:W4:Y:S02]  /*aa40*/  LDL.LU.64 R4, [R1+0x1b8] ;  /* 0x0001b80001047983 */ /* 0x000f240000300a00 */
[----:B---3--:R-:W-:Y:S02]  /*aa50*/  IMAD.WIDE R32, R202, 0x4, R6 ;  /* 0x00000004ca207825 */ /* 0x008fe400078e0206 */
[----:B------:R-:W3:Y:S01]  /*aa60*/  LDL.LU.64 R6, [R1+0x1b0] ;  /* 0x0001b00001067983 */ /* 0x000ee20000300a00 */
[C---:B------:R-:W-:Y:S02]  /*aa70*/  IADD3 R2, R0.reuse, -0xa2, RZ ;  /* 0xffffff5e00027810 */ /* 0x040fe40007ffe0ff */
[----:B------:R-:W-:Y:S02]  /*aa80*/  IADD3 R3, R0, -0xa6, RZ ;  /* 0xffffff5a00037810 */ /* 0x000fe40007ffe0ff */
[----:B------:R-:W-:Y:S01]  /*aa90*/  ISETP.GE.U32.AND P4, PT, R2, 0x7ffffedf, PT ;  /* 0x7ffffedf0200780c */ /* 0x000fe20003f86070 */
[----:B------:R1:W-:Y:S01]  /*aaa0*/  STL.64 [R1+0x1f8], R20 ;  /* 0x0001f81401007387 */ /* 0x0003e20000100a00 */
[----:B------:R-:W-:Y:S01]  /*aab0*/  ISETP.GE.U32.AND P6, PT, R3, 0x7ffffedb, PT ;  /* 0x7ffffedb0300780c */ /* 0x000fe20003fc6070 */
[----:B-1----:R-:W-:-:S02]  /*aac0*/  IMAD.WIDE R30, R202, 0x4, R28 ;  /* 0x00000004ca1e7825 */ /* 0x002fc400078e021c */
[----:B------:R-:W-:Y:S04]  /*aad0*/  STL.64 [R1+0x1f0], R32 ;  /* 0x0001f02001007387 */ /* 0x000fe80000100a00 */
[----:B------:R-:W3:Y:S01]  /*aae0*/  LDL.LU.64 R28, [R1+0x1a8] ;  /* 0x0001a800011c7983 */ /* 0x000ee20000300a00 */
[----:B------:R-:W-:-:S03]  /*aaf0*/  IMAD.WIDE R22, R202, 0x4, R22 ;  /* 0x00000004ca167825 */ /* 0x000fc600078e0216 */
[----:B------:R1:W-:Y:S04]  /*ab00*/  LDGSTS.E [R252+0x28400], [R20.64], !P4 ;  /* 0x2840000014fc7fae */ /* 0x0003e8000e121848 */
[----:B------:R-:W-:Y:S04]  /*ab10*/  STL.64 [R1+0x1e8], R30 ;  /* 0x0001e81e01007387 */ /* 0x000fe80000100a00 */
[----:B------:R2:W-:Y:S04]  /*ab20*/  LDGSTS.E [R252+0x28600], [R32.64], !P4 ;  /* 0x2860000020fc7fae */ /* 0x0005e8000e121848 */
[----:B-1----:R-:W3:Y:S04]  /*ab30*/  LDL.LU.64 R20, [R1+0x1a0] ;  /* 0x0001a00001147983 */ /* 0x002ee80000300a00 */
[----:B------:R1:W-:Y:S04]  /*ab40*/  LDGSTS.E [R252+0x29400], [R30.64], !P6 ;  /* 0x294000001efc7fae */ /* 0x0003e8000f121848 */
[----:B------:R2:W-:Y:S04]  /*ab50*/  STL.64 [R1+0x1e0], R22 ;  /* 0x0001e01601007387 */ /* 0x0005e80000100a00 */
[----:B------:R2:W-:Y:S01]  /*ab60*/  LDGSTS.E [R252+0x29600], [R22.64], !P6 ;  /* 0x2960000016fc7fae */ /* 0x0005e2000f121848 */
[----:B------:R-:W-:-:S02]  /*ab70*/  IADD3 R2, R0, -0xaa, RZ ;  /* 0xffffff5600027810 */ /* 0x000fc40007ffe0ff */
[----:B------:R-:W-:Y:S02]  /*ab80*/  IADD3 R3, R0, -0xae, RZ ;  /* 0xffffff5200037810 */ /* 0x000fe40007ffe0ff */
[----:B------:R-:W-:Y:S02]  /*ab90*/  ISETP.GE.U32.AND P5, PT, R2, 0x7ffffed7, PT ;  /* 0x7ffffed70200780c */ /* 0x000fe40003fa6070 */
[----:B------:R-:W-:Y:S01]  /*aba0*/  ISETP.GE.U32.AND P1, PT, R3, 0x7ffffed3, PT ;  /* 0x7ffffed30300780c */ /* 0x000fe20003f26070 */
[C---:B--2---:R-:W-:Y:S02]  /*abb0*/  IMAD.WIDE R22, R202.reuse, 0x4, R16 ;  /* 0x00000004ca167825 */ /* 0x044fe400078e0210 */
[----:B------:R-:W2:Y:S02]  /*abc0*/  LDL.LU.64 R16, [R1+0x198] ;  /* 0x0001980001107983 */ /* 0x000ea40000300a00 */
[C---:B------:R-:W-:Y:S02]  /*abd0*/  IMAD.WIDE R32, R202.reuse, 0x4, R18 ;  /* 0x00000004ca207825 */ /* 0x040fe400078e0212 */
[----:B------:R-:W2:Y:S04]  /*abe0*/  LDL.LU.64 R18, [R1+0x190] ;  /* 0x0001900001127983 */ /* 0x000ea80000300a00 */
[----:B------:R1:W-:Y:S04]  /*abf0*/  STL.64 [R1+0x1d8], R22 ;  /* 0x0001d81601007387 */ /* 0x0003e80000100a00 */
[----:B------:R-:W-:Y:S01]  /*ac00*/  STL.64 [R1+0x1d0], R32 ;  /* 0x0001d02001007387 */ /* 0x000fe20000100a00 */
[----:B-1----:R-:W-:-:S03]  /*ac10*/  IMAD.WIDE R30, R202, 0x4, R26 ;  /* 0x00000004ca1e7825 */ /* 0x002fc600078e021a */
[----:B------:R-:W2:Y:S04]  /*ac20*/  LDL.LU.64 R26, [R1+0x188] ;  /* 0x00018800011a7983 */ /* 0x000ea80000300a00 */
[----:B------:R1:W-:Y:S04]  /*ac30*/  LDGSTS.E [R252+0x2a400], [R22.64], !P5 ;  /* 0x2a40000016fc7fae */ /* 0x0003e8000e921848 */
[----:B------:R-:W-:Y:S04]  /*ac40*/  STL.64 [R1+0x1c8], R30 ;  /* 0x0001c81e01007387 */ /* 0x000fe80000100a00 */
[----:B------:R3:W-:Y:S01]  /*ac50*/  LDGSTS.E [R252+0x2a600], [R32.64], !P5 ;  /* 0x2a60000020fc7fae */ /* 0x0007e2000e921848 */
[----:B------:R-:W-:-:S03]  /*ac60*/  IMAD.WIDE R24, R202, 0x4, R24 ;  /* 0x00000004ca187825 */ /* 0x000fc600078e0218 */
        /* <DEDUP_REMOVED lines=8> */
[----:B------:R-:W-:-:S04]  /*acf0*/  IADD3 R2, R0, -0xb2, RZ ;  /* 0xffffff4e00027810 */ /* 0x000fc80007ffe0ff */
[----:B------:R-:W-:Y:S02]  /*ad00*/  ISETP.GE.U32.AND P2, PT, R2, 0x7ffffecf, PT ;  /* 0x7ffffecf0200780c */ /* 0x000fe40003f46070 */
[----:B------:R-:W-:Y:S01]  /*ad10*/  IADD3 R3, R0, -0xb6, RZ ;  /* 0xffffff4a00037810 */ /* 0x000fe20007ffe0ff */
[----:B------:R1:W-:Y:S03]  /*ad20*/  STL.64 [R1+0x1b8], R24 ;  /* 0x0001b81801007387 */ /* 0x0003e60000100a00 */
[----:B------:R-:W-:Y:S01]  /*ad30*/  ISETP.GE.U32.AND P0, PT, R3, 0x7ffffecb, PT ;  /* 0x7ffffecb0300780c */ /* 0x000fe20003f06070 */
[C---:B-1----:R-:W-:Y:S01]  /*ad40*/  IMAD.WIDE R30, R202.reuse, 0x4, R28 ;  /* 0x00000004ca1e7825 */ /* 0x042fe200078e021c */
[----:B------:R-:W-:Y:S04]  /*ad50*/  STL.64 [R1+0x1b0], R32 ;  /* 0x0001b02001007387 */ /* 0x000fe80000100a00 */
[----:B------:R-:W3:Y:S04]  /*ad60*/  LDL.LU.64 R28, [R1+0x168] ;  /* 0x00016800011c7983 */ /* 0x000ee80000300a00 */
[----:B------:R1:W-:Y:S04]  /*ad70*/  LDGSTS.E [R252+0x2c400], [R24.64], !P2 ;  /* 0x2c40000018fc7fae */ /* 0x0003e8000d121848 */
[----:B------:R-:W-:Y:S01]  /*ad80*/  STL.64 [R1+0x1a8], R30 ;  /* 0x0001a81e01007387 */ /* 0x000fe20000100a00 */
[----:B------:R-:W-:-:S03]  /*ad90*/  IMAD.WIDE R20, R202, 0x4, R20 ;  /* 0x00000004ca147825 */ /* 0x000fc600078e0214 */
        /* <DEDUP_REMOVED lines=31> */
[----:B------:R-:W-:Y:S02]  /*af90*/  ISETP.GE.U32.AND P6, PT, R2, 0x7ffffebf, PT ;  /* 0x7ffffebf0200780c */ /* 0x000fe40003fc6070 */
[----:B------:R-:W-:Y:S01]  /*afa0*/  ISETP.GE.U32.AND P5, PT, R3, 0x7ffffebb, PT ;  /* 0x7ffffebb0300780c */ /* 0x000fe20003fa6070 */
[----:B------:R1:W-:Y:S04]  /*afb0*/  STL.64 [R1+0x178], R22 ;  /* 0x0001781601007387 */ /* 0x0003e80000100a00 */
[----:B------:R-:W-:Y:S01]  /*afc0*/  STL.64 [R1+0x170], R32 ;  /* 0x0001702001007387 */ /* 0x000fe20000100a00 */
[----:B-1----:R-:W-:-:S05]  /*afd0*/  IMAD.WIDE R30, R202, 0x4, R28 ;  /* 0x00000004ca1e7825 */ /* 0x002fca00078e021c */
[----:B------:R1:W-:Y:S04]  /*afe0*/  LDGSTS.E [R252+0x30400], [R22.64], !P6 ;  /* 0x3040000016fc7fae */ /* 0x0003e8000f121848 */
[----:B------:R1:W-:Y:S04]  /*aff0*/  LDGSTS.E [R252+0x30600], [R32.64], !P6 ;  /* 0x3060000020fc7fae */ /* 0x0003e8000f121848 */
[----:B------:R1:W-:Y:S01]  /*b000*/  LDGSTS.E [R252+0x31400], [R30.64], !P5 ;  /* 0x314000001efc7fae */ /* 0x0003e2000e921848 */
[----:B------:R-:W-:-:S03]  /*b010*/  IMAD.WIDE R28, R202, 0x4, R24 ;  /* 0x00000004ca1c7825 */ /* 0x000fc600078e0218 */
[----:B------:R-:W3:Y:S04]  /*b020*/  LDL.LU.64 R24, [R1+0x128] ;  /* 0x0001280001187983 */ /* 0x000ee80000300a00 */
[----:B------:R-:W-:Y:S04]  /*b030*/  STL.64 [R1+0x168], R30 ;  /* 0x0001681e01007387 */ /* 0x000fe80000100a00 */
[----:B-1----:R-:W3:Y:S01]  /*b040*/  LDL.LU.64 R22, [R1+0x120] ;  /* 0x0001200001167983 */ /* 0x002ee20000300a00 */
[----:B------:R-:W-:-:S03]  /*b050*/  IADD3 R2, R0, -0xca, RZ ;  /* 0xffffff3600027810 */ /* 0x000fc60007ffe0ff */
[----:B------:R2:W-:Y:S04]  /*b060*/  STL.64 [R1+0x160], R28 ;  /* 0x0001601c01007387 */ /* 0x0005e80000100a00 */
[----:B------:R2:W-:Y:S01]  /*b070*/  LDGSTS.E [R252+0x31600], [R28.64], !P5 ;  /* 0x316000001cfc7fae */ /* 0x0005e2000e921848 */
[----:B------:R-:W-:Y:S02]  /*b080*/  ISETP.GE.U32.AND P1, PT, R2, 0x7ffffeb7, PT ;  /* 0x7ffffeb70200780c */ /* 0x000fe40003f26070 */
[----:B------:R-:W-:-:S04]  /*b090*/  IADD3 R3, R0, -0xce, RZ ;  /* 0xffffff3200037810 */ /* 0x000fc80007ffe0ff */
[----:B------:R-:W-:Y:S01]  /*b0a0*/  ISETP.GE.U32.AND P2, PT, R3, 0x7ffffeb3, PT ;  /* 0x7ffffeb30300780c */ /* 0x000fe20003f46070 */
[C---:B--2---:R-:W-:Y:S02]  /*b0b0*/  IMAD.WIDE R28, R202.reuse, 0x4, R16 ;  /* 0x00000004ca1c7825 */ /* 0x044fe400078e0210 */
[----:B------:R-:W2:Y:S02]  /*b0c0*/  LDL.LU.64 R16, [R1+0x118] ;  /* 0x0001180001107983 */ /* 0x000ea40000300a00 */
[C---:B------:R-:W-:Y:S02]  /*b0d0*/  IMAD.WIDE R32, R202.reuse, 0x4, R18 ;  /* 0x00000004ca207825 */ /* 0x040fe400078e0212 */
[----:B------:R-:W2:Y:S04]  /*b0e0*/  LDL.LU.64 R18, [R1+0x110] ;  /* 0x0001100001127983 */ /* 0x000ea80000300a00 */
[----:B------:R1:W-:Y:S01]  /*b0f0*/  STL.64 [R1+0x990], R28 ;  /* 0x0009901c01007387 */ /* 0x0003e20000100a00 */
[----:B------:R-:W-:-:S03]  /*b100*/  IMAD.WIDE R26, R202, 0x4, R26 ;  /* 0x00000004ca1a7825 */ /* 0x000fc600078e021a */
[----:B------:R-:W-:Y:S04]  /*b110*/  STL.64 [R1+0x998], R32 ;  /* 0x0009982001007387 */ /* 0x000fe80000100a00 */
[----:B------:R-:W2:Y:S04]  /*b120*/  LDL.LU.64 R30, [R1+0x108] ;  /* 0x00010800011e7983 */ /* 0x000ea80000300a00 */
[----:B------:R1:W-:Y:S04]  /*b130*/  LDGSTS.E [R252+0x32400], [R28.64], !P1 ;  /* 0x324000001cfc7fae */ /* 0x0003e8000c921848 */
[----:B------:R-:W-:Y:S01]  /*b140*/  STL.64 [R1+0x9b0], R26 ;  /* 0x0009b01a01007387 */ /* 0x000fe20000100a00 */
[----:B------:R-:W-:-:S03]  /*b150*/  IMAD.WIDE R20, R202, 0x4, R20 ;  /* 0x00000004ca147825 */ /* 0x000fc600078e0214 */
        /* <DEDUP_REMOVED lines=14> */
[----:B------:R-:W-:Y:S04]  /*b240*/  STL.64 [R1+0x9d8], R32 ;  /* 0x0009d82001007387 */ /* 0x000fe80000100a00 */
[----:B-1----:R-:W3:Y:S04]  /*b250*/  LDL.LU.64 R26, [R1+0xe8] ;  /* 0x0000e800011a7983 */ /* 0x002ee80000300a00 */
[----:B------:R1:W-:Y:S04]  /*b260*/  LDGSTS.E [R252+0x34400], [R20.64], !P0 ;  /* 0x3440000014fc7fae */ /* 0x0003e8000c121848 */
[----:B------:R1:W-:Y:S01]  /*b270*/  LDGSTS.E [R252+0x34600], [R32.64], !P0 ;  /* 0x3460000020fc7fae */ /* 0x0003e2000c121848 */
[----:B------:R-:W-:-:S05]  /*b280*/  IMAD.WIDE R24, R202, 0x4, R24 ;  /* 0x00000004ca187825 */ /* 0x000fca00078e0218 */
[----:B------:R-:W-:Y:S01]  /*b290*/  STL.64 [R1+0x9f0], R24 ;  /* 0x0009f01801007387 */ /* 0x000fe20000100a00 */
[----:B------:R-:W-:-:S03]  /*b2a0*/  IMAD.WIDE R22, R202, 0x4, R22 ;  /* 0x00000004ca167825 */ /* 0x000fc600078e0216 */
        /* <DEDUP_REMOVED lines=9> */
[----:B------:R-:W2:Y:S04]  /*b340*/  LDL.LU.64 R16, [R1+0xd8] ;  /* 0x0000d80001107983 */ /* 0x000ea80000300a00 */
[----:B-1----:R-:W2:Y:S01]  /*b350*/  LDL.LU.64 R24, [R1+0xd0] ;  /* 0x0000d00001187983 */ /* 0x002ea20000300a00 */
[----:B------:R-:W-:-:S03]  /*b360*/  IMAD.WIDE R18, R202, 0x4, R18 ;  /* 0x00000004ca127825 */ /* 0x000fc600078e0212 */
[----:B------:R1:W-:Y:S04]  /*b370*/  STL.64 [R1+0xa10], R22 ;  /* 0x000a101601007387 */ /* 0x0003e80000100a00 */
[----:B------:R1:W-:Y:S04]  /*b380*/  STL.64 [R1+0xa18], R18 ;  /* 0x000a181201007387 */ /* 0x0003e80000100a00 */
[----:B------:R1:W-:Y:S01]  /*b390*/  LDGSTS.E [R252+0x36400], [R22.64], !P4 ;  /* 0x3640000016fc7fae */ /* 0x0003e2000e121848 */
[----:B------:R-:W-:-:S03]  /*b3a0*/  IMAD.WIDE R30, R202, 0x4, R30 ;  /* 0x00000004ca1e7825 */ /* 0x000fc600078e021e */
[----:B------:R1:W-:Y:S04]  /*b3b0*/  LDGSTS.E [R252+0x36600], [R18.64], !P4 ;  /* 0x3660000012fc7fae */ /* 0x0003e8000e121848 */
[----:B------:R4:W-:Y:S04]  /*b3c0*/  STL.64 [R1+0xa30], R30 ;  /* 0x000a301e01007387 */ /* 0x0009e80000100a00 */
[----:B-1----:R-:W2:Y:S04]  /*b3d0*/  LDL.LU.64 R22, [R1+0xc8] ;  /* 0x0000c80001167983 */ /* 0x002ea80000300a00 */
[----:B------:R4:W-:Y:S01]  /*b3e0*/  LDGSTS.E [R252+0x37400], [R30.64], !P6 ;  /* 0x374000001efc7fae */ /* 0x0009e2000f121848 */
[----:B------:R-:W-:-:S05]  /*b3f0*/  IMAD.WIDE R28, R202, 0x4, R28 ;  /* 0x00000004ca1c7825 */ /* 0x000fca00078e021c */
[----:B------:R3:W-:Y:S04]  /*b400*/  STL.64 [R1+0xa38], R28 ;  /* 0x000a381c01007387 */ /* 0x0007e80000100a00 */
[----:B------:R-:W2:Y:S04]  /*b410*/  LDL.LU.64 R18, [R1+0xc0] ;  /* 0x0000c00001127983 */ /* 0x000ea80000300a00 */
[----:B------:R3:W-:Y:S01]  /*b420*/  LDGSTS.E [R252+0x37600], [R28.64], !P6 ;  /* 0x376000001cfc7fae */ /* 0x0007e2000f121848 */
[----:B----4-:R-:W-:-:S03]  /*b430*/  IMAD.WIDE R30, R202, 0x4, R4 ;  /* 0x00000004ca1e7825 */ /* 0x010fc600078e0204 */
[----:B------:R-:W4:Y:S01]  /*b440*/  LDL.LU.64 R4, [R1+0xb8] ;  /* 0x0000b80001047983 */ /* 0x000f220000300a00 */
[----:B---3--:R-:W-:-:S03]  /*b450*/  IMAD.WIDE R28, R202, 0x4, R6 ;  /* 0x00000004ca1c7825 */ /* 0x008fc600078e0206 */
[----:B------:R-:W3:Y:S01]  /*b460*/  LDL.LU.64 R6, [R1+0xb0] ;  /* 0x0000b00001067983 */ /* 0x000ee20000300a00 */
[C---:B------:R-:W-:Y:S02]  /*b470*/  IADD3 R2, R0.reuse, -0xe2, RZ ;  /* 0xffffff1e00027810 */ /* 0x040fe40007ffe0ff */
[----:B------:R-:W-:Y:S02]  /*b480*/  IADD3 R3, R0, -0xe6, RZ ;  /* 0xffffff1a00037810 */ /* 0x000fe40007ffe0ff */
[----:B------:R-:W-:Y:S02]  /*b490*/  ISETP.GE.U32.AND P5, PT, R2, 0x7ffffe9f, PT ;  /* 0x7ffffe9f0200780c */ /* 0x000fe40003fa6070 */
[----:B------:R-:W-:Y:S01]  /*b4a0*/  ISETP.GE.U32.AND P1, PT, R3, 0x7ffffe9b, PT ;  /* 0x7ffffe9b0300780c */ /* 0x000fe20003f26070 */
[----:B------:R1:W-:Y:S01]  /*b4b0*/  STL.64 [R1+0xa50], R30 ;  /* 0x000a501e01007387 */ /* 0x0003e20000100a00 */
[----:B------:R-:W-:-:S03]  /*b4c0*/  IMAD.WIDE R26, R202, 0x4, R26 ;  /* 0x00000004ca1a7825 */ /* 0x000fc600078e021a */
[----:B------:R1:W-:Y:S06]  /*b4d0*/  STL.64 [R1+0xa58], R28 ;  /* 0x000a581c01007387 */ /* 0x0003ec0000100a00 */
[----:B------:R1:W-:Y:S04]  /*b4e0*/  LDGSTS.E [R252+0x38400], [R30.64], !P5 ;  /* 0x384000001efc7fae */ /* 0x0003e8000e921848 */
[----:B------:R-:W-:Y:S04]  /*b4f0*/  STL.64 [R1+0xa80], R26 ;  /* 0x000a801a01007387 */ /* 0x000fe80000100a00 */
[----:B------:R1:W-:Y:S04]  /*b500*/  LDGSTS.E [R252+0x38600], [R28.64], !P5 ;  /* 0x386000001cfc7fae */ /* 0x0003e8000e921848 */
[----:B-1----:R-:W3:Y:S04]  /*b510*/  LDL.LU.64 R30, [R1+0xa8] ;  /* 0x0000a800011e7983 */ /* 0x002ee80000300a00 */
[----:B------:R1:W-:Y:S01]  /*b520*/  LDGSTS.E [R252+0x39400], [R26.64], !P1 ;  /* 0x394000001afc7fae */ /* 0x0003e2000c921848 */
[----:B------:R-:W-:-:S05]  /*b530*/  IMAD.WIDE R20, R202, 0x4, R20 ;  /* 0x00000004ca147825 */ /* 0x000fca00078e0214 */
[----:B------:R1:W-:Y:S04]  /*b540*/  STL.64 [R1+0xa88], R20 ;  /* 0x000a881401007387 */ /* 0x0003e80000100a00 */
[----:B------:R-:W3:Y:S04]  /*b550*/  LDL.LU.64 R28, [R1+0xa0] ;  /* 0x0000a000011c7983 */ /* 0x000ee80000300a00 */
[----:B------:R1:W-:Y:S01]  /*b560*/  LDGSTS.E [R252+0x39600], [R20.64], !P1 ;  /* 0x3960000014fc7fae */ /* 0x0003e2000c921848 */
[C---:B------:R-:W-:Y:S02]  /*b570*/  IADD3 R2, R0.reuse, -0xea, RZ ;  /* 0xffffff1600027810 */ /* 0x040fe40007ffe0ff */
[----:B------:R-:W-:Y:S01]  /*b580*/  IADD3 R3, R0, -0xee, RZ ;  /* 0xffffff1200037810 */ /* 0x000fe20007ffe0ff */
[----:B-1----:R-:W3:Y:S01]  /*b590*/  LDL.LU.64 R20, [R1+0x98] ;  /* 0x0000980001147983 */ /* 0x002ee20000300a00 */
[----:B------:R-:W-:-:S02]  /*b5a0*/  ISETP.GE.U32.AND P2, PT, R2, 0x7ffffe97, PT ;  /* 0x7ffffe970200780c */ /* 0x000fc40003f46070 */
[----:B------:R-:W-:Y:S01]  /*b5b0*/  ISETP.GE.U32.AND P0, PT, R3, 0x7ffffe93, PT ;  /* 0x7ffffe930300780c */ /* 0x000fe20003f06070 */
[C---:B--2---:R-:W-:Y:S02]  /*b5c0*/  IMAD.WIDE R34, R202.reuse, 0x4, R16 ;  /* 0x00000004ca227825 */ /* 0x044fe400078e0210 */
[----:B------:R-:W2:Y:S02]  /*b5d0*/  LDL.LU.64 R16, [R1+0x90] ;  /* 0x0000900001107983 */ /* 0x000ea40000300a00 */
[C---:B------:R-:W-:Y:S02]  /*b5e0*/  IMAD.WIDE R32, R202.reuse, 0x4, R24 ;  /* 0x00000004ca207825 */ /* 0x040fe400078e0218 */
[----:B------:R-:W-:Y:S04]  /*b5f0*/  STL.64 [R1+0xab0], R34 ;  /* 0x000ab02201007387 */ /* 0x000fe80000100a00 */
[----:B------:R-:W2:Y:S04]  /*b600*/  LDL.LU.64 R26, [R1+0x88] ;  /* 0x00008800011a7983 */ /* 0x000ea80000300a00 */
[----:B------:R-:W2:Y:S04]  /*b610*/  LDL.LU.64 R24, [R1+0x80] ;  /* 0x0000800001187983 */ /* 0x000ea80000300a00 */
[----:B------:R4:W-:Y:S04]  /*b620*/  LDGSTS.E [R252+0x3a400], [R34.64], !P2 ;  /* 0x3a40000022fc7fae */ /* 0x0009e8000d121848 */
[----:B------:R-:W-:Y:S04]  /*b630*/  STL.64 [R1+0xab8], R32 ;  /* 0x000ab82001007387 */ /* 0x000fe80000100a00 */
[----:B------:R3:W-:Y:S01]  /*b640*/  LDGSTS.E [R252+0x3a600], [R32.64], !P2 ;  /* 0x3a60000020fc7fae */ /* 0x0007e2000d121848 */
[----:B------:R-:W-:-:S05]  /*b650*/  IMAD.WIDE R22, R202, 0x4, R22 ;  /* 0x00000004ca167825 */ /* 0x000fca00078e0216 */
[----:B------:R1:W-:Y:S04]  /*b660*/  STL.64 [R1+0xae0], R22 ;  /* 0x000ae01601007387 */ /* 0x0003e80000100a00 */
[----:B------:R1:W-:Y:S01]  /*b670*/  LDGSTS.E [R252+0x3b400], [R22.64], !P0 ;  /* 0x3b40000016fc7fae */ /* 0x0003e2000c121848 */
[----:B------:R-:W-:-:S05]  /*b680*/  IMAD.WIDE R18, R202, 0x4, R18 ;  /* 0x00000004ca127825 */ /* 0x000fca00078e0212 */
[----:B------:R1:W-:Y:S04]  /*b690*/  STL.64 [R1+0xae8], R18 ;  /* 0x000ae81201007387 */ /* 0x0003e80000100a00 */
[----:B------:R1:W-:Y:S04]  /*b6a0*/  LDGSTS.E [R252+0x3b600], [R18.64], !P0 ;  /* 0x3b60000012fc7fae */ /* 0x0003e8000c121848 */
[----:B-1----:R-:W2:Y:S04]  /*b6b0*/  LDL.LU.64 R22, [R1+0x230] ;  /* 0x0002300001167983 */ /* 0x002ea80000300a00 */
[----:B------:R-:W2:Y:S01]  /*b6c0*/  LDL.LU.64 R18, [R1+0x238] ;  /* 0x0002380001127983 */ /* 0x000ea20000300a00 */
[----:B----4-:R-:W-:-:S05]  /*b6d0*/  IMAD.WIDE R34, R202, 0x4, R4 ;  /* 0x00000004ca227825 */ /* 0x010fca00078e0204 */
[----:B------:R-:W-:Y:S04]  /*b6e0*/  STL.64 [R1+0xb00], R34 ;  /* 0x000b002201007387 */ /* 0x000fe80000100a00 */
[----:B------:R-:W4:Y:S01]  /*b6f0*/  LDL.LU.64 R4, [R1+0x240] ;  /* 0x0002400001047983 */ /* 0x000f220000300a00 */
[----:B---3--:R-:W-:-:S03]  /*b700*/  IMAD.WIDE R32, R202, 0x4, R6 ;  /* 0x00000004ca207825 */ /* 0x008fc600078e0206 */
[----:B------:R-:W4:Y:S01]  /*b710*/  LDL.LU.64 R6, [R1+0x248] ;  /* 0x0002480001067983 */ /* 0x000f220000300a00 */
[C---:B------:R-:W-:Y:S02]  /*b720*/  IADD3 R2, R0.reuse, -0xf2, RZ ;  /* 0xffffff0e00027810 */ /* 0x040fe40007ffe0ff */
[----:B------:R-:W-:Y:S02]  /*b730*/  IADD3 R3, R0, -0xf6, RZ ;  /* 0xffffff0a00037810 */ /* 0x000fe40007ffe0ff */
[----:B------:R-:W-:Y:S02]  /*b740*/  ISETP.GE.U32.AND P3, PT, R2, 0x7ffffe8f, PT ;  /* 0x7ffffe8f0200780c */ /* 0x000fe40003f66070 */
[----:B------:R-:W-:Y:S02]  /*b750*/  ISETP.GE.U32.AND P4, PT, R3, 0x7ffffe8b, PT ;  /* 0x7ffffe8b0300780c */ /* 0x000fe40003f86070 */
[----:B------:R-:W-:-:S04]  /*b760*/  IADD3 R2, R0, -0xfa, RZ ;  /* 0xffffff0600027810 */ /* 0x000fc80007ffe0ff */
[----:B------:R-:W-:Y:S01]  /*b770*/  ISETP.GE.U32.AND P6, PT, R2, 0x7ffffe87, PT ;  /* 0x7ffffe870200780c */ /* 0x000fe20003fc6070 */
[----:B------:R-:W-:Y:S04]  /*b780*/  STL.64 [R1+0xb08], R32 ;  /* 0x000b082001007387 */ /* 0x000fe80000100a00 */
[----:B------:R1:W-:Y:S01]  /*b790*/  LDGSTS.E [R252+0x3c400], [R34.64], !P3 ;  /* 0x3c40000022fc7fae */ /* 0x0003e2000d921848 */
[----:B------:R-:W-:-:S03]  /*b7a0*/  IMAD.WIDE R30, R202, 0x4, R30 ;  /* 0x00000004ca1e7825 */ /* 0x000fc600078e021e */
[----:B------:R1:W-:Y:S04]  /*b7b0*/  LDGSTS.E [R252+0x3c600], [R32.64], !P3 ;  /* 0x3c60000020fc7fae */ /* 0x0003e8000d921848 */
[----:B------:R1:W-:Y:S04]  /*b7c0*/  STL.64 [R1+0xb20], R30 ;  /* 0x000b201e01007387 */ /* 0x0003e80000100a00 */
[----:B------:R1:W-:Y:S01]  /*b7d0*/  LDGSTS.E [R252+0x3d400], [R30.64], !P4 ;  /* 0x3d4000001efc7fae */ /* 0x0003e2000e121848 */
[----:B------:R-:W-:-:S05]  /*b7e0*/  IMAD.WIDE R28, R202, 0x4, R28 ;  /* 0x00000004ca1c7825 */ /* 0x000fca00078e021c */
[----:B------:R1:W-:Y:S04]  /*b7f0*/  STL.64 [R1+0xb28], R28 ;  /* 0x000b281c01007387 */ /* 0x0003e80000100a00 */
[----:B------:R1:W-:Y:S01]  /*b800*/  LDGSTS.E [R252+0x3d600], [R28.64], !P4 ;  /* 0x3d6000001cfc7fae */ /* 0x0003e2000e121848 */
[----:B------:R-:W-:-:S05]  /*b810*/  IMAD.WIDE R20, R202, 0x4, R20 ;  /* 0x00000004ca147825 */ /* 0x000fca00078e0214 */
[----:B------:R1:W-:Y:S04]  /*b820*/  STL.64 [R1+0xb40], R20 ;  /* 0x000b401401007387 */ /* 0x0003e80000100a00 */
[----:B------:R1:W-:Y:S01]  /*b830*/  LDGSTS.E [R252+0x3e400], [R20.64], !P6 ;  /* 0x3e40000014fc7fae */ /* 0x0003e2000f121848 */
[----:B--2---:R-:W-:-:S05]  /*b840*/  IMAD.WIDE R16, R202, 0x4, R16 ;  /* 0x00000004ca107825 */ /* 0x004fca00078e0210 */
[----:B------:R2:W-:Y:S01]  /*b850*/  STL.64 [R1+0xb48], R16 ;  /* 0x000b481001007387 */ /* 0x0005e20000100a00 */
[----:B-1----:R-:W-:-:S03]  /*b860*/  IMAD.WIDE R30, R202, 0x4, R26 ;  /* 0x00000004ca1e7825 */ /* 0x002fc600078e021a */
[----:B------:R2:W-:Y:S01]  /*b870*/  LDGSTS.E [R252+0x3e600], [R16.64], !P6 ;  /* 0x3e60000010fc7fae */ /* 0x0005e2000f121848 */
[----:B------:R-:W-:-:S03]  /*b880*/  IMAD.WIDE R28, R202, 0x4, R24 ;  /* 0x00000004ca1c7825 */ /* 0x000fc600078e0218 */
[----:B------:R-:W3:Y:S04]  /*b890*/  LDL.LU.64 R26, [R1+0x250] ;  /* 0x00025000011a7983 */ /* 0x000ee80000300a00 */
[----:B------:R-:W-:Y:S04]  /*b8a0*/  STL.64 [R1+0xb60], R30 ;  /* 0x000b601e01007387 */ /* 0x000fe80000100a00 */
[----:B------:R-:W3:Y:S04]  /*b8b0*/  LDL.LU.64 R24, [R1+0x258] ;  /* 0x0002580001187983 */ /* 0x000ee80000300a00 */
[----:B------:R1:W-:Y:S04]  /*b8c0*/  STL.64 [R1+0xb68], R28 ;  /* 0x000b681c01007387 */ /* 0x0003e80000100a00 */
[----:B------:R-:W3:Y:S04]  /*b8d0*/  LDL.LU.64 R20, [R1+0x260] ;  /* 0x0002600001147983 */ /* 0x000ee80000300a00 */
[----:B--2---:R-:W2:Y:S01]  /*b8e0*/  LDL.LU.64 R16, [R1+0x268] ;  /* 0x0002680001107983 */ /* 0x004ea20000300a00 */
[----:B------:R-:W-:-:S03]  /*b8f0*/  IMAD.WIDE R208, R202, 0x4, R22 ;  /* 0x00000004cad07825 */ /* 0x000fc600078e0216 */
[----:B------:R-:W2:Y:S01]  /*b900*/  LDL.LU.64 R22, [R1+0x270] ;  /* 0x0002700001167983 */ /* 0x000ea20000300a00 */
[----:B------:R-:W-:-:S03]  /*b910*/  IMAD.WIDE R200, R202, 0x4, R18 ;  /* 0x00000004cac87825 */ /* 0x000fc600078e0212 */
[----:B------:R-:W2:Y:S01]  /*b920*/  LDL.LU.64 R18, [R1+0x278] ;  /* 0x0002780001127983 */ /* 0x000ea20000300a00 */
[----:B----4-:R-:W-:-:S03]  /*b930*/  IMAD.WIDE R198, R202, 0x4, R4 ;  /* 0x00000004cac67825 */ /* 0x010fc600078e0204 */
[----:B------:R-:W4:Y:S01]  /*b940*/  LDL.LU.64 R4, [R1+0x280] ;  /* 0x0002800001047983 */ /* 0x000f220000300a00 */
[----:B------:R-:W-:-:S03]  /*b950*/  IMAD.WIDE R196, R202, 0x4, R6 ;  /* 0x00000004cac47825 */ /* 0x000fc600078e0206 */
[----:B------:R-:W4:Y:S04]  /*b960*/  LDL.LU.64 R6, [R1+0x288] ;  /* 0x0002880001067983 */ /* 0x000f280000300a00 */
[----:B------:R-:W-:Y:S04]  /*b970*/  STL.64 [R1+0xe40], R208 ;  /* 0x000e40d001007387 */ /* 0x000fe80000100a00 */
[----:B------:R-:W-:Y:S04]  /*b980*/  STL.64 [R1+0xe48], R200 ;  /* 0x000e48c801007387 */ /* 0x000fe80000100a00 */
[----:B------:R-:W-:Y:S04]  /*b990*/  STL.64 [R1+0xe50], R198 ;  /* 0x000e50c601007387 */ /* 0x000fe80000100a00 */
[----:B------:R-:W-:Y:S01]  /*b9a0*/  STL.64 [R1+0xe58], R196 ;  /* 0x000e58c401007387 */ /* 0x000fe20000100a00 */
[----:B---3--:R-:W-:-:S03]  /*b9b0*/  IMAD.WIDE R194, R202, 0x4, R26 ;  /* 0x00000004cac27825 */ /* 0x008fc600078e021a */
[----:B------:R-:W3:Y:S01]  /*b9c0*/  LDL.LU.64 R26, [R1+0x290] ;  /* 0x00029000011a7983 */ /* 0x000ee20000300a00 */
[----:B------:R-:W-:-:S03]  /*b9d0*/  IMAD.WIDE R192, R202, 0x4, R24 ;  /* 0x00000004cac07825 */ /* 0x000fc600078e0218 */
[----:B------:R-:W3:Y:S01]  /*b9e0*/  LDL.LU.64 R24, [R1+0x298] ;  /* 0x0002980001187983 */ /* 0x000ee20000300a00 */
[----:B------:R-:W-:-:S03]  /*b9f0*/  IMAD.WIDE R190, R202, 0x4, R20 ;  /* 0x00000004cabe7825 */ /* 0x000fc600078e0214 */
[----:B------:R-:W3:Y:S01]  /*ba00*/  LDL.LU.64 R20, [R1+0x2a0] ;  /* 0x0002a00001147983 */ /* 0x000ee20000300a00 */
[----:B--2---:R-:W-:-:S03]  /*ba10*/  IMAD.WIDE R188, R202, 0x4, R16 ;  /* 0x00000004cabc7825 */ /* 0x004fc600078e0210 */
[----:B------:R-:W2:Y:S04]  /*ba20*/  LDL.LU.64 R16, [R1+0x2a8] ;  /* 0x0002a80001107983 */ /* 0x000ea80000300a00 */
[----:B------:R-:W-:Y:S04]  /*ba30*/  STL.64 [R1+0xe60], R194 ;  /* 0x000e60c201007387 */ /* 0x000fe80000100a00 */
[----:B------:R-:W-:Y:S04]  /*ba40*/  STL.64 [R1+0xe68], R192 ;  /* 0x000e68c001007387 */ /* 0x000fe80000100a00 */
[----:B------:R-:W-:Y:S04]  /*ba50*/  STL.64 [R1+0xe70], R190 ;  /* 0x000e70be01007387 */ /* 0x000fe80000100a00 */
[----:B------:R-:W-:Y:S01]  /*ba60*/  STL.64 [R1+0xe78], R188 ;  /* 0x000e78bc01007387 */ /* 0x000fe20000100a00 */
        /* <DEDUP_REMOVED lines=12> */
[----:B---3--:R-:W-:-:S04]  /*bb30*/  IMAD.WIDE R162, R202, 0x4, R26 ;  /* 0x00000004caa27825 */ /* 0x008fc800078e021a */
[----:B------:R-:W-:-:S04]  /*bb40*/  IMAD.WIDE R158, R202, 0x4, R20 ;  /* 0x00000004ca9e7825 */ /* 0x000fc800078e0214 */
[C---:B--2---:R-:W-:Y:S02]  /*bb50*/  IMAD.WIDE R156, R202.reuse, 0x4, R16 ;  /* 0x00000004ca9c7825 */ /* 0x044fe400078e0210 */
[----:B------:R-:W2:Y:S04]  /*bb60*/  LDL.LU.64 R16, [R1+0x428] ;  /* 0x0004280001107983 */ /* 0x000ea80000300a00 */
[----:B------:R-:W3:Y:S04]  /*bb70*/  LDL.LU.64 R20, [R1+0x420] ;  /* 0x0004200001147983 */ /* 0x000ee80000300a00 */
[----:B------:R-:W3:Y:S01]  /*bb80*/  LDL.LU.64 R26, [R1+0x418] ;  /* 0x00041800011a7983 */ /* 0x000ee20000300a00 */
[----:B------:R-:W-:-:S03]  /*bb90*/  IMAD.WIDE R160, R202, 0x4, R24 ;  /* 0x00000004caa07825 */ /* 0x000fc600078e0218 */
[----:B------:R-:W3:Y:S04]  /*bba0*/  LDL.LU.64 R24, [R1+0x410] ;  /* 0x0004100001187983 */ /* 0x000ee80000300a00 */
[----:B------:R-:W-:Y:S04]  /*bbb0*/  STL.64 [R1+0xea0], R162 ;  /* 0x000ea0a201007387 */ /* 0x000fe80000100a00 */
[----:B------:R-:W-:Y:S04]  /*bbc0*/  STL.64 [R1+0xea8], R160 ;  /* 0x000ea8a001007387 */ /* 0x000fe80000100a00 */
[----:B------:R-:W-:Y:S04]  /*bbd0*/  STL.64 [R1+0xeb0], R158 ;  /* 0x000eb09e01007387 */ /* 0x000fe80000100a00 */
[----:B------:R-:W-:Y:S01]  /*bbe0*/  STL.64 [R1+0xeb8], R156 ;  /* 0x000eb89c01007387 */ /* 0x000fe20000100a00 */
[----:B----4-:R-:W-:-:S03]  /*bbf0*/  IMAD.WIDE R236, R202, 0x4, R4 ;  /* 0x00000004caec7825 */ /* 0x010fc600078e0204 */
[----:B------:R-:W4:Y:S01]  /*bc00*/  LDL.LU.64 R4, [R1+0x408] ;  /* 0x0004080001047983 */ /* 0x000f220000300a00 */
[----:B------:R-:W-:-:S03]  /*bc10*/  IMAD.WIDE R238, R202, 0x4, R6 ;  /* 0x00000004caee7825 */ /* 0x000fc600078e0206 */
[----:B------:R-:W4:Y:S01]  /*bc20*/  LDL.LU.64 R6, [R1+0x400] ;  /* 0x0004000001067983 */ /* 0x000f220000300a00 */
[C---:B------:R-:W-:Y:S02]  /*bc30*/  IADD3 R3, R0.reuse, -0xfe, RZ ;  /* 0xffffff0200037810 */ /* 0x040fe40007ffe0ff */
[C---:B------:R-:W-:Y:S02]  /*bc40*/  IADD3 R2, R0.reuse, -0x83, RZ ;  /* 0xffffff7d00027810 */ /* 0x040fe40007ffe0ff */
[----:B------:R-:W-:Y:S02]  /*bc50*/  ISETP.GE.U32.AND P5, PT, R3, 0x7ffffe83, PT ;  /* 0x7ffffe830300780c */ /* 0x000fe40003fa6070 */
[----:B------:R-:W-:Y:S02]  /*bc60*/  IADD3 R3, R0, -0x87, RZ ;  /* 0xffffff7900037810 */ /* 0x000fe40007ffe0ff */
[----:B------:R-:W-:Y:S02]  /*bc70*/  ISETP.GE.U32.AND P1, PT, R2, 0x7ffffefe, PT ;  /* 0x7ffffefe0200780c */ /* 0x000fe40003f26070 */
[----:B------:R-:W-:-:S02]  /*bc80*/  IADD3 R2, R0, -0x8b, RZ ;  /* 0xffffff7500027810 */ /* 0x000fc40007ffe0ff */
[----:B------:R-:W-:Y:S02]  /*bc90*/  ISETP.GE.U32.AND P2, PT, R3, 0x7ffffefa, PT ;  /* 0x7ffffefa0300780c */ /* 0x000fe40003f46070 */
[----:B------:R-:W-:Y:S02]  /*bca0*/  IADD3 R3, R0, -0x8f, RZ ;  /* 0xffffff7100037810 */ /* 0x000fe40007ffe0ff */
[----:B------:R-:W-:Y:S01]  /*bcb0*/  ISETP.GE.U32.AND P0, PT, R2, 0x7ffffef6, PT ;  /* 0x7ffffef60200780c */ /* 0x000fe20003f06070 */
[----:B------:R1:W-:Y:S01]  /*bcc0*/  LDGSTS.E [R252+0x3f400], [R30.64], !P5 ;  /* 0x3f4000001efc7fae */ /* 0x0003e2000e921848 */
[C---:B------:R-:W-:Y:S02]  /*bcd0*/  IADD3 R2, R0.reuse, -0x93, RZ ;  /* 0xffffff6d00027810 */ /* 0x040fe40007ffe0ff */
[----:B------:R-:W-:Y:S01]  /*bce0*/  ISETP.GE.U32.AND P3, PT, R3, 0x7ffffef2, PT ;  /* 0x7ffffef20300780c */ /* 0x000fe20003f66070 */
[----:B------:R1:W-:Y:S01]  /*bcf0*/  LDGSTS.E [R252+0x3f600], [R28.64], !P5 ;  /* 0x3f6000001cfc7fae */ /* 0x0003e2000e921848 */
[----:B------:R-:W-:-:S02]  /*bd00*/  IADD3 R3, R0, -0x97, RZ ;  /* 0xffffff6900037810 */ /* 0x000fc40007ffe0ff */
[----:B------:R-:W-:Y:S02]  /*bd10*/  ISETP.GE.U32.AND P4, PT, R2, 0x7ffffeee, PT ;  /* 0x7ffffeee0200780c */ /* 0x000fe40003f86070 */
[C---:B------:R-:W-:Y:S02]  /*bd20*/  IADD3 R2, R0.reuse, -0x9b, RZ ;  /* 0xffffff6500027810 */ /* 0x040fe40007ffe0ff */
[----:B------:R-:W-:Y:S02]  /*bd30*/  ISETP.GE.U32.AND P6, PT, R3, 0x7ffffeea, PT ;  /* 0x7ffffeea0300780c */ /* 0x000fe40003fc6070 */
[----:B------:R-:W-:Y:S02]  /*bd40*/  IADD3 R3, R0, -0x9f, RZ ;  /* 0xffffff6100037810 */ /* 0x000fe40007ffe0ff */
[----:B-1----:R-:W-:Y:S01]  /*bd50*/  LOP3.LUT R252, R203, 0x40, RZ, 0x3c, !PT ;  /* 0x00000040cbfc7812 */ /* 0x002fe200078e3cff */
[----:B------:R-:W4:Y:S01]  /*bd60*/  LDL.LU.64 R28, [R1+0x3f8] ;  /* 0x0003f800011c7983 */ /* 0x000f220000300a00 */
[----:B------:R-:W-:Y:S01]  /*bd70*/  ISETP.GE.U32.AND P5, PT, R2, 0x7ffffee6, PT ;  /* 0x7ffffee60200780c */ /* 0x000fe20003fa6070 */
[----:B------:R-:W-:Y:S01]  /*bd80*/  IMAD.WIDE R146, R202, 0x4, R22 ;  /* 0x00000004ca927825 */ /* 0x000fe200078e0216 */
[----:B------:R-:W-:Y:S01]  /*bd90*/  IADD3 R2, R0, -0xa3, RZ ;  /* 0xffffff5d00027810 */ /* 0x000fe20007ffe0ff */
[----:B------:R1:W-:Y:S02]  /*bda0*/  LDGSTS.E [R252+0x20800], [R208.64], !P1 ;  /* 0x20800000d0fc7fae */ /* 0x0003e4000c921848 */
[----:B------:R-:W-:-:S02]  /*bdb0*/  IMAD.WIDE R144, R202, 0x4, R18 ;  /* 0x00000004ca907825 */ /* 0x000fc400078e0212 */
[----:B------:R1:W-:Y:S01]  /*bdc0*/  LDGSTS.E [R252+0x20a00], [R200.64], !P1 ;  /* 0x20a00000c8fc7fae */ /* 0x0003e2000c921848 */
[----:B------:R-:W-:Y:S02]  /*bdd0*/  ISETP.GE.U32.AND P1, PT, R3, 0x7ffffee2, PT ;  /* 0x7ffffee20300780c */ /* 0x000fe40003f26070 */
[----:B------:R-:W-:Y:S01]  /*bde0*/  IADD3 R3, R0, -0xa7, RZ ;  /* 0xffffff5900037810 */ /* 0x000fe20007ffe0ff */
[----:B------:R1:W-:Y:S04]  /*bdf0*/  LDGSTS.E [R252+0x21800], [R198.64], !P2 ;  /* 0x21800000c6fc7fae */ /* 0x0003e8000d121848 */
[----:B------:R1:W-:Y:S01]  /*be00*/  LDGSTS.E [R252+0x21a00], [R196.64], !P2 ;  /* 0x21a00000c4fc7fae */ /* 0x0003e2000d121848 */
[----:B------:R-:W-:Y:S02]  /*be10*/  ISETP.GE.U32.AND P2, PT, R2, 0x7ffffede, PT ;  /* 0x7ffffede0200780c */ /* 0x000fe40003f46070 */
[----:B------:R-:W-:Y:S01]  /*be20*/  IADD3 R2, R0, -0xab, RZ ;  /* 0xffffff5500027810 */ /* 0x000fe20007ffe0ff */
[----:B------:R-:W4:Y:S04]  /*be30*/  LDL.LU.64 R18, [R1+0x3e8] ;  /* 0x0003e80001127983 */ /* 0x000f280000300a00 */
[----:B------:R1:W-:Y:S04]  /*be40*/  LDGSTS.E [R252+0x22800], [R194.64], !P0 ;  /* 0x22800000c2fc7fae */ /* 0x0003e8000c121848 */
[----:B------:R1:W-:Y:S01]  /*be50*/  LDGSTS.E [R252+0x22a00], [R192.64], !P0 ;  /* 0x22a00000c0fc7fae */ /* 0x0003e2000c121848 */
[----:B------:R-:W-:-:S03]  /*be60*/  ISETP.GE.U32.AND P0, PT, R3, 0x7ffffeda, PT ;  /* 0x7ffffeda0300780c */ /* 0x000fc60003f06070 */
[----:B------:R-:W-:Y:S01]  /*be70*/  STL.64 [R1+0xec0], R146 ;  /* 0x000ec09201007387 */ /* 0x000fe20000100a00 */
[----:B------:R-:W-:-:S03]  /*be80*/  IADD3 R3, R0, -0xaf, RZ ;  /* 0xffffff5100037810 */ /* 0x000fc60007ffe0ff */
[----:B------:R1:W-:Y:S04]  /*be90*/  LDGSTS.E [R252+0x23800], [R190.64], !P3 ;  /* 0x23800000befc7fae */ /* 0x0003e8000d921848 */
[----:B------:R-:W-:Y:S04]  /*bea0*/  STL.64 [R1+0xec8], R144 ;  /* 0x000ec89001007387 */ /* 0x000fe80000100a00 */
[----:B------:R1:W-:Y:S01]  /*beb0*/  LDGSTS.E [R252+0x23a00], [R188.64], !P3 ;  /* 0x23a00000bcfc7fae */ /* 0x0003e2000d921848 */
[----:B------:R-:W-:-:S03]  /*bec0*/  ISETP.GE.U32.AND P3, PT, R2, 0x7ffffed6, PT ;  /* 0x7ffffed60200780c */ /* 0x000fc60003f66070 */
[----:B------:R-:W-:Y:S04]  /*bed0*/  STL.64 [R1+0xed0], R236 ;  /* 0x000ed0ec01007387 */ /* 0x000fe80000100a00 */
[----:B------:R-:W-:Y:S04]  /*bee0*/  STL.64 [R1+0xed8], R238 ;  /* 0x000ed8ee01007387 */ /* 0x000fe80000100a00 */
[----:B------:R1:W-:Y:S04]  /*bef0*/  LDGSTS.E [R252+0x24800], [R186.64], !P4 ;  /* 0x24800000bafc7fae */ /* 0x0003e8000e121848 */
[----:B------:R1:W-:Y:S01]  /*bf00*/  LDGSTS.E [R252+0x24a00], [R184.64], !P4 ;  /* 0x24a00000b8fc7fae */ /* 0x0003e2000e121848 */
[----:B------:R-:W-:-:S03]  /*bf10*/  ISETP.GE.U32.AND P4, PT, R3, 0x7ffffed2, PT ;  /* 0x7ffffed20300780c */ /* 0x000fc60003f86070 */
        /* <DEDUP_REMOVED lines=8> */
[----:B---3--:R-:W-:-:S03]  /*bfa0*/  IMAD.WIDE R32, R202, 0x4, R20 ;  /* 0x00000004ca207825 */ /* 0x008fc600078e0214 */
[----:B------:R-:W3:Y:S01]  /*bfb0*/  LDL.LU.64 R20, [R1+0x3d8] ;  /* 0x0003d80001147983 */ /* 0x000ee20000300a00 */
[----:B------:R-:W-:-:S03]  /*bfc0*/  IMAD.WIDE R30, R202, 0x4, R26 ;  /* 0x00000004ca1e7825 */ /* 0x000fc600078e021a */
[----:B------:R1:W-:Y:S04]  /*bfd0*/  STL.64 [R1+0x50], R22 ;  /* 0x0000501601007387 */ /* 0x0003e80000100a00 */
[----:B------:R-:W-:Y:S04]  /*bfe0*/  STL.64 [R1+0x60], R32 ;  /* 0x0000602001007387 */ /* 0x000fe80000100a00 */
[----:B------:R-:W3:Y:S04]  /*bff0*/  LDL.LU.64 R26, [R1+0x3d0] ;  /* 0x0003d000011a7983 */ /* 0x000ee80000300a00 */
[----:B------:R1:W-:Y:S01]  /*c000*/  LDGSTS.E [R252+0x28800], [R146.64], !P2 ;  /* 0x2880000092fc7fae */ /* 0x0003e2000d121848 */
[----:B------:R-:W-:-:S03]  /*c010*/  IMAD.WIDE R24, R202, 0x4, R24 ;  /* 0x00000004ca187825 */ /* 0x000fc600078e0218 */
[----:B------:R1:W-:Y:S04]  /*c020*/  LDGSTS.E [R252+0x28a00], [R144.64], !P2 ;  /* 0x28a0000090fc7fae */ /* 0x0003e8000d121848 */
[----:B------:R1:W-:Y:S04]  /*c030*/  LDGSTS.E [R252+0x29800], [R236.64], !P0 ;  /* 0x29800000ecfc7fae */ /* 0x0003e8000c121848 */
[----:B------:R1:W-:Y:S04]  /*c040*/  LDGSTS.E [R252+0x29a00], [R238.64], !P0 ;  /* 0x29a00000eefc7fae */ /* 0x0003e8000c121848 */
[----:B------:R1:W-:Y:S04]  /*c050*/  LDGSTS.E [R252+0x2a800], [R22.64], !P3 ;  /* 0x2a80000016fc7fae */ /* 0x0003e8000d921848 */
[----:B------:R-:W-:Y:S04]  /*c060*/  STL.64 [R1+0x80], R30 ;  /* 0x0000801e01007387 */ /* 0x000fe80000100a00 */
[----:B------:R4:W-:Y:S04]  /*c070*/  LDGSTS.E [R252+0x2aa00], [R32.64], !P3 ;  /* 0x2aa0000020fc7fae */ /* 0x0009e8000d921848 */
[----:B-1----:R-:W3:Y:S04]  /*c080*/  LDL.LU.64 R22, [R1+0x3c8] ;  /* 0x0003c80001167983 */ /* 0x002ee80000300a00 */
[----:B------:R1:W-:Y:S04]  /*c090*/  LDGSTS.E [R252+0x2b800], [R30.64], !P4 ;  /* 0x2b8000001efc7fae */ /* 0x0003e8000e121848 */
[----:B------:R4:W-:Y:S04]  /*c0a0*/  STL.64 [R1+0x88], R24 ;  /* 0x0000881801007387 */ /* 0x0009e80000100a00 */
[----:B------:R4:W-:Y:S02]  /*c0b0*/  LDGSTS.E [R252+0x2ba00], [R24.64], !P4 ;  /* 0x2ba0000018fc7fae */ /* 0x0009e4000e121848 */
[----:B----4-:R-:W-:-:S02]  /*c0c0*/  IMAD.WIDE R24, R202, 0x4, R4 ;  /* 0x00000004ca187825 */ /* 0x010fc400078e0204 */
[----:B------:R-:W4:Y:S02]  /*c0d0*/  LDL.LU.64 R4, [R1+0x3c0] ;  /* 0x0003c00001047983 */ /* 0x000f240000300a00 */
[----:B------:R-:W-:Y:S02]  /*c0e0*/  IMAD.WIDE R32, R202, 0x4, R6 ;  /* 0x00000004ca207825 */ /* 0x000fe400078e0206 */
[----:B------:R-:W4:Y:S01]  /*c0f0*/  LDL.LU.64 R6, [R1+0x3b8] ;  /* 0x0003b80001067983 */ /* 0x000f220000300a00 */
[C---:B------:R-:W-:Y:S02]  /*c100*/  IADD3 R2, R0.reuse, -0xb3, RZ ;  /* 0xffffff4d00027810 */ /* 0x040fe40007ffe0ff */
[----:B------:R-:W-:Y:S02]  /*c110*/  IADD3 R3, R0, -0xb7, RZ ;  /* 0xffffff4900037810 */ /* 0x000fe40007ffe0ff */
[----:B------:R-:W-:Y:S02]  /*c120*/  ISETP.GE.U32.AND P6, PT, R2, 0x7ffffece, PT ;  /* 0x7ffffece0200780c */ /* 0x000fe40003fc6070 */
[----:B------:R-:W-:Y:S01]  /*c130*/  ISETP.GE.U32.AND P5, PT, R3, 0x7ffffeca, PT ;  /* 0x7ffffeca0300780c */ /* 0x000fe20003fa6070 */
[----:B------:R1:W-:Y:S04]  /*c140*/  STL.64 [R1+0xa0], R24 ;  /* 0x0000a01801007387 */ /* 0x0003e80000100a00 */
[----:B------:R-:W-:Y:S01]  /*c150*/  STL.64 [R1+0xa8], R32 ;  /* 0x0000a82001007387 */ /* 0x000fe20000100a00 */
[----:B------:R-:W-:-:S05]  /*c160*/  IADD3 R2, R0, -0xbb, RZ ;  /* 0xffffff4500027810 */ /* 0x000fca0007ffe0ff */
[----:B------:R1:W-:Y:S01]  /*c170*/  LDGSTS.E [R252+0x2c800], [R24.64], !P6 ;  /* 0x2c80000018fc7fae */ /* 0x0003e2000f121848 */
[----:B------:R-:W-:-:S03]  /*c180*/  ISETP.GE.U32.AND P1, PT, R2, 0x7ffffec6, PT ;  /* 0x7ffffec60200780c */ /* 0x000fc60003f26070 */
[----:B------:R3:W-:Y:S01]  /*c190*/  LDGSTS.E [R252+0x2ca00], [R32.64], !P6 ;  /* 0x2ca0000020fc7fae */ /* 0x0007e2000f121848 */
[----:B-1----:R-:W-:-:S03]  /*c1a0*/  IMAD.WIDE R30, R202, 0x4, R28 ;  /* 0x00000004ca1e7825 */ /* 0x002fc600078e021c */
[----:B------:R-:W4:Y:S04]  /*c1b0*/  LDL.LU.64 R28, [R1+0x3b0] ;  /* 0x0003b000011c7983 */ /* 0x000f280000300a00 */
[----:B------:R-:W-:Y:S04]  /*c1c0*/  STL.64 [R1+0xb0], R30 ;  /* 0x0000b01e01007387 */ /* 0x000fe80000100a00 */
[----:B------:R-:W4:Y:S01]  /*c1d0*/  LDL.LU.64 R24, [R1+0x3a0] ;  /* 0x0003a00001187983 */ /* 0x000f220000300a00 */
[----:B------:R-:W-:-:S03]  /*c1e0*/  IADD3 R3, R0, -0xbf, RZ ;  /* 0xffffff4100037810 */ /* 0x000fc60007ffe0ff */
[----:B------:R1:W-:Y:S01]  /*c1f0*/  LDGSTS.E [R252+0x2d800], [R30.64], !P5 ;  /* 0x2d8000001efc7fae */ /* 0x0003e2000e921848 */
[----:B------:R-:W-:-:S05]  /*c200*/  IMAD.WIDE R18, R202, 0x4, R18 ;  /* 0x00000004ca127825 */ /* 0x000fca00078e0212 */
[----:B------:R2:W-:Y:S04]  /*c210*/  STL.64 [R1+0xb8], R18 ;  /* 0x0000b81201007387 */ /* 0x0005e80000100a00 */
[----:B------:R2:W-:Y:S01]  /*c220*/  LDGSTS.E [R252+0x2da00], [R18.64], !P5 ;  /* 0x2da0000012fc7fae */ /* 0x0005e2000e921848 */
[----:B------:R-:W-:Y:S01]  /*c230*/  ISETP.GE.U32.AND P2, PT, R3, 0x7ffffec2, PT ;  /* 0x7ffffec20300780c */ /* 0x000fe20003f46070 */
[C---:B--2---:R-:W-:Y:S02]  /*c240*/  IMAD.WIDE R18, R202.reuse, 0x4, R16 ;  /* 0x00000004ca127825 */ /* 0x044fe400078e0210 */
[----:B------:R-:W2:Y:S02]  /*c250*/  LDL.LU.64 R16, [R1+0x398] ;  /* 0x0003980001107983 */ /* 0x000ea40000300a00 */
[----:B---3--:R-:W-:-:S02]  /*c260*/  IMAD.WIDE R32, R202, 0x4, R20 ;  /* 0x00000004ca207825 */ /* 0x008fc400078e0214 */
[----:B------:R-:W3:Y:S04]  /*c270*/  LDL.LU.64 R20, [R1+0x390] ;  /* 0x0003900001147983 */ /* 0x000ee80000300a00 */
[----:B------:R1:W-:Y:S04]  /*c280*/  STL.64 [R1+0xc0], R18 ;  /* 0x0000c01201007387 */ /* 0x0003e80000100a00 */
[----:B------:R-:W-:Y:S01]  /*c290*/  STL.64 [R1+0xc8], R32 ;  /* 0x0000c82001007387 */ /* 0x000fe20000100a00 */
[----:B-1----:R-:W-:-:S03]  /*c2a0*/  IMAD.WIDE R30, R202, 0x4, R26 ;  /* 0x00000004ca1e7825 */ /* 0x002fc600078e021a */
[----:B------:R-:W3:Y:S04]  /*c2b0*/  LDL.LU.64 R26, [R1+0x388] ;  /* 0x00038800011a7983 */ /* 0x000ee80000300a00 */
[----:B------:R1:W-:Y:S04]  /*c2c0*/  LDGSTS.E [R252+0x2e800], [R18.64], !P1 ;  /* 0x2e80000012fc7fae */ /* 0x0003e8000c921848 */
[----:B------:R-:W-:Y:S04]  /*c2d0*/  STL.64 [R1+0xe0], R30 ;  /* 0x0000e01e01007387 */ /* 0x000fe80000100a00 */
[----:B------:R4:W-:Y:S04]  /*c2e0*/  LDGSTS.E [R252+0x2ea00], [R32.64], !P1 ;  /* 0x2ea0000020fc7fae */ /* 0x0009e8000c921848 */
[----:B-1----:R-:W3:Y:S04]  /*c2f0*/  LDL.LU.64 R18, [R1+0x380] ;  /* 0x0003800001127983 */ /* 0x002ee80000300a00 */
[----:B------:R1:W-:Y:S01]  /*c300*/  LDGSTS.E [R252+0x2f800], [R30.64], !P2 ;  /* 0x2f8000001efc7fae */ /* 0x0003e2000d121848 */
[----:B------:R-:W-:-:S05]  /*c310*/  IMAD.WIDE R22, R202, 0x4, R22 ;  /* 0x00000004ca167825 */ /* 0x000fca00078e0216 */
[----:B------:R4:W-:Y:S04]  /*c320*/  STL.64 [R1+0xe8], R22 ;  /* 0x0000e81601007387 */ /* 0x0009e80000100a00 */
[----:B------:R4:W-:Y:S02]  /*c330*/  LDGSTS.E [R252+0x2fa00], [R22.64], !P2 ;  /* 0x2fa0000016fc7fae */ /* 0x0009e4000d121848 */
[C---:B----4-:R-:W-:Y:S02]  /*c340*/  IMAD.WIDE R22, R202.reuse, 0x4, R4 ;  /* 0x00000004ca167825 */ /* 0x050fe400078e0204 */
[----:B------:R-:W4:Y:S02]  /*c350*/  LDL.LU.64 R4, [R1+0x378] ;  /* 0x0003780001047983 */ /* 0x000f240000300a00 */
[----:B------:R-:W-:-:S02]  /*c360*/  IMAD.WIDE R32, R202, 0x4, R6 ;  /* 0x00000004ca207825 */ /* 0x000fc400078e0206 */
[----:B------:R-:W4:Y:S01]  /*c370*/  LDL.LU.64 R6, [R1+0x370] ;  /* 0x0003700001067983 */ /* 0x000f220000300a00 */
[C---:B------:R-:W-:Y:S02]  /*c380*/  IADD3 R2, R0.reuse, -0xc3, RZ ;  /* 0xffffff3d00027810 */ /* 0x040fe40007ffe0ff */
[----:B------:R-:W-:Y:S02]  /*c390*/  IADD3 R3, R0, -0xc7, RZ ;  /* 0xffffff3900037810 */ /* 0x000fe40007ffe0ff */
[----:B------:R-:W-:Y:S02]  /*c3a0*/  ISETP.GE.U32.AND P0, PT, R2, 0x7ffffebe, PT ;  /* 0x7ffffebe0200780c */ /* 0x000fe40003f06070 */
[----:B------:R-:W-:Y:S01]  /*c3b0*/  ISETP.GE.U32.AND P3, PT, R3, 0x7ffffeba, PT ;  /* 0x7ffffeba0300780c */ /* 0x000fe20003f66070 */
[----:B------:R1:W-:Y:S01]  /*c3c0*/  STL.64 [R1+0x100], R22 ;  /* 0x0001001601007387 */ /* 0x0003e20000100a00 */
[----:B------:R-:W-:-:S03]  /*c3d0*/  IADD3 R2, R0, -0xcb, RZ ;  /* 0xffffff3500027810 */ /* 0x000fc60007ffe0ff */
[----:B------:R-:W-:Y:S01]  /*c3e0*/  STL.64 [R1+0x108], R32 ;  /* 0x0001082001007387 */ /* 0x000fe20000100a00 */
[----:B------:R-:W-:Y:S02]  /*c3f0*/  ISETP.GE.U32.AND P4, PT, R2, 0x7ffffeb6, PT ;  /* 0x7ffffeb60200780c */ /* 0x000fe40003f86070 */
[----:B------:R-:W-:-:S03]  /*c400*/  IADD3 R3, R0, -0xcf, RZ ;  /* 0xffffff3100037810 */ /* 0x000fc60007ffe0ff */
[----:B------:R1:W-:Y:S04]  /*c410*/  LDGSTS.E [R252+0x30800], [R22.64], !P0 ;  /* 0x3080000016fc7fae */ /* 0x0003e8000c121848 */
[----:B------:R3:W-:Y:S01]  /*c420*/  LDGSTS.E [R252+0x30a00], [R32.64], !P0 ;  /* 0x30a0000020fc7fae */ /* 0x0007e2000c121848 */
[----:B-1----:R-:W-:Y:S01]  /*c430*/  IMAD.WIDE R30, R202, 0x4, R28 ;  /* 0x00000004ca1e7825 */ /* 0x002fe200078e021c */
[----:B------:R-:W-:-:S04]  /*c440*/  ISETP.GE.U32.AND P6, PT, R3, 0x7ffffeb2, PT ;  /* 0x7ffffeb20300780c */ /* 0x000fc80003fc6070 */
[----:B------:R1:W-:Y:S01]  /*c450*/  LDGSTS.E [R252+0x31800], [R30.64], !P3 ;  /* 0x318000001efc7fae */ /* 0x0003e2000d921848 */
[----:B------:R-:W-:-:S03]  /*c460*/  IMAD.WIDE R28, R202, 0x4, R24 ;  /* 0x00000004ca1c7825 */ /* 0x000fc600078e0218 */
[----:B------:R-:W4:Y:S04]  /*c470*/  LDL.LU.64 R24, [R1+0x368] ;  /* 0x0003680001187983 */ /* 0x000f280000300a00 */
[----:B------:R-:W-:Y:S04]  /*c480*/  STL.64 [R1+0x140], R30 ;  /* 0x0001401e01007387 */ /* 0x000fe80000100a00 */
[----:B------:R-:W4:Y:S04]  /*c490*/  LDL.LU.64 R22, [R1+0x360] ;  /* 0x0003600001167983 */ /* 0x000f280000300a00 */
[----:B------:R2:W-:Y:S04]  /*c4a0*/  STL.64 [R1+0x148], R28 ;  /* 0x0001481c01007387 */ /* 0x0005e80000100a00 */
[----:B------:R2:W-:Y:S02]  /*c4b0*/  LDGSTS.E [R252+0x31a00], [R28.64], !P3 ;  /* 0x31a000001cfc7fae */ /* 0x0005e4000d921848 */
[----:B--2---:R-:W-:-:S02]  /*c4c0*/  IMAD.WIDE R28, R202, 0x4, R16 ;  /* 0x00000004ca1c7825 */ /* 0x004fc400078e0210 */
[----:B------:R-:W2:Y:S02]  /*c4d0*/  LDL.LU.64 R16, [R1+0x358] ;  /* 0x0003580001107983 */ /* 0x000ea40000300a00 */
[C---:B---3--:R-:W-:Y:S02]  /*c4e0*/  IMAD.WIDE R32, R202.reuse, 0x4, R20 ;  /* 0x00000004ca207825 */ /* 0x048fe400078e0214 */
[----:B------:R-:W3:Y:S04]  /*c4f0*/  LDL.LU.64 R20, [R1+0x350] ;  /* 0x0003500001147983 */ /* 0x000ee80000300a00 */
[----:B------:R1:W-:Y:S01]  /*c500*/  STL.64 [R1+0x180], R28 ;  /* 0x0001801c01007387 */ /* 0x0003e20000100a00 */
[----:B------:R-:W-:-:S03]  /*c510*/  IMAD.WIDE R26, R202, 0x4, R26 ;  /* 0x00000004ca1a7825 */ /* 0x000fc600078e021a */
[----:B------:R-:W-:Y:S04]  /*c520*/  STL.64 [R1+0x188], R32 ;  /* 0x0001882001007387 */ /* 0x000fe80000100a00 */
[----:B-1----:R-:W3:Y:S04]  /*c530*/  LDL.LU.64 R30, [R1+0x348] ;  /* 0x00034800011e7983 */ /* 0x002ee80000300a00 */
[----:B------:R1:W-:Y:S04]  /*c540*/  LDGSTS.E [R252+0x32800], [R28.64], !P4 ;  /* 0x328000001cfc7fae */ /* 0x0003e8000e121848 */
[----:B------:R-:W-:Y:S01]  /*c550*/  STL.64 [R1+0x230], R26 ;  /* 0x0002301a01007387 */ /* 0x000fe20000100a00 */
[----:B------:R-:W-:-:S03]  /*c560*/  IMAD.WIDE R18, R202, 0x4, R18 ;  /* 0x00000004ca127825 */ /* 0x000fc600078e0212 */
        /* <DEDUP_REMOVED lines=20> */
[----:B------:R-:W-:Y:S01]  /*c6b0*/  ISETP.GE.U32.AND P0, PT, R3, 0x7ffffea2, PT ;  /* 0x7ffffea20300780c */ /* 0x000fe20003f06070 */
[----:B-1----:R-:W-:-:S05]  /*c6c0*/  IMAD.WIDE R26, R202, 0x4, R24 ;  /* 0x00000004ca1a7825 */ /* 0x002fca00078e0218 */
[----:B------:R2:W-:Y:S01]  /*c6d0*/  LDGSTS.E [R252+0x35800], [R26.64], !P1 ;  /* 0x358000001afc7fae */ /* 0x0005e2000c921848 */
[----:B------:R-:W-:-:S03]  /*c6e0*/  IMAD.WIDE R24, R202, 0x4, R22 ;  /* 0x00000004ca187825 */ /* 0x000fc600078e0216 */
[----:B------:R-:W4:Y:S04]  /*c6f0*/  LDL.LU.64 R22, [R1+0x328] ;  /* 0x0003280001167983 */ /* 0x000f280000300a00 */
[----:B------:R2:W-:Y:S04]  /*c700*/  STL.64 [R1+0x260], R26 ;  /* 0x0002601a01007387 */ /* 0x0005e80000100a00 */
[----:B------:R-:W4:Y:S04]  /*c710*/  LDL.LU.64 R18, [R1+0x320] ;  /* 0x0003200001127983 */ /* 0x000f280000300a00 */
[----:B------:R3:W-:Y:S04]  /*c720*/  STL.64 [R1+0x268], R24 ;  /* 0x0002681801007387 */ /* 0x0007e80000100a00 */
[----:B------:R3:W-:Y:S01]  /*c730*/  LDGSTS.E [R252+0x35a00], [R24.64], !P1 ;  /* 0x35a0000018fc7fae */ /* 0x0007e2000c921848 */
[----:B--2---:R-:W-:-:S03]  /*c740*/  IMAD.WIDE R26, R202, 0x4, R16 ;  /* 0x00000004ca1a7825 */ /* 0x004fc600078e0210 */
[----:B------:R-:W2:Y:S01]  /*c750*/  LDL.LU.64 R16, [R1+0x318] ;  /* 0x0003180001107983 */ /* 0x000ea20000300a00 */
[----:B---3--:R-:W-:-:S03]  /*c760*/  IMAD.WIDE R24, R202, 0x4, R20 ;  /* 0x00000004ca187825 */ /* 0x008fc600078e0214 */
[----:B------:R-:W3:Y:S04]  /*c770*/  LDL.LU.64 R20, [R1+0x310] ;  /* 0x0003100001147983 */ /* 0x000ee80000300a00 */
[----:B------:R1:W-:Y:S04]  /*c780*/  STL.64 [R1+0x280], R26 ;  /* 0x0002801a01007387 */ /* 0x0003e80000100a00 */
[----:B------:R1:W-:Y:S04]  /*c790*/  STL.64 [R1+0x288], R24 ;  /* 0x0002881801007387 */ /* 0x0003e80000100a00 */
[----:B------:R1:W-:Y:S01]  /*c7a0*/  LDGSTS.E [R252+0x36800], [R26.64], !P2 ;  /* 0x368000001afc7fae */ /* 0x0003e2000d121848 */
[----:B------:R-:W-:-:S03]  /*c7b0*/  IMAD.WIDE R30, R202, 0x4, R30 ;  /* 0x00000004ca1e7825 */ /* 0x000fc600078e021e */
[----:B------:R1:W-:Y:S04]  /*c7c0*/  LDGSTS.E [R252+0x36a00], [R24.64], !P2 ;  /* 0x36a0000018fc7fae */ /* 0x0003e8000d121848 */
[----:B------:R4:W-:Y:S04]  /*c7d0*/  STL.64 [R1+0x348], R30 ;  /* 0x0003481e01007387 */ /* 0x0009e80000100a00 */
[----:B-1----:R-:W3:Y:S04]  /*c7e0*/  LDL.LU.64 R26, [R1+0x308] ;  /* 0x00030800011a7983 */ /* 0x002ee80000300a00 */
[----:B------:R4:W-:Y:S01]  /*c7f0*/  LDGSTS.E [R252+0x37800], [R30.64], !P0 ;  /* 0x378000001efc7fae */ /* 0x0009e2000c121848 */
[----:B------:R-:W-:-:S05]  /*c800*/  IMAD.WIDE R28, R202, 0x4, R28 ;  /* 0x00000004ca1c7825 */ /* 0x000fca00078e021c */
[----:B------:R1:W-:Y:S04]  /*c810*/  STL.64 [R1+0x340], R28 ;  /* 0x0003401c01007387 */ /* 0x0003e80000100a00 */
[----:B------:R-:W3:Y:S04]  /*c820*/  LDL.LU.64 R24, [R1+0x300] ;  /* 0x0003000001187983 */ /* 0x000ee80000300a00 */
[----:B------:R1:W-:Y:S01]  /*c830*/  LDGSTS.E [R252+0x37a00], [R28.64], !P0 ;  /* 0x37a000001cfc7fae */ /* 0x0003e2000c121848 */
[----:B----4-:R-:W-:-:S03]  /*c840*/  IMAD.WIDE R30, R202, 0x4, R4 ;  /* 0x00000004ca1e7825 */ /* 0x010fc600078e0204 */
[----:B------:R-:W4:Y:S01]  /*c850*/  LDL.LU.64 R4, [R1+0x2f8] ;  /* 0x0002f80001047983 */ /* 0x000f220000300a00 */
[----:B-1----:R-:W-:-:S03]  /*c860*/  IMAD.WIDE R28, R202, 0x4, R6 ;  /* 0x00000004ca1c7825 */ /* 0x002fc600078e0206 */
[----:B------:R-:W4:Y:S01]  /*c870*/  LDL.LU.64 R6, [R1+0x2f0] ;  /* 0x0002f00001067983 */ /* 0x000f220000300a00 */
[C---:B------:R-:W-:Y:S02]  /*c880*/  IADD3 R2, R0.reuse, -0xe3, RZ ;  /* 0xffffff1d00027810 */ /* 0x040fe40007ffe0ff */
[----:B------:R-:W-:Y:S02]  /*c890*/  IADD3 R3, R0, -0xe7, RZ ;  /* 0xffffff1900037810 */ /* 0x000fe40007ffe0ff */
[----:B------:R-:W-:Y:S02]  /*c8a0*/  ISETP.GE.U32.AND P3, PT, R2, 0x7ffffe9e, PT ;  /* 0x7ffffe9e0200780c */ /* 0x000fe40003f66070 */
[----:B------:R-:W-:Y:S01]  /*c8b0*/  ISETP.GE.U32.AND P4, PT, R3, 0x7ffffe9a, PT ;  /* 0x7ffffe9a0300780c */ /* 0x000fe20003f86070 */
[----:B------:R1:W-:Y:S01]  /*c8c0*/  STL.64 [R1+0x338], R30 ;  /* 0x0003381e01007387 */ /* 0x0003e20000100a00 */
[----:B------:R-:W-:-:S03]  /*c8d0*/  IADD3 R2, R0, -0xeb, RZ ;  /* 0xffffff1500027810 */ /* 0x000fc60007ffe0ff */
[----:B------:R1:W-:Y:S01]  /*c8e0*/  STL.64 [R1+0x330], R28 ;  /* 0x0003301c01007387 */ /* 0x0003e20000100a00 */
[----:B------:R-:W-:Y:S02]  /*c8f0*/  IADD3 R3, R0, -0xef, RZ ;  /* 0xffffff1100037810 */ /* 0x000fe40007ffe0ff */
[----:B------:R-:W-:-:S03]  /*c900*/  ISETP.GE.U32.AND P6, PT, R2, 0x7ffffe96, PT ;  /* 0x7ffffe960200780c */ /* 0x000fc60003fc6070 */
[----:B------:R1:W-:Y:S04]  /*c910*/  LDGSTS.E [R252+0x38800], [R30.64], !P3 ;  /* 0x388000001efc7fae */ /* 0x0003e8000d921848 */
[----:B------:R1:W-:Y:S01]  /*c920*/  LDGSTS.E [R252+0x38a00], [R28.64], !P3 ;  /* 0x38a000001cfc7fae */ /* 0x0003e2000d921848 */
[----:B------:R-:W-:Y:S01]  /*c930*/  ISETP.GE.U32.AND P5, PT, R3, 0x7ffffe92, PT ;  /* 0x7ffffe920300780c */ /* 0x000fe20003fa6070 */
[----:B------:R-:W-:-:S05]  /*c940*/  IMAD.WIDE R22, R202, 0x4, R22 ;  /* 0x00000004ca167825 */ /* 0x000fca00078e0216 */
[----:B------:R-:W-:Y:S01]  /*c950*/  STL.64 [R1+0x360], R22 ;  /* 0x0003601601007387 */ /* 0x000fe20000100a00 */
[----:B------:R-:W-:-:S03]  /*c960*/  IMAD.WIDE R18, R202, 0x4, R18 ;  /* 0x00000004ca127825 */ /* 0x000fc600078e0212 */
[----:B-1----:R-:W4:Y:S04]  /*c970*/  LDL.LU.64 R30, [R1+0x2e8] ;  /* 0x0002e800011e7983 */ /* 0x002f280000300a00 */
[----:B------:R1:W-:Y:S04]  /*c980*/  STL.64 [R1+0x368], R18 ;  /* 0x0003681201007387 */ /* 0x0003e80000100a00 */
[----:B------:R1:W-:Y:S04]  /*c990*/  LDGSTS.E [R252+0x39800], [R22.64], !P4 ;  /* 0x3980000016fc7fae */ /* 0x0003e8000e121848 */
[----:B------:R-:W4:Y:S04]  /*c9a0*/  LDL.LU.64 R28, [R1+0x2e0] ;  /* 0x0002e000011c7983 */ /* 0x000f280000300a00 */
[----:B------:R1:W-:Y:S04]  /*c9b0*/  LDGSTS.E [R252+0x39a00], [R18.64], !P4 ;  /* 0x39a0000012fc7fae */ /* 0x0003e8000e121848 */
[----:B-1----:R-:W4:Y:S01]  /*c9c0*/  LDL.LU.64 R18, [R1+0x2d8] ;  /* 0x0002d80001127983 */ /* 0x002f220000300a00 */
[----:B--2---:R-:W-:-:S03]  /*c9d0*/  IMAD.WIDE R34, R202, 0x4, R16 ;  /* 0x00000004ca227825 */ /* 0x004fc600078e0210 */
[----:B------:R-:W2:Y:S01]  /*c9e0*/  LDL.LU.64 R16, [R1+0x2d0] ;  /* 0x0002d00001107983 */ /* 0x000ea20000300a00 */
[----:B---3--:R-:W-:-:S03]  /*c9f0*/  IMAD.WIDE R32, R202, 0x4, R20 ;  /* 0x00000004ca207825 */ /* 0x008fc600078e0214 */
[----:B------:R-:W-:Y:S04]  /*ca00*/  STL.64 [R1+0x380], R34 ;  /* 0x0003802201007387 */ /* 0x000fe80000100a00 */
[----:B------:R-:W3:Y:S04]  /*ca10*/  LDL.LU.64 R22, [R1+0x2c8] ;  /* 0x0002c80001167983 */ /* 0x000ee80000300a00 */
[----:B------:R-:W3:Y:S04]  /*ca20*/  LDL.LU.64 R20, [R1+0x2c0] ;  /* 0x0002c00001147983 */ /* 0x000ee80000300a00 */
        /* <DEDUP_REMOVED lines=9> */
[----:B-1----:R-:W3:Y:S04]  /*cac0*/  LDL.LU.64 R26, [R1+0x430] ;  /* 0x00043000011a7983 */ /* 0x002ee80000300a00 */
[----:B------:R-:W3:Y:S01]  /*cad0*/  LDL.LU.64 R24, [R1+0x438] ;  /* 0x0004380001187983 */ /* 0x000ee20000300a00 */
[----:B----4-:R-:W-:-:S04]  /*cae0*/  IMAD.WIDE R34, R202, 0x4, R4 ;  /* 0x00000004ca227825 */ /* 0x010fc800078e0204 */
[----:B------:R-:W-:Y:S01]  /*caf0*/  IMAD.WIDE R32, R202, 0x4, R6 ;  /* 0x00000004ca207825 */ /* 0x000fe200078e0206 */
[----:B------:R-:W-:Y:S04]  /*cb00*/  STL.64 [R1+0x400], R34 ;  /* 0x0004002201007387 */ /* 0x000fe80000100a00 */
[----:B------:R-:W4:Y:S04]  /*cb10*/  LDL.LU.64 R4, [R1+0x440] ;  /* 0x0004400001047983 */ /* 0x000f280000300a00 */
[----:B------:R-:W4:Y:S01]  /*cb20*/  LDL.LU.64 R6, [R1+0x448] ;  /* 0x0004480001067983 */ /* 0x000f220000300a00 */
[----:B------:R-:W-:-:S02]  /*cb30*/  IADD3 R2, R0, -0xf3, RZ ;  /* 0xffffff0d00027810 */ /* 0x000fc40007ffe0ff */
[----:B------:R-:W-:Y:S02]  /*cb40*/  IADD3 R3, R0, -0xf7, RZ ;  /* 0xffffff0900037810 */ /* 0x000fe40007ffe0ff */
[----:B------:R-:W-:Y:S02]  /*cb50*/  ISETP.GE.U32.AND P1, PT, R2, 0x7ffffe8e, PT ;  /* 0x7ffffe8e0200780c */ /* 0x000fe40003f26070 */
[----:B------:R-:W-:Y:S02]  /*cb60*/  ISETP.GE.U32.AND P2, PT, R3, 0x7ffffe8a, PT ;  /* 0x7ffffe8a0300780c */ /* 0x000fe40003f46070 */
[----:B------:R-:W-:-:S04]  /*cb70*/  IADD3 R2, R0, -0xfb, RZ ;  /* 0xffffff0500027810 */ /* 0x000fc80007ffe0ff */
[----:B------:R-:W-:Y:S01]  /*cb80*/  ISETP.GE.U32.AND P0, PT, R2, 0x7ffffe86, PT ;  /* 0x7ffffe860200780c */ /* 0x000fe20003f06070 */
[----:B------:R-:W-:Y:S04]  /*cb90*/  STL.64 [R1+0x408], R32 ;  /* 0x0004082001007387 */ /* 0x000fe80000100a00 */
[----:B------:R1:W-:Y:S04]  /*cba0*/  LDGSTS.E [R252+0x3c800], [R34.64], !P1 ;  /* 0x3c80000022fc7fae */ /* 0x0003e8000c921848 */
[----:B------:R1:W-:Y:S01]  /*cbb0*/  LDGSTS.E [R252+0x3ca00], [R32.64], !P1 ;  /* 0x3ca0000020fc7fae */ /* 0x0003e2000c921848 */
[----:B------:R-:W-:-:S05]  /*cbc0*/  IMAD.WIDE R30, R202, 0x4, R30 ;  /* 0x00000004ca1e7825 */ /* 0x000fca00078e021e */
        /* <DEDUP_REMOVED lines=10> */
[----:B---3--:R-:W-:-:S03]  /*cc70*/  IMAD.WIDE R30, R202, 0x4, R22 ;  /* 0x00000004ca1e7825 */ /* 0x008fc600078e0216 */
[----:B------:R2:W-:Y:S01]  /*cc80*/  LDGSTS.E [R252+0x3ea00], [R16.64], !P0 ;  /* 0x3ea0000010fc7fae */ /* 0x0005e2000c121848 */
[----:B-1----:R-:W-:-:S03]  /*cc90*/  IMAD.WIDE R28, R202, 0x4, R20 ;  /* 0x00000004ca1c7825 */ /* 0x002fc600078e0214 */
[----:B------:R-:W3:Y:S04]  /*cca0*/  LDL.LU.64 R22, [R1+0x450] ;  /* 0x0004500001167983 */ /* 0x000ee80000300a00 */
[----:B------:R1:W-:Y:S04]  /*ccb0*/  STL.64 [R1+0xad0], R30 ;  /* 0x000ad01e01007387 */ /* 0x0003e80000100a00 */
[----:B------:R-:W3:Y:S04]  /*ccc0*/  LDL.LU.64 R20, [R1+0x468] ;  /* 0x0004680001147983 */ /* 0x000ee80000300a00 */
[----:B------:R1:W-:Y:S04]  /*ccd0*/  STL.64 [R1+0xad8], R28 ;  /* 0x000ad81c01007387 */ /* 0x0003e80000100a00 */
[----:B------:R-:W3:Y:S04]  /*cce0*/  LDL.LU.64 R18, [R1+0x470] ;  /* 0x0004700001127983 */ /* 0x000ee80000300a00 */
[----:B--2---:R-:W2:Y:S01]  /*ccf0*/  LDL.LU.64 R16, [R1+0x478] ;  /* 0x0004780001107983 */ /* 0x004ea20000300a00 */
[----:B------:R-:W-:-:S03]  /*cd00*/  IMAD.WIDE R142, R202, 0x4, R26 ;  /* 0x00000004ca8e7825 */ /* 0x000fc600078e021a */
[----:B------:R-:W1:Y:S01]  /*cd10*/  LDL.LU.64 R26, [R1+0x480] ;  /* 0x00048000011a7983 */ /* 0x000e620000300a00 */
[----:B------:R-:W-:-:S03]  /*cd20*/  IMAD.WIDE R140, R202, 0x4, R24 ;  /* 0x00000004ca8c7825 */ /* 0x000fc600078e0218 */
[----:B------:R-:W2:Y:S01]  /*cd30*/  LDL.LU.64 R24, [R1+0x488] ;  /* 0x0004880001187983 */ /* 0x000ea20000300a00 */
[----:B----4-:R-:W-:-:S03]  /*cd40*/  IMAD.WIDE R102, R202, 0x4, R4 ;  /* 0x00000004ca667825 */ /* 0x010fc600078e0204 */
[----:B------:R-:W4:Y:S01]  /*cd50*/  LDL.LU.64 R4, [R1+0x490] ;  /* 0x0004900001047983 */ /* 0x000f220000300a00 */
[----:B------:R-:W-:-:S03]  /*cd60*/  IMAD.WIDE R100, R202, 0x4, R6 ;  /* 0x00000004ca647825 */ /* 0x000fc600078e0206 */
[----:B------:R-:W4:Y:S01]  /*cd70*/  LDL.LU.64 R6, [R1+0x498] ;  /* 0x0004980001067983 */ /* 0x000f220000300a00 */
[----:B------:R-:W-:-:S03]  /*cd80*/  IADD3 R3, R0, -0xff, RZ ;  /* 0xffffff0100037810 */ /* 0x000fc60007ffe0ff */
[----:B------:R-:W-:Y:S01]  /*cd90*/  STL.64 [R1+0xee0], R142 ;  /* 0x000ee08e01007387 */ /* 0x000fe20000100a00 */
[----:B------:R-:W-:-:S03]  /*cda0*/  ISETP.GE.U32.AND P3, PT, R3, 0x7ffffe82, PT ;  /* 0x7ffffe820300780c */ /* 0x000fc60003f66070 */
[----:B------:R-:W-:Y:S04]  /*cdb0*/  STL.64 [R1+0xee8], R140 ;  /* 0x000ee88c01007387 */ /* 0x000fe80000100a00 */
[----:B------:R-:W-:Y:S04]  /*cdc0*/  STL.64 [R1+0xef0], R102 ;  /* 0x000ef06601007387 */ /* 0x000fe80000100a00 */
[----:B------:R-:W-:Y:S04]  /*cdd0*/  STL.64 [R1+0xef8], R100 ;  /* 0x000ef86401007387 */ /* 0x000fe80000100a00 */
[----:B------:R1:W-:Y:S04]  /*cde0*/  LDGSTS.E [R252+0x3f800], [R30.64], !P3 ;  /* 0x3f8000001efc7fae */ /* 0x0003e8000d921848 */
[----:B------:R1:W-:Y:S01]  /*cdf0*/  LDGSTS.E [R252+0x3fa00], [R28.64], !P3 ;  /* 0x3fa000001cfc7fae */ /* 0x0003e2000d921848 */
        /* <DEDUP_REMOVED lines=12> */
[----:B-1----:R-:W-:-:S04]  /*cec0*/  IMAD.WIDE R30, R202, 0x4, R26 ;  /* 0x00000004ca1e7825 */ /* 0x002fc800078e021a */
[----:B------:R-:W-:-:S04]  /*ced0*/  IMAD.WIDE R28, R202, 0x4, R24 ;  /* 0x00000004ca1c7825 */ /* 0x000fc800078e0218 */
[----:B----4-:R-:W-:-:S04]  /*cee0*/  IMAD.WIDE R26, R202, 0x4, R4 ;  /* 0x00000004ca1a7825 */ /* 0x010fc800078e0204 */
[----:B------:R-:W-:Y:S02]  /*cef0*/  IMAD.WIDE R24, R202, 0x4, R6 ;  /* 0x00000004ca187825 */ /* 0x000fe400078e0206 */
[----:B------:R-:W4:Y:S04]  /*cf00*/  LDL.LU.64 R6, [R1+0x4d0] ;  /* 0x0004d00001067983 */ /* 0x000f280000300a00 */
[----:B------:R-:W4:Y:S04]  /*cf10*/  LDL.LU.64 R4, [R1+0x4d8] ;  /* 0x0004d80001047983 */ /* 0x000f280000300a00 */
[----:B------:R-:W4:Y:S04]  /*cf20*/  LDL.LU.64 R164, [R1+0x4e0] ;  /* 0x0004e00001a47983 */ /* 0x000f280000300a00 */
[----:B------:R-:W4:Y:S01]  /*cf30*/  LDL.LU.64 R154, [R1+0x4e8] ;  /* 0x0004e800019a7983 */ /* 0x000f220000300a00 */
[----:B------:R-:W-:-:S02]  /*cf40*/  IADD3 R2, R0, -0x84, RZ ;  /* 0xffffff7c00027810 */ /* 0x000fc40007ffe0ff */
[----:B------:R-:W-:Y:S02]  /*cf50*/  IADD3 R3, R0, -0x88, RZ ;  /* 0xffffff7800037810 */ /* 0x000fe40007ffe0ff */
[----:B------:R-:W-:Y:S02]  /*cf60*/  ISETP.GE.U32.AND P4, PT, R2, 0x7ffffefd, PT ;  /* 0x7ffffefd0200780c */ /* 0x000fe40003f86070 */
[----:B------:R-:W-:Y:S02]  /*cf70*/  IADD3 R2, R0, -0x8c, RZ ;  /* 0xffffff7400027810 */ /* 0x000fe40007ffe0ff */
[----:B------:R-:W-:Y:S02]  /*cf80*/  ISETP.GE.U32.AND P6, PT, R3, 0x7ffffef9, PT ;  /* 0x7ffffef90300780c */ /* 0x000fe40003fc6070 */
[----:B------:R-:W-:Y:S02]  /*cf90*/  ISETP.GE.U32.AND P5, PT, R2, 0x7ffffef5, PT ;  /* 0x7ffffef50200780c */ /* 0x000fe40003fa6070 */
[----:B------:R-:W-:-:S02]  /*cfa0*/  IADD3 R3, R0, -0x90, RZ ;  /* 0xffffff7000037810 */ /* 0x000fc40007ffe0ff */
[----:B------:R-:W-:Y:S02]  /*cfb0*/  IADD3 R2, R0, -0x94, RZ ;  /* 0xffffff6c00027810 */ /* 0x000fe40007ffe0ff */
[----:B------:R-:W-:Y:S02]  /*cfc0*/  ISETP.GE.U32.AND P1, PT, R3, 0x7ffffef1, PT ;  /* 0x7ffffef10300780c */ /* 0x000fe40003f26070 */
[----:B------:R-:W-:Y:S02]  /*cfd0*/  ISETP.GE.U32.AND P2, PT, R2, 0x7ffffeed, PT ;  /* 0x7ffffeed0200780c */ /* 0x000fe40003f46070 */
[C---:B------:R-:W-:Y:S02]  /*cfe0*/  IADD3 R3, R0.reuse, -0x98, RZ ;  /* 0xffffff6800037810 */ /* 0x040fe40007ffe0ff */
[----:B------:R-:W-:Y:S02]  /*cff0*/  IADD3 R2, R0, -0x9c, RZ ;  /* 0xffffff6400027810 */ /* 0x000fe40007ffe0ff */
[----:B------:R-:W-:-:S02]  /*d000*/  LOP3.LUT R252, R203, 0x60, RZ, 0x3c, !PT ;  /* 0x00000060cbfc7812 */ /* 0x000fc400078e3cff */
[----:B------:R-:W-:Y:S02]  /*d010*/  ISETP.GE.U32.AND P0, PT, R3, 0x7ffffee9, PT ;  /* 0x7ffffee90300780c */ /* 0x000fe40003f06070 */
[----:B------:R-:W-:Y:S01]  /*d020*/  ISETP.GE.U32.AND P3, PT, R2, 0x7ffffee5, PT ;  /* 0x7ffffee50200780c */ /* 0x000fe20003f66070 */
[----:B------:R1:W-:Y:S01]  /*d030*/  LDGSTS.E [R252+0x20c00], [R142.64], !P4 ;  /* 0x20c000008efc7fae */ /* 0x0003e2000e121848 */
[C---:B------:R-:W-:Y:S02]  /*d040*/  IADD3 R3, R0.reuse, -0xa0, RZ ;  /* 0xffffff6000037810 */ /* 0x040fe40007ffe0ff */
[----:B------:R-:W-:Y:S01]  /*d050*/  IADD3 R2, R0, -0xa4, RZ ;  /* 0xffffff5c00027810 */ /* 0x000fe20007ffe0ff */
[----:B------:R1:W-:Y:S01]  /*d060*/  LDGSTS.E [R252+0x20e00], [R140.64], !P4 ;  /* 0x20e000008cfc7fae */ /* 0x0003e2000e121848 */
[----:B------:R-:W-:-:S03]  /*d070*/  ISETP.GE.U32.AND P4, PT, R3, 0x7ffffee1, PT ;  /* 0x7ffffee10300780c */ /* 0x000fc60003f86070 */
[----:B------:R1:W-:Y:S01]  /*d080*/  LDGSTS.E [R252+0x21c00], [R102.64], !P6 ;  /* 0x21c0000066fc7fae */ /* 0x0003e2000f121848 */
[----:B------:R-:W-:-:S03]  /*d090*/  IADD3 R3, R0, -0xa8, RZ ;  /* 0xffffff5800037810 */ /* 0x000fc60007ffe0ff */
[----:B------:R1:W-:Y:S01]  /*d0a0*/  LDGSTS.E [R252+0x21e00], [R100.64], !P6 ;  /* 0x21e0000064fc7fae */ /* 0x0003e2000f121848 */
[----:B------:R-:W-:-:S03]  /*d0b0*/  ISETP.GE.U32.AND P6, PT, R2, 0x7ffffedd, PT ;  /* 0x7ffffedd0200780c */ /* 0x000fc60003fc6070 */
[----:B------:R-:W-:Y:S01]  /*d0c0*/  STL.64 [R1+0xf20], R30 ;  /* 0x000f201e01007387 */ /* 0x000fe20000100a00 */
[----:B------:R-:W-:-:S03]  /*d0d0*/  IADD3 R2, R0, -0xac, RZ ;  /* 0xffffff5400027810 */ /* 0x000fc60007ffe0ff */
[----:B------:R-:W-:Y:S04]  /*d0e0*/  STL.64 [R1+0xf28], R28 ;  /* 0x000f281c01007387 */ /* 0x000fe80000100a00 */
[----:B------:R1:W-:Y:S04]  /*d0f0*/  LDGSTS.E [R252+0x22c00], [R78.64], !P5 ;  /* 0x22c000004efc7fae */ /* 0x0003e8000e921848 */
[----:B------:R-:W-:Y:S04]  /*d100*/  STL.64 [R1+0xf30], R26 ;  /* 0x000f301a01007387 */ /* 0x000fe80000100a00 */
[----:B------:R1:W-:Y:S01]  /*d110*/  LDGSTS.E [R252+0x22e00], [R76.64], !P5 ;  /* 0x22e000004cfc7fae */ /* 0x0003e2000e921848 */
[----:B------:R-:W-:-:S03]  /*d120*/  ISETP.GE.U32.AND P5, PT, R3, 0x7ffffed9, PT ;  /* 0x7ffffed90300780c */ /* 0x000fc60003fa6070 */
[----:B------:R-:W-:Y:S01]  /*d130*/  STL.64 [R1+0xf38], R24 ;  /* 0x000f381801007387 */ /* 0x000fe20000100a00 */
[----:B------:R-:W-:-:S03]  /*d140*/  IADD3 R3, R0, -0xb0, RZ ;  /* 0xffffff5000037810 */ /* 0x000fc60007ffe0ff */
[----:B------:R1:W-:Y:S04]  /*d150*/  LDGSTS.E [R252+0x23c00], [R34.64], !P1 ;  /* 0x23c0000022fc7fae */ /* 0x0003e8000c921848 */
[----:B------:R-:W4:Y:S04]  /*d160*/  LDL.LU.64 R172, [R1+0x4f0] ;  /* 0x0004f00001ac7983 */ /* 0x000f280000300a00 */
[----:B------:R1:W-:Y:S01]  /*d170*/  LDGSTS.E [R252+0x23e00], [R32.64], !P1 ;  /* 0x23e0000020fc7fae */ /* 0x0003e2000c921848 */
[----:B------:R-:W-:-:S03]  /*d180*/  ISETP.GE.U32.AND P1, PT, R2, 0x7ffffed5, PT ;  /* 0x7ffffed50200780c */ /* 0x000fc60003f26070 */
[----:B------:R-:W4:Y:S01]  /*d190*/  LDL.LU.64 R170, [R1+0x4f8] ;  /* 0x0004f80001aa7983 */ /* 0x000f220000300a00 */
[----:B------:R-:W-:-:S03]  /*d1a0*/  IADD3 R2, R0, -0xb4, RZ ;  /* 0xffffff4c00027810 */ /* 0x000fc60007ffe0ff */
[----:B------:R-:W4:Y:S04]  /*d1b0*/  LDL.LU.64 R176, [R1+0x508] ;  /* 0x0005080001b07983 */ /* 0x000f280000300a00 */
[----:B------:R1:W-:Y:S04]  /*d1c0*/  LDGSTS.E [R252+0x24c00], [R30.64], !P2 ;  /* 0x24c000001efc7fae */ /* 0x0003e8000d121848 */
[----:B------:R-:W4:Y:S04]  /*d1d0*/  LDL.LU.64 R174, [R1+0x518] ;  /* 0x0005180001ae7983 */ /* 0x000f280000300a00 */
[----:B------:R1:W-:Y:S01]  /*d1e0*/  LDGSTS.E [R252+0x24e00], [R28.64], !P2 ;  /* 0x24e000001cfc7fae */ /* 0x0003e2000d121848 */
[----:B------:R-:W-:-:S03]  /*d1f0*/  ISETP.GE.U32.AND P2, PT, R3, 0x7ffffed1, PT ;  /* 0x7ffffed10300780c */ /* 0x000fc60003f46070 */
[----:B------:R1:W-:Y:S01]  /*d200*/  LDGSTS.E [R252+0x25c00], [R26.64], !P0 ;  /* 0x25c000001afc7fae */ /* 0x0003e2000c121848 */
[----:B------:R-:W-:-:S03]  /*d210*/  IADD3 R3, R0, -0xb8, RZ ;  /* 0xffffff4800037810 */ /* 0x000fc60007ffe0ff */
[----:B------:R1:W-:Y:S01]  /*d220*/  LDGSTS.E [R252+0x25e00], [R24.64], !P0 ;  /* 0x25e0000018fc7fae */ /* 0x0003e2000c121848 */
[----:B---3--:R-:W-:Y:S01]  /*d230*/  IMAD.WIDE R22, R202, 0x4, R22 ;  /* 0x00000004ca167825 */ /* 0x008fe200078e0216 */
[----:B------:R-:W-:-:S03]  /*d240*/  ISETP.GE.U32.AND P0, PT, R2, 0x7ffffecd, PT ;  /* 0x7ffffecd0200780c */ /* 0x000fc60003f06070 */
[C---:B------:R-:W-:Y:S01]  /*d250*/  IMAD.WIDE R20, R202.reuse, 0x4, R20 ;  /* 0x00000004ca147825 */ /* 0x040fe200078e0214 */
[----:B------:R-:W-:Y:S03]  /*d260*/  STL.64 [R1+0xf40], R22 ;  /* 0x000f401601007387 */ /* 0x000fe60000100a00 */
[C---:B------:R-:W-:Y:S01]  /*d270*/  IMAD.WIDE R18, R202.reuse, 0x4, R18 ;  /* 0x00000004ca127825 */ /* 0x040fe200078e0212 */
[----:B------:R-:W-:Y:S03]  /*d280*/  STL.64 [R1+0xf48], R20 ;  /* 0x000f481401007387 */ /* 0x000fe60000100a00 */
[----:B--2---:R-:W-:Y:S01]  /*d290*/  IMAD.WIDE R16, R202, 0x4, R16 ;  /* 0x00000004ca107825 */ /* 0x004fe200078e0210 */
[----:B------:R-:W-:Y:S01]  /*d2a0*/  STL.64 [R1+0xf50], R18 ;  /* 0x000f501201007387 */ /* 0x000fe20000100a00 */
[----:B------:R-:W-:-:S03]  /*d2b0*/  IADD3 R2, R0, -0xbc, RZ ;  /* 0xffffff4400027810 */ /* 0x000fc60007ffe0ff */
[----:B------:R2:W-:Y:S04]  /*d2c0*/  STL.64 [R1+0xf58], R16 ;  /* 0x000f581001007387 */ /* 0x0005e80000100a00 */
[----:B------:R3:W-:Y:S04]  /*d2d0*/  LDGSTS.E [R252+0x26c00], [R22.64], !P3 ;  /* 0x26c0000016fc7fae */ /* 0x0007e8000d921848 */
[----:B------:R-:W2:Y:S04]  /*d2e0*/  LDL.LU.64 R168, [R1+0x520] ;  /* 0x0005200001a87983 */ /* 0x000ea80000300a00 */
[----:B------:R1:W-:Y:S01]  /*d2f0*/  LDGSTS.E [R252+0x26e00], [R20.64], !P3 ;  /* 0x26e0000014fc7fae */ /* 0x0003e2000d921848 */
[----:B------:R-:W-:-:S03]  /*d300*/  ISETP.GE.U32.AND P3, PT, R3, 0x7ffffec9, PT ;  /* 0x7ffffec90300780c */ /* 0x000fc60003f66070 */
[----:B------:R-:W3:Y:S04]  /*d310*/  LDL.LU.64 R166, [R1+0x528] ;  /* 0x0005280001a67983 */ /* 0x000ee80000300a00 */
[----:B------:R1:W-:Y:S04]  /*d320*/  LDGSTS.E [R252+0x27c00], [R18.64], !P4 ;  /* 0x27c0000012fc7fae */ /* 0x0003e8000e121848 */
[----:B------:R2:W-:Y:S01]  /*d330*/  LDGSTS.E [R252+0x27e00], [R16.64], !P4 ;  /* 0x27e0000010fc7fae */ /* 0x0005e2000e121848 */
[----:B------:R-:W-:Y:S01]  /*d340*/  ISETP.GE.U32.AND P4, PT, R2, 0x7ffffec5, PT ;  /* 0x7ffffec50200780c */ /* 0x000fe20003f86070 */
[----:B----4-:R-:W-:-:S02]  /*d350*/  IMAD.WIDE R2, R202, 0x4, R164 ;  /* 0x00000004ca027825 */ /* 0x010fc400078e02a4 */
[----:B------:R-:W4:Y:S02]  /*d360*/  LDL.LU.64 R164, [R1+0x530] ;  /* 0x0005300001a47983 */ /* 0x000f240000300a00 */
[C---:B------:R-:W-:Y:S02]  /*d370*/  IMAD.WIDE R230, R202.reuse, 0x4, R154 ;  /* 0x00000004cae67825 */ /* 0x040fe400078e029a */
[----:B------:R-:W4:Y:S02]  /*d380*/  LDL.LU.64 R154, [R1+0x538] ;  /* 0x00053800019a7983 */ /* 0x000f240000300a00 */
[----:B------:R-:W-:-:S04]  /*d390*/  IMAD.WIDE R6, R202, 0x4, R6 ;  /* 0x00000004ca067825 */ /* 0x000fc800078e0206 */
[----:B------:R-:W-:Y:S01]  /*d3a0*/  IMAD.WIDE R4, R202, 0x4, R4 ;  /* 0x00000004ca047825 */ /* 0x000fe200078e0204 */
[----:B------:R3:W-:Y:S04]  /*d3b0*/  STL.64 [R1+0xf60], R6 ;  /* 0x000f600601007387 */ /* 0x0007e80000100a00 */
[----:B------:R4:W-:Y:S04]  /*d3c0*/  STL.64 [R1+0xf68], R4 ;  /* 0x000f680401007387 */ /* 0x0009e80000100a00 */
[----:B------:R1:W-:Y:S04]  /*d3d0*/  STL.64 [R1+0xf70], R2 ;  /* 0x000f700201007387 */ /* 0x0003e80000100a00 */
[----:B------:R3:W-:Y:S04]  /*d3e0*/  LDGSTS.E [R252+0x28c00], [R6.64], !P6 ;  /* 0x28c0000006fc7fae */ /* 0x0007e8000f121848 */
[----:B------:R4:W-:Y:S04]  /*d3f0*/  LDGSTS.E [R252+0x28e00], [R4.64], !P6 ;  /* 0x28e0000004fc7fae */ /* 0x0009e8000f121848 */
[----:B------:R1:W-:Y:S01]  /*d400*/  LDGSTS.E [R252+0x29c00], [R2.64], !P5 ;  /* 0x29c0000002fc7fae */ /* 0x0003e2000e921848 */
[----:B------:R-:W-:-:S03]  /*d410*/  IADD3 R153, R0, -0xc0, RZ ;  /* 0xffffff4000997810 */ /* 0x000fc60007ffe0ff */
[----:B------:R1:W-:Y:S01]  /*d420*/  LDGSTS.E [R252+0x29e00], [R230.64], !P5 ;  /* 0x29e00000e6fc7fae */ /* 0x0003e2000e921848 */
[----:B------:R-:W-:-:S03]  /*d430*/  IMAD.WIDE R232, R202, 0x4, R172 ;  /* 0x00000004cae87825 */ /* 0x000fc600078e02ac */
[----:B------:R-:W4:Y:S01]  /*d440*/  LDL.LU.64 R172, [R1+0x540] ;  /* 0x0005400001ac7983 */ /* 0x000f220000300a00 */
[----:B------:R-:W-:-:S03]  /*d450*/  IMAD.WIDE R234, R202, 0x4, R170 ;  /* 0x00000004caea7825 */ /* 0x000fc600078e02aa */
[----:B------:R1:W-:Y:S04]  /*d460*/  LDGSTS.E [R252+0x2ac00], [R232.64], !P1 ;  /* 0x2ac00000e8fc7fae */ /* 0x0003e8000c921848 */
[----:B------:R-:W4:Y:S04]  /*d470*/  LDL.LU.64 R170, [R1+0x548] ;  /* 0x0005480001aa7983 */ /* 0x000f280000300a00 */
[----:B------:R-:W4:Y:S04]  /*d480*/  LDL.LU.64 R228, [R1+0x558] ;  /* 0x0005580001e47983 */ /* 0x000f280000300a00 */
[----:B------:R-:W4:Y:S01]  /*d490*/  LDL.LU.64 R178, [R1+0x568] ;  /* 0x0005680001b27983 */ /* 0x000f220000300a00 */
[----:B--2---:R-:W-:-:S03]  /*d4a0*/  IMAD.WIDE R16, R202, 0x4, R168 ;  /* 0x00000004ca107825 */ /* 0x004fc600078e02a8 */
[----:B------:R2:W-:Y:S04]  /*d4b0*/  LDGSTS.E [R252+0x2ae00], [R234.64], !P1 ;  /* 0x2ae00000eafc7fae */ /* 0x0005e8000c921848 */
[----:B------:R-:W2:Y:S01]  /*d4c0*/  LDL.LU.64 R168, [R1+0x570] ;  /* 0x0005700001a87983 */ /* 0x000ea20000300a00 */
[----:B---3--:R-:W-:-:S03]  /*d4d0*/  IMAD.WIDE R6, R202, 0x4, R166 ;  /* 0x00000004ca067825 */ /* 0x008fc600078e02a6 */
[----:B------:R-:W3:Y:S04]  /*d4e0*/  LDL.LU.64 R166, [R1+0x578] ;  /* 0x0005780001a67983 */ /* 0x000ee80000300a00 */
[----:B------:R1:W-:Y:S04]  /*d4f0*/  STL.64 [R1+0x40], R16 ;  /* 0x0000401001007387 */ /* 0x0003e80000100a00 */
[----:B------:R1:W-:Y:S01]  /*d500*/  STL.64 [R1+0x48], R6 ;  /* 0x0000480601007387 */ /* 0x0003e20000100a00 */
[----:B----4-:R-:W-:-:S03]  /*d510*/  IMAD.WIDE R4, R202, 0x4, R164 ;  /* 0x00000004ca047825 */ /* 0x010fc600078e02a4 */
[----:B------:R-:W4:Y:S01]  /*d520*/  LDL.LU.64 R164, [R1+0x580] ;  /* 0x0005800001a47983 */ /* 0x000f220000300a00 */
[----:B-1----:R-:W-:-:S03]  /*d530*/  IMAD.WIDE R2, R202, 0x4, R154 ;  /* 0x00000004ca027825 */ /* 0x002fc600078e029a */
[----:B------:R1:W-:Y:S04]  /*d540*/  STL.64 [R1+0x58], R4 ;  /* 0x0000580401007387 */ /* 0x0003e80000100a00 */
[----:B------:R-:W4:Y:S01]  /*d550*/  LDL.LU.64 R154, [R1+0x588] ;  /* 0x00058800019a7983 */ /* 0x000f220000300a00 */
[----:B------:R-:W-:-:S04]  /*d560*/  IMAD.WIDE R240, R202, 0x4, R176 ;  /* 0x00000004caf07825 */ /* 0x000fc800078e02b0 */
[C---:B------:R-:W-:Y:S01]  /*d570*/  IMAD.WIDE R242, R202.reuse, 0x4, R174 ;  /* 0x00000004caf27825 */ /* 0x040fe200078e02ae */
[----:B------:R-:W-:Y:S01]  /*d580*/  ISETP.GE.U32.AND P6, PT, R153, 0x7ffffec1, PT ;  /* 0x7ffffec19900780c */ /* 0x000fe20003fc6070 */
[----:B------:R1:W-:Y:S04]  /*d590*/  LDGSTS.E [R252+0x2bc00], [R240.64], !P2 ;  /* 0x2bc00000f0fc7fae */ /* 0x0003e8000d121848 */
[----:B------:R1:W-:Y:S04]  /*d5a0*/  LDGSTS.E [R252+0x2be00], [R242.64], !P2 ;  /* 0x2be00000f2fc7fae */ /* 0x0003e8000d121848 */
[----:B------:R1:W-:Y:S04]  /*d5b0*/  LDGSTS.E [R252+0x2cc00], [R16.64], !P0 ;  /* 0x2cc0000010fc7fae */ /* 0x0003e8000c121848 */
[----:B------:R1:W-:Y:S04]  /*d5c0*/  STL.64 [R1+0x68], R2 ;  /* 0x0000680201007387 */ /* 0x0003e80000100a00 */
[----:B------:R1:W-:Y:S04]  /*d5d0*/  LDGSTS.E [R252+0x2ce00], [R6.64], !P0 ;  /* 0x2ce0000006fc7fae */ /* 0x0003e8000c121848 */
[----:B------:R1:W-:Y:S04]  /*d5e0*/  LDGSTS.E [R252+0x2dc00], [R4.64], !P3 ;  /* 0x2dc0000004fc7fae */ /* 0x0003e8000d921848 */
[----:B------:R-:W4:Y:S04]  /*d5f0*/  LDL.LU.64 R176, [R1+0x5e8] ;  /* 0x0005e80001b07983 */ /* 0x000f280000300a00 */
[----:B------:R1:W-:Y:S04]  /*d600*/  LDGSTS.E [R252+0x2de00], [R2.64], !P3 ;  /* 0x2de0000002fc7fae */ /* 0x0003e8000d921848 */
[----:B------:R-:W4:Y:S01]  /*d610*/  LDL.LU.64 R174, [R1+0x5e0] ;  /* 0x0005e00001ae7983 */ /* 0x000f220000300a00 */
[----:B-1----:R-:W-:-:S05]  /*d620*/  IMAD.WIDE R16, R202, 0x4, R172 ;  /* 0x00000004ca107825 */ /* 0x002fca00078e02ac */
[----:B------:R2:W-:Y:S04]  /*d630*/  STL.64 [R1+0x90], R16 ;  /* 0x0000901001007387 */ /* 0x0005e80000100a00 */
[----:B------:R-:W4:Y:S01]  /*d640*/  LDL.LU.64 R172, [R1+0x5d8] ;  /* 0x0005d80001ac7983 */ /* 0x000f220000300a00 */
[----:B------:R-:W-:-:S03]  /*d650*/  IMAD.WIDE R6, R202, 0x4, R170 ;  /* 0x00000004ca067825 */ /* 0x000fc600078e02aa */
[----:B------:R-:W4:Y:S01]  /*d660*/  LDL.LU.64 R170, [R1+0x5d0] ;  /* 0x0005d00001aa7983 */ /* 0x000f220000300a00 */
[----:B------:R-:W-:-:S03]  /*d670*/  IMAD.WIDE R4, R202, 0x4, R228 ;  /* 0x00000004ca047825 */ /* 0x000fc600078e02e4 */
[----:B------:R2:W-:Y:S01]  /*d680*/  LDGSTS.E [R252+0x2ec00], [R16.64], !P4 ;  /* 0x2ec0000010fc7fae */ /* 0x0005e2000e121848 */
[----:B------:R-:W-:-:S03]  /*d690*/  IMAD.WIDE R2, R202, 0x4, R178 ;  /* 0x00000004ca027825 */ /* 0x000fc600078e02b2 */
[----:B------:R3:W-:Y:S04]  /*d6a0*/  STL.64 [R1+0x98], R6 ;  /* 0x0000980601007387 */ /* 0x0007e80000100a00 */
[----:B------:R3:W-:Y:S04]  /*d6b0*/  LDGSTS.E [R252+0x2ee00], [R6.64], !P4 ;  /* 0x2ee0000006fc7fae */ /* 0x0007e8000e121848 */
[----:B------:R4:W-:Y:S04]  /*d6c0*/  STL.64 [R1+0xd0], R4 ;  /* 0x0000d00401007387 */ /* 0x0009e80000100a00 */
[----:B------:R1:W-:Y:S04]  /*d6d0*/  STL.64 [R1+0xd8], R2 ;  /* 0x0000d80201007387 */ /* 0x0003e80000100a00 */
[----:B------:R4:W-:Y:S04]  /*d6e0*/  LDGSTS.E [R252+0x2fc00], [R4.64], !P6 ;  /* 0x2fc0000004fc7fae */ /* 0x0009e8000f121848 */
[----:B------:R1:W-:Y:S01]  /*d6f0*/  LDGSTS.E [R252+0x2fe00], [R2.64], !P6 ;  /* 0x2fe0000002fc7fae */ /* 0x0003e2000f121848 */
[----:B--2---:R-:W-:-:S03]  /*d700*/  IMAD.WIDE R16, R202, 0x4, R168 ;  /* 0x00000004ca107825 */ /* 0x004fc600078e02a8 */
[----:B------:R-:W2:Y:S01]  /*d710*/  LDL.LU.64 R168, [R1+0x5c8] ;  /* 0x0005c80001a87983 */ /* 0x000ea20000300a00 */
[----:B---3--:R-:W-:-:S03]  /*d720*/  IMAD.WIDE R6, R202, 0x4, R166 ;  /* 0x00000004ca067825 */ /* 0x008fc600078e02a6 */
[----:B------:R-:W3:Y:S04]  /*d730*/  LDL.LU.64 R166, [R1+0x5c0] ;  /* 0x0005c00001a67983 */ /* 0x000ee80000300a00 */
[----:B------:R1:W-:Y:S04]  /*d740*/  STL.64 [R1+0x110], R16 ;  /* 0x0001101001007387 */ /* 0x0003e80000100a00 */
[----:B------:R1:W-:Y:S01]  /*d750*/  STL.64 [R1+0x118], R6 ;  /* 0x0001180601007387 */ /* 0x0003e20000100a00 */
[----:B----4-:R-:W-:-:S03]  /*d760*/  IMAD.WIDE R4, R202, 0x4, R164 ;  /* 0x00000004ca047825 */ /* 0x010fc600078e02a4 */
[----:B------:R-:W4:Y:S04]  /*d770*/  LDL.LU.64 R164, [R1+0x5b8] ;  /* 0x0005b80001a47983 */ /* 0x000f280000300a00 */
[----:B------:R1:W-:Y:S02]  /*d780*/  STL.64 [R1+0x150], R4 ;  /* 0x0001500401007387 */ /* 0x0003e40000100a00 */
[----:B-1----:R-:W-:Y:S02]  /*d790*/  IMAD.WIDE R2, R202, 0x4, R154 ;  /* 0x00000004ca027825 */ /* 0x002fe400078e029a */
[----:B------:R-:W4:Y:S01]  /*d7a0*/  LDL.LU.64 R154, [R1+0x5b0] ;  /* 0x0005b000019a7983 */ /* 0x000f220000300a00 */
[C---:B------:R-:W-:Y:S02]  /*d7b0*/  IADD3 R152, R0.reuse, -0xc4, RZ ;  /* 0xffffff3c00987810 */ /* 0x040fe40007ffe0ff */
[----:B------:R-:W-:-:S02]  /*d7c0*/  IADD3 R153, R0, -0xc8, RZ ;  /* 0xffffff3800997810 */ /* 0x000fc40007ffe0ff */
[----:B------:R-:W-:Y:S02]  /*d7d0*/  ISETP.GE.U32.AND P5, PT, R152, 0x7ffffebd, PT ;  /* 0x7ffffebd9800780c */ /* 0x000fe40003fa6070 */
[----:B------:R-:W-:Y:S02]  /*d7e0*/  ISETP.GE.U32.AND P1, PT, R153, 0x7ffffeb9, PT ;  /* 0x7ffffeb99900780c */ /* 0x000fe40003f26070 */
[C---:B------:R-:W-:Y:S02]  /*d7f0*/  IADD3 R152, R0.reuse, -0xcc, RZ ;  /* 0xffffff3400987810 */ /* 0x040fe40007ffe0ff */
[----:B------:R-:W-:Y:S02]  /*d800*/  IADD3 R153, R0, -0xd0, RZ ;  /* 0xffffff3000997810 */ /* 0x000fe40007ffe0ff */
[----:B------:R-:W-:Y:S02]  /*d810*/  ISETP.GE.U32.AND P2, PT, R152, 0x7ffffeb5, PT ;  /* 0x7ffffeb59800780c */ /* 0x000fe40003f46070 */
[----:B------:R-:W-:-:S03]  /*d820*/  ISETP.GE.U32.AND P0, PT, R153, 0x7ffffeb1, PT ;  /* 0x7ffffeb19900780c */ /* 0x000fc60003f06070 */
[----:B------:R1:W-:Y:S04]  /*d830*/  LDGSTS.E [R252+0x30c00], [R16.64], !P5 ;  /* 0x30c0000010fc7fae */ /* 0x0003e8000e921848 */
[----:B------:R1:W-:Y:S04]  /*d840*/  LDGSTS.E [R252+0x30e00], [R6.64], !P5 ;  /* 0x30e0000006fc7fae */ /* 0x0003e8000e921848 */
[----:B------:R1:W-:Y:S02]  /*d850*/  LDGSTS.E [R252+0x31c00], [R4.64], !P1 ;  /* 0x31c0000004fc7fae */ /* 0x0003e4000c921848 */
[----:B-1----:R-:W-:-:S02]  /*d860*/  IMAD.WIDE R16, R202, 0x4, R176 ;  /* 0x00000004ca107825 */ /* 0x002fc400078e02b0 */
[----:B------:R1:W-:Y:S04]  /*d870*/  STL.64 [R1+0x158], R2 ;  /* 0x0001580201007387 */ /* 0x0003e80000100a00 */
[----:B------:R1:W-:Y:S01]  /*d880*/  LDGSTS.E [R252+0x31e00], [R2.64], !P1 ;  /* 0x31e0000002fc7fae */ /* 0x0003e2000c921848 */
[----:B------:R-:W-:-:S03]  /*d890*/  IMAD.WIDE R6, R202, 0x4, R174 ;  /* 0x00000004ca067825 */ /* 0x000fc600078e02ae */
[----:B------:R2:W-:Y:S04]  /*d8a0*/  STL.64 [R1+0x190], R16 ;  /* 0x0001901001007387 */ /* 0x0005e80000100a00 */
[----:B------:R3:W-:Y:S04]  /*d8b0*/  STL.64 [R1+0x198], R6 ;  /* 0x0001980601007387 */ /* 0x0007e80000100a00 */
[----:B------:R-:W4:Y:S04]  /*d8c0*/  LDL.LU.64 R222, [R1+0x5a8] ;  /* 0x0005a80001de7983 */ /* 0x000f280000300a00 */
[----:B------:R-:W4:Y:S04]  /*d8d0*/  LDL.LU.64 R224, [R1+0x5a0] ;  /* 0x0005a00001e07983 */ /* 0x000f280000300a00 */
[----:B------:R2:W-:Y:S04]  /*d8e0*/  LDGSTS.E [R252+0x32c00], [R16.64], !P2 ;  /* 0x32c0000010fc7fae */ /* 0x0005e8000d121848 */
[----:B------:R3:W-:Y:S01]  /*d8f0*/  LDGSTS.E [R252+0x32e00], [R6.64], !P2 ;  /* 0x32e0000006fc7fae */ /* 0x0007e2000d121848 */
[----:B------:R-:W-:-:S04]  /*d900*/  IMAD.WIDE R4, R202, 0x4, R172 ;  /* 0x00000004ca047825 */ /* 0x000fc800078e02ac */
[C---:B-1----:R-:W-:Y:S01]  /*d910*/  IMAD.WIDE R2, R202.reuse, 0x4, R170 ;  /* 0x00000004ca027825 */ /* 0x042fe200078e02aa */
[----:B------:R4:W-:Y:S04]  /*d920*/  STL.64 [R1+0x210], R4 ;  /* 0x0002100401007387 */ /* 0x0009e80000100a00 */
[----:B------:R1:W-:Y:S04]  /*d930*/  STL.64 [R1+0x218], R2 ;  /* 0x0002180201007387 */ /* 0x0003e80000100a00 */
[----:B------:R4:W-:Y:S04]  /*d940*/  LDGSTS.E [R252+0x33c00], [R4.64], !P0 ;  /* 0x33c0000004fc7fae */ /* 0x0009e8000c121848 */
[----:B------:R-:W4:Y:S04]  /*d950*/  LDL.LU.64 R226, [R1+0x598] ;  /* 0x0005980001e27983 */ /* 0x000f280000300a00 */
[----:B------:R-:W4:Y:S04]  /*d960*/  LDL.LU.64 R228, [R1+0x590] ;  /* 0x0005900001e47983 */ /* 0x000f280000300a00 */
[----:B------:R1:W-:Y:S04]  /*d970*/  LDGSTS.E [R252+0x33e00], [R2.64], !P0 ;  /* 0x33e0000002fc7fae */ /* 0x0003e8000c121848 */
[----:B------:R-:W4:Y:S04]  /*d980*/  LDL.LU.64 R178, [R1+0x608] ;  /* 0x0006080001b27983 */ /* 0x000f280000300a00 */
[----:B------:R-:W4:Y:S01]  /*d990*/  LDL.LU.64 R176, [R1+0x600] ;  /* 0x0006000001b07983 */ /* 0x000f220000300a00 */
[----:B--2---:R-:W-:-:S04]  /*d9a0*/  IMAD.WIDE R16, R202, 0x4, R168 ;  /* 0x00000004ca107825 */ /* 0x004fc800078e02a8 */
[C---:B---3--:R-:W-:Y:S01]  /*d9b0*/  IMAD.WIDE R6, R202.reuse, 0x4, R166 ;  /* 0x00000004ca067825 */ /* 0x048fe200078e02a6 */
[----:B------:R-:W-:Y:S04]  /*d9c0*/  STL.64 [R1+0x220], R16 ;  /* 0x0002201001007387 */ /* 0x000fe80000100a00 */
[----:B------:R-:W-:Y:S01]  /*d9d0*/  STL.64 [R1+0x228], R6 ;  /* 0x0002280601007387 */ /* 0x000fe20000100a00 */
[----:B----4-:R-:W-:-:S05]  /*d9e0*/  IMAD.WIDE R4, R202, 0x4, R164 ;  /* 0x00000004ca047825 */ /* 0x010fca00078e02a4 */
[----:B------:R2:W-:Y:S01]  /*d9f0*/  STL.64 [R1+0x250], R4 ;  /* 0x0002500401007387 */ /* 0x0005e20000100a00 */
[----:B-1----:R-:W-:-:S03]  /*da00*/  IMAD.WIDE R2, R202, 0x4, R154 ;  /* 0x00000004ca027825 */ /* 0x002fc600078e029a */
[----:B------:R-:W3:Y:S04]  /*da10*/  LDL.LU.64 R174, [R1+0x38] ;  /* 0x0000380001ae7983 */ /* 0x000ee80000300a00 */
[----:B------:R1:W-:Y:S04]  /*da20*/  STL.64 [R1+0x258], R2 ;  /* 0x0002580201007387 */ /* 0x0003e80000100a00 */
[----:B------:R-:W4:Y:S04]  /*da30*/  LDL.LU.64 R172, [R1+0x30] ;  /* 0x0000300001ac7983 */ /* 0x000f280000300a00 */
[----:B------:R-:W4:Y:S04]  /*da40*/  LDL.LU.64 R170, [R1+0x28] ;  /* 0x0000280001aa7983 */ /* 0x000f280000300a00 */
[----:B------:R-:W4:Y:S04]  /*da50*/  LDL.LU.64 R168, [R1+0x20] ;  /* 0x0000200001a87983 */ /* 0x000f280000300a00 */
[----:B------:R-:W4:Y:S04]  /*da60*/  LDL.LU.64 R166, [R1+0x18] ;  /* 0x0000180001a67983 */ /* 0x000f280000300a00 */
[----:B------:R-:W4:Y:S04]  /*da70*/  LDL.LU.64 R164, [R1+0x10] ;  /* 0x0000100001a47983 */ /* 0x000f280000300a00 */
[----:B------:R-:W4:Y:S01]  /*da80*/  LDL.LU.64 R154, [R1+0x8] ;  /* 0x00000800019a7983 */ /* 0x000f220000300a00 */
[----:B------:R-:W-:-:S02]  /*da90*/  IADD3 R152, R0, -0xd4, RZ ;  /* 0xffffff2c00987810 */ /* 0x000fc40007ffe0ff */
[----:B------:R-:W-:Y:S02]  /*daa0*/  IADD3 R153, R0, -0xd8, RZ ;  /* 0xffffff2800997810 */ /* 0x000fe40007ffe0ff */
[----:B------:R-:W-:Y:S02]  /*dab0*/  ISETP.GE.U32.AND P3, PT, R152, 0x7ffffead, PT ;  /* 0x7ffffead9800780c */ /* 0x000fe40003f66070 */
[----:B------:R-:W-:Y:S02]  /*dac0*/  ISETP.GE.U32.AND P4, PT, R153, 0x7ffffea9, PT ;  /* 0x7ffffea99900780c */ /* 0x000fe40003f86070 */
[C---:B------:R-:W-:Y:S02]  /*dad0*/  IADD3 R152, R0.reuse, -0xdc, RZ ;  /* 0xffffff2400987810 */ /* 0x040fe40007ffe0ff */
[----:B------:R-:W-:Y:S02]  /*dae0*/  IADD3 R153, R0, -0xe0, RZ ;  /* 0xffffff2000997810 */ /* 0x000fe40007ffe0ff */
[----:B------:R-:W-:-:S02]  /*daf0*/  ISETP.GE.U32.AND P6, PT, R152, 0x7ffffea5, PT ;  /* 0x7ffffea59800780c */ /* 0x000fc40003fc6070 */
[----:B------:R-:W-:Y:S02]  /*db00*/  ISETP.GE.U32.AND P5, PT, R153, 0x7ffffea1, PT ;  /* 0x7ffffea19900780c */ /* 0x000fe40003fa6070 */
[C---:B------:R-:W-:Y:S01]  /*db10*/  IADD3 R153, R0.reuse, -0xe8, RZ ;  /* 0xffffff1800997810 */ /* 0x040fe20007ffe0ff */
[----:B------:R-:W-:Y:S01]  /*db20*/  ULDC UR4, c[0x0][0x18c] ;  /* 0x0000630000047ab9 */ /* 0x000fe20000000800 */
[----:B------:R1:W-:Y:S01]  /*db30*/  LDGSTS.E [R252+0x34c00], [R16.64], !P3 ;  /* 0x34c0000010fc7fae */ /* 0x0003e2000d921848 */
[C---:B------:R-:W-:Y:S01]  /*db40*/  IADD3 R152, R0.reuse, -0xe4, RZ ;  /* 0xffffff1c00987810 */ /* 0x040fe20007ffe0ff */
[----:B------:R-:W-:Y:S01]  /*db50*/  USHF.L.U32 UR4, UR4, 0x7, URZ ;  /* 0x0000000704047899 */ /* 0x000fe2000800063f */
[----:B------:R-:W-:Y:S01]  /*db60*/  ISETP.GE.U32.AND P2, PT, R153, 0x7ffffe99, PT ;  /* 0x7ffffe999900780c */ /* 0x000fe20003f46070 */
[----:B------:R1:W-:Y:S01]  /*db70*/  LDGSTS.E [R252+0x34e00], [R6.64], !P3 ;  /* 0x34e0000006fc7fae */ /* 0x0003e2000d921848 */
[----:B------:R-:W-:-:S03]  /*db80*/  IADD3 R153, R0, -0xf0, RZ ;  /* 0xffffff1000997810 */ /* 0x000fc60007ffe0ff */
[----:B------:R2:W-:Y:S01]  /*db90*/  LDGSTS.E [R252+0x35c00], [R4.64], !P4 ;  /* 0x35c0000004fc7fae */ /* 0x0005e2000e121848 */
[----:B------:R-:W-:-:S03]  /*dba0*/  ISETP.GE.U32.AND P1, PT, R152, 0x7ffffe9d, PT ;  /* 0x7ffffe9d9800780c */ /* 0x000fc60003f26070 */
[----:B------:R1:W-:Y:S01]  /*dbb0*/  LDGSTS.E [R252+0x35e00], [R2.64], !P4 ;  /* 0x35e0000002fc7fae */ /* 0x0003e2000e121848 */
[----:B------:R-:W-:Y:S01]  /*dbc0*/  ISETP.GE.U32.AND P3, PT, R153, 0x7ffffe91, PT ;  /* 0x7ffffe919900780c */ /* 0x000fe20003f66070 */
[----:B------:R-:W-:Y:S02]  /*dbd0*/  IMAD.U32 R153, RZ, RZ, UR4 ;  /* 0x00000004ff997e24 */ /* 0x000fe4000f8e00ff */
[----:B--2---:R-:W-:-:S04]  /*dbe0*/  IMAD.WIDE R4, R202, 0x4, R222 ;  /* 0x00000004ca047825 */ /* 0x004fc800078e02de */
[C---:B-1----:R-:W-:Y:S01]  /*dbf0*/  IMAD.WIDE R2, R202.reuse, 0x4, R224 ;  /* 0x00000004ca027825 */ /* 0x042fe200078e02e0 */
[----:B------:R1:W-:Y:S04]  /*dc00*/  STL.64 [R1+0x290], R4 ;  /* 0x0002900401007387 */ /* 0x0003e80000100a00 */
[----:B------:R1:W-:Y:S04]  /*dc10*/  LDGSTS.E [R252+0x36c00], [R4.64], !P6 ;  /* 0x36c0000004fc7fae */ /* 0x0003e8000f121848 */
[----:B------:R2:W-:Y:S04]  /*dc20*/  STL.64 [R1+0x298], R2 ;  /* 0x0002980201007387 */ /* 0x0005e80000100a00 */
[----:B------:R2:W-:Y:S01]  /*dc30*/  LDGSTS.E [R252+0x36e00], [R2.64], !P6 ;  /* 0x36e0000002fc7fae */ /* 0x0005e2000f121848 */
[----:B------:R-:W-:-:S04]  /*dc40*/  IMAD.WIDE R16, R202, 0x4, R226 ;  /* 0x00000004ca107825 */ /* 0x000fc800078e02e2 */
[C---:B------:R-:W-:Y:S01]  /*dc50*/  IMAD.WIDE R6, R202.reuse, 0x4, R228 ;  /* 0x00000004ca067825 */ /* 0x040fe200078e02e4 */
[----:B------:R-:W-:Y:S03]  /*dc60*/  STL.64 [R1+0x2d0], R16 ;  /* 0x0002d01001007387 */ /* 0x000fe60000100a00 */
[C---:B-1----:R-:W-:Y:S01]  /*dc70*/  IMAD.WIDE R4, R202.reuse, 0x4, R178 ;  /* 0x00000004ca047825 */ /* 0x042fe200078e02b2 */
[----:B------:R-:W-:Y:S03]  /*dc80*/  STL.64 [R1+0x2d8], R6 ;  /* 0x0002d80601007387 */ /* 0x000fe60000100a00 */
[----:B--2---:R-:W-:Y:S01]  /*dc90*/  IMAD.WIDE R2, R202, 0x4, R176 ;  /* 0x00000004ca027825 */ /* 0x004fe200078e02b0 */
[----:B------:R-:W-:Y:S04]  /*dca0*/  STL.64 [R1+0x310], R4 ;  /* 0x0003100401007387 */ /* 0x000fe80000100a00 */
[----:B------:R1:W-:Y:S04]  /*dcb0*/  STL.64 [R1+0x318], R2 ;  /* 0x0003180201007387 */ /* 0x0003e80000100a00 */
[----:B------:R2:W-:Y:S04]  /*dcc0*/  LDGSTS.E [R252+0x37c00], [R16.64], !P5 ;  /* 0x37c0000010fc7fae */ /* 0x0005e8000e921848 */
[----:B------:R1:W-:Y:S04]  /*dcd0*/  LDGSTS.E [R252+0x37e00], [R6.64], !P5 ;  /* 0x37e0000006fc7fae */ /* 0x0003e8000e921848 */
[----:B------:R1:W-:Y:S04]  /*dce0*/  LDGSTS.E [R252+0x38c00], [R4.64], !P1 ;  /* 0x38c0000004fc7fae */ /* 0x0003e8000c921848 */
[----:B------:R1:W-:Y:S01]  /*dcf0*/  LDGSTS.E [R252+0x38e00], [R2.64], !P1 ;  /* 0x38e0000002fc7fae */ /* 0x0003e2000c921848 */
[----:B---3--:R-:W-:-:S04]  /*dd00*/  IMAD.WIDE R78, R153, 0x4, R174 ;  /* 0x00000004994e7825 */ /* 0x008fc800078e02ae */
[C---:B----4-:R-:W-:Y:S01]  /*dd10*/  IMAD.WIDE R146, R153.reuse, 0x4, R172 ;  /* 0x0000000499927825 */ /* 0x050fe200078e02ac */
[----:B------:R-:W-:Y:S03]  /*dd20*/  STL.64 [R1+0x4e0], R78 ;  /* 0x0004e04e01007387 */ /* 0x000fe60000100a00 */
[C---:B------:R-:W-:Y:S01]  /*dd30*/  IMAD.WIDE R186, R153.reuse, 0x4, R170 ;  /* 0x0000000499ba7825 */ /* 0x040fe200078e02aa */
[----:B------:R-:W-:Y:S03]  /*dd40*/  STL.64 [R1+0x4e8], R146 ;  /* 0x0004e89201007387 */ /* 0x000fe60000100a00 */
[C---:B------:R-:W-:Y:S01]  /*dd50*/  IMAD.WIDE R208, R153.reuse, 0x4, R168 ;  /* 0x0000000499d07825 */ /* 0x040fe200078e02a8 */
[----:B------:R-:W-:Y:S04]  /*dd60*/  STL.64 [R1+0x4f0], R186 ;  /* 0x0004f0ba01007387 */ /* 0x000fe80000100a00 */
[----:B------:R-:W-:Y:S04]  /*dd70*/  STL.64 [R1+0x4f8], R208 ;  /* 0x0004f8d001007387 */ /* 0x000fe80000100a00 */
[----:B-1----:R-:W3:Y:S04]  /*dd80*/  LDL.LU.64 R2, [R1+0x650] ;  /* 0x0006500001027983 */ /* 0x002ee80000300a00 */
[----:B------:R-:W4:Y:S04]  /*dd90*/  LDL.LU.64 R4, [R1+0x660] ;  /* 0x0006600001047983 */ /* 0x000f280000300a00 */
[----:B------:R-:W4:Y:S04]  /*dda0*/  LDL.LU.64 R6, [R1+0x668] ;  /* 0x0006680001067983 */ /* 0x000f280000300a00 */
[----:B--2---:R-:W2:Y:S04]  /*ddb0*/  LDL.LU.64 R16, [R1+0x678] ;  /* 0x0006780001107983 */ /* 0x004ea80000300a00 */
[----:B------:R-:W2:Y:S04]  /*ddc0*/  LDL.LU.64 R18, [R1+0x688] ;  /* 0x0006880001127983 */ /* 0x000ea80000300a00 */
        /* <DEDUP_REMOVED lines=8> */
[----:B------:R-:W2:Y:S01]  /*de50*/  LDL.LU.64 R76, [R1+0x6c8] ;  /* 0x0006c800014c7983 */ /* 0x000ea20000300a00 */
[----:B------:R-:W-:-:S04]  /*de60*/  IMAD.WIDE R212, R153, 0x4, R166 ;  /* 0x0000000499d47825 */ /* 0x000fc800078e02a6 */
[C---:B------:R-:W-:Y:S01]  /*de70*/  IMAD.WIDE R220, R153.reuse, 0x4, R164 ;  /* 0x0000000499dc7825 */ /* 0x040fe200078e02a4 */
[----:B------:R-:W-:Y:S03]  /*de80*/  STL.64 [R1+0x508], R212 ;  /* 0x000508d401007387 */ /* 0x000fe60000100a00 */
        /* <DEDUP_REMOVED lines=56> */
[----:B------:R-:W-:Y:S01]  /*e210*/  IMAD.WIDE R194, R153, 0x4, R84 ;  /* 0x0000000499c27825 */ /* 0x000fe200078e0254 */
[----:B------:R-:W-:-:S03]  /*e220*/  IADD3 R152, R0, -0xec, RZ ;  /* 0xffffff1400987810 */ /* 0x000fc60007ffe0ff */
        /* <DEDUP_REMOVED lines=9> */
[----:B------:R-:W-:Y:S01]  /*e2c0*/  ISETP.GE.U32.AND P0, PT, R152, 0x7ffffe95, PT ;  /* 0x7ffffe959800780c */ /* 0x000fe20003f06070 */
[----:B------:R-:W-:Y:S02]  /*e2d0*/  STL.64 [R1+0xbe8], R86 ;  /* 0x000be85601007387 */ /* 0x000fe40000100a00 */
[C---:B------:R-:W-:Y:S01]  /*e2e0*/  IMAD.WIDE R176, R153.reuse, 0x4, R118 ;  /* 0x0000000499b07825 */ /* 0x040fe200078e0276 */
[----:B------:R-:W-:Y:S01]  /*e2f0*/  IADD3 R152, R0, -0xf4, RZ ;  /* 0xffffff0c00987810 */ /* 0x000fe20007ffe0ff */
[----:B------:R-:W-:Y:S02]  /*e300*/  STL.64 [R1+0xbf0], R70 ;  /* 0x000bf04601007387 */ /* 0x000fe40000100a00 */
[----:B------:R-:W-:-:S02]  /*e310*/  IMAD.WIDE R180, R153, 0x4, R94 ;  /* 0x0000000499b47825 */ /* 0x000fc400078e025e */
[----:B------:R-:W-:Y:S02]  /*e320*/  STL.64 [R1+0xc00], R238 ;  /* 0x000c00ee01007387 */ /* 0x000fe40000100a00 */
[C---:B------:R-:W-:Y:S02]  /*e330*/  IMAD.WIDE R196, R153.reuse, 0x4, R104 ;  /* 0x0000000499c47825 */ /* 0x040fe400078e0268 */
[----:B------:R-:W-:Y:S02]  /*e340*/  STL.64 [R1+0xbf8], R176 ;  /* 0x000bf8b001007387 */ /* 0x000fe40000100a00 */
        /* <DEDUP_REMOVED lines=11> */
[----:B------:R-:W-:Y:S01]  /*e400*/  ISETP.NE.U32.AND P1, PT, R204, RZ, PT ;  /* 0x000000ffcc00720c */ /* 0x000fe20003f25070 */
[----:B------:R-:W-:Y:S02]  /*e410*/  STL.64 [R1+0xc28], R58 ;  /* 0x000c283a01007387 */ /* 0x000fe40000100a00 */
[C---:B------:R-:W-:Y:S01]  /*e420*/  IMAD.WIDE R174, R153.reuse, 0x4, R132 ;  /* 0x0000000499ae7825 */ /* 0x040fe200078e0284 */
[----:B------:R-:W-:Y:S01]  /*e430*/  ISETP.GE.U32.AND P6, PT, R152, 0x7ffffe89, PT ;  /* 0x7ffffe899800780c */ /* 0x000fe20003fc6070 */
[----:B------:R-:W-:Y:S02]  /*e440*/  STL.64 [R1+0xc30], R44 ;  /* 0x000c302c01007387 */ /* 0x000fe40000100a00 */
[----:B------:R-:W-:Y:S01]  /*e450*/  IMAD.WIDE R182, R153, 0x4, R114 ;  /* 0x0000000499b67825 */ /* 0x000fe200078e0272 */
[----:B------:R-:W-:Y:S01]  /*e460*/  LOP3.LUT R204, R203, 0x60, RZ, 0x3c, !PT ;  /* 0x00000060cbcc7812 */ /* 0x000fe200078e3cff */
[----:B------:R-:W-:Y:S02]  /*e470*/  STL.64 [R1+0xc40], R236 ;  /* 0x000c40ec01007387 */ /* 0x000fe40000100a00 */
[C---:B------:R-:W-:Y:S01]  /*e480*/  IMAD.WIDE R198, R153.reuse, 0x4, R120 ;  /* 0x0000000499c67825 */ /* 0x040fe200078e0278 */
[C---:B------:R-:W-:Y:S01]  /*e490*/  IADD3 R152, R0.reuse, -0xfc, RZ ;  /* 0xffffff0400987810 */ /* 0x040fe20007ffe0ff */
[----:B------:R-:W-:Y:S02]  /*e4a0*/  STL.64 [R1+0xc38], R174 ;  /* 0x000c38ae01007387 */ /* 0x000fe40000100a00 */
[C---:B------:R-:W-:Y:S01]  /*e4b0*/  IMAD.WIDE R84, R153.reuse, 0x4, R134 ;  /* 0x0000000499547825 */ /* 0x040fe200078e0286 */
[----:B------:R-:W-:Y:S01]  /*e4c0*/  IADD3 R0, R0, -0x100, RZ ;  /* 0xffffff0000007810 */ /* 0x000fe20007ffe0ff */
[----:B------:R-:W-:Y:S02]  /*e4d0*/  STL.64 [R1+0xc48], R182 ;  /* 0x000c48b601007387 */ /* 0x000fe40000100a00 */
[----:B------:R-:W-:-:S02]  /*e4e0*/  IMAD.WIDE R90, R153, 0x4, R116 ;  /* 0x00000004995a7825 */ /* 0x000fc400078e0274 */
[----:B------:R-:W-:Y:S02]  /*e4f0*/  STL.64 [R1+0xc50], R198 ;  /* 0x000c50c601007387 */ /* 0x000fe40000100a00 */
[C---:B------:R-:W-:Y:S01]  /*e500*/  IMAD.WIDE R52, R153.reuse, 0x4, R122 ;  /* 0x0000000499347825 */ /* 0x040fe200078e027a */
[----:B------:R-:W-:Y:S01]  /*e510*/  ISETP.GE.U32.AND P5, PT, R152, 0x7ffffe85, PT ;  /* 0x7ffffe859800780c */ /* 0x000fe20003fa6070 */
[----:B------:R-:W-:Y:S02]  /*e520*/  STL.64 [R1+0xc58], R84 ;  /* 0x000c585401007387 */ /* 0x000fe40000100a00 */
[C---:B------:R-:W-:Y:S02]  /*e530*/  IMAD.WIDE R54, R153.reuse, 0x4, R130 ;  /* 0x0000000499367825 */ /* 0x040fe400078e0282 */
[----:B------:R-:W-:Y:S02]  /*e540*/  STL.64 [R1+0xc60], R90 ;  /* 0x000c605a01007387 */ /* 0x000fe40000100a00 */
[----:B------:R-:W-:-:S02]  /*e550*/  IMAD.WIDE R144, R153, 0x4, R126 ;  /* 0x0000000499907825 */ /* 0x000fc400078e027e */
[----:B------:R-:W-:Y:S02]  /*e560*/  STL.64 [R1+0xc68], R52 ;  /* 0x000c683401007387 */ /* 0x000fe40000100a00 */
[C---:B------:R-:W-:Y:S02]  /*e570*/  IMAD.WIDE R36, R153.reuse, 0x4, R36 ;  /* 0x0000000499247825 */ /* 0x040fe400078e0224 */
        /* <DEDUP_REMOVED lines=13> */
[----:B------:R-:W-:-:S04]  /*e650*/  IMAD.WIDE R172, R153, 0x4, R12 ;  /* 0x0000000499ac7825 */ /* 0x000fc800078e020c */
[----:B---3--:R-:W-:-:S04]  /*e660*/  IMAD.WIDE R2, R202, 0x4, R2 ;  /* 0x00000004ca027825 */ /* 0x008fc800078e0202 */
[C---:B----4-:R-:W-:Y:S01]  /*e670*/  IMAD.WIDE R4, R202.reuse, 0x4, R4 ;  /* 0x00000004ca047825 */ /* 0x050fe200078e0204 */
[----:B------:R1:W-:Y:S03]  /*e680*/  LDGSTS.E [R204+0x39c00], [R2.64], !P2 ;  /* 0x39c0000002cc7fae */ /* 0x0003e6000d121848 */
[----:B------:R-:W-:Y:S01]  /*e690*/  IMAD.WIDE R6, R202, 0x4, R6 ;  /* 0x00000004ca067825 */ /* 0x000fe200078e0206 */
[----:B------:R3:W-:Y:S01]  /*e6a0*/  LDGSTS.E [R204+0x39e00], [R4.64], !P2 ;  /* 0x39e0000004cc7fae */ /* 0x0007e2000d121848 */
[----:B------:R-:W-:Y:S02]  /*e6b0*/  ISETP.GE.U32.AND P2, PT, R0, 0x7ffffe81, PT ;  /* 0x7ffffe810000780c */ /* 0x000fe40003f46070 */
[C---:B--2---:R-:W-:Y:S01]  /*e6c0*/  IMAD.WIDE R16, R202.reuse, 0x4, R16 ;  /* 0x00000004ca107825 */ /* 0x044fe200078e0210 */
[----:B------:R2:W-:Y:S03]  /*e6d0*/  LDGSTS.E [R204+0x3ac00], [R6.64], !P0 ;  /* 0x3ac0000006cc7fae */ /* 0x0005e6000c121848 */
[C---:B------:R-:W-:Y:S01]  /*e6e0*/  IMAD.WIDE R18, R202.reuse, 0x4, R18 ;  /* 0x00000004ca127825 */ /* 0x040fe200078e0212 */
[----:B------:R4:W-:Y:S03]  /*e6f0*/  LDGSTS.E [R204+0x3ae00], [R16.64], !P0 ;  /* 0x3ae0000010cc7fae */ /* 0x0009e6000c121848 */
[C---:B------:R-:W-:Y:S01]  /*e700*/  IMAD.WIDE R22, R202.reuse, 0x4, R22 ;  /* 0x00000004ca167825 */ /* 0x040fe200078e0216 */
[----:B------:R1:W-:Y:S03]  /*e710*/  LDGSTS.E [R204+0x3bc00], [R18.64], !P3 ;  /* 0x3bc0000012cc7fae */ /* 0x0003e6000d921848 */
[C---:B------:R-:W-:Y:S01]  /*e720*/  IMAD.WIDE R26, R202.reuse, 0x4, R26 ;  /* 0x00000004ca1a7825 */ /* 0x040fe200078e021a */
[----:B------:R-:W-:Y:S03]  /*e730*/  STL.64 [R1+0xca8], R46 ;  /* 0x000ca82e01007387 */ /* 0x000fe60000100a00 */
[C---:B------:R-:W-:Y:S01]  /*e740*/  IMAD.WIDE R30, R202.reuse, 0x4, R30 ;  /* 0x00000004ca1e7825 */ /* 0x040fe200078e021e */
[----:B------:R-:W-:Y:S03]  /*e750*/  STL.64 [R1+0xcb8], R248 ;  /* 0x000cb8f801007387 */ /* 0x000fe60000100a00 */
[----:B------:R-:W-:-:S04]  /*e760*/  IMAD.WIDE R20, R202, 0x4, R20 ;  /* 0x00000004ca147825 */ /* 0x000fc800078e0214 */
[C---:B------:R-:W-:Y:S01]  /*e770*/  IMAD.WIDE R24, R202.reuse, 0x4, R24 ;  /* 0x00000004ca187825 */ /* 0x040fe200078e0218 */
[----:B------:R1:W-:Y:S03]  /*e780*/  LDGSTS.E [R204+0x3be00], [R20.64], !P3 ;  /* 0x3be0000014cc7fae */ /* 0x0003e6000d921848 */
[C---:B------:R-:W-:Y:S01]  /*e790*/  IMAD.WIDE R28, R202.reuse, 0x4, R28 ;  /* 0x00000004ca1c7825 */ /* 0x040fe200078e021c */
[----:B------:R1:W-:Y:S03]  /*e7a0*/  LDGSTS.E [R204+0x3cc00], [R22.64], !P4 ;  /* 0x3cc0000016cc7fae */ /* 0x0003e6000e121848 */
[C---:B------:R-:W-:Y:S01]  /*e7b0*/  IMAD.WIDE R32, R202.reuse, 0x4, R32 ;  /* 0x00000004ca207825 */ /* 0x040fe200078e0220 */
[----:B------:R1:W-:Y:S03]  /*e7c0*/  LDGSTS.E [R204+0x3ce00], [R24.64], !P4 ;  /* 0x3ce0000018cc7fae */ /* 0x0003e6000e121848 */
[C---:B------:R-:W-:Y:S01]  /*e7d0*/  IMAD.WIDE R34, R202.reuse, 0x4, R34 ;  /* 0x00000004ca227825 */ /* 0x040fe200078e0222 */
[----:B------:R-:W-:Y:S03]  /*e7e0*/  STL.64 [R1+0xcb0], R172 ;  /* 0x000cb0ac01007387 */ /* 0x000fe60000100a00 */
[----:B------:R-:W-:Y:S01]  /*e7f0*/  IMAD.MOV.U32 R252, RZ, RZ, 0x7f ;  /* 0x0000007ffffc7424 */ /* 0x000fe200078e00ff */
[----:B------:R1:W-:Y:S01]  /*e800*/  LDGSTS.E [R204+0x3dc00], [R26.64], !P6 ;  /* 0x3dc000001acc7fae */ /* 0x0003e2000f121848 */
[----:B------:R-:W-:-:S03]  /*e810*/  IMAD.WIDE R76, R202, 0x4, R76 ;  /* 0x00000004ca4c7825 */ /* 0x000fc600078e024c */
[----:B------:R1:W-:Y:S04]  /*e820*/  STL.64 [R1+0x350], R2 ;  /* 0x0003500201007387 */ /* 0x0003e80000100a00 */
[----:B------:R1:W-:Y:S01]  /*e830*/  LDGSTS.E [R204+0x3de00], [R28.64], !P6 ;  /* 0x3de000001ccc7fae */ /* 0x0003e2000f121848 */
[----:B------:R-:W-:-:S03]  /*e840*/  IADD3 R252, R252, c[0x0][0x180], RZ ;  /* 0x00006000fcfc7a10 */ /* 0x000fc60007ffe0ff */
[----:B------:R3:W-:Y:S04]  /*e850*/  STL.64 [R1+0x358], R4 ;  /* 0x0003580401007387 */ /* 0x0007e80000100a00 */
[----:B------:R2:W-:Y:S04]  /*e860*/  LDGSTS.E [R204+0x3ec00], [R30.64], !P5 ;  /* 0x3ec000001ecc7fae */ /* 0x0005e8000e921848 */
[----:B-1----:R1:W5:Y:S04]  /*e870*/  LDL.LU.64 R2, [R1+0xf70] ;  /* 0x000f700001027983 */ /* 0x0023680000300a00 */
[----:B------:R1:W-:Y:S04]  /*e880*/  LDGSTS.E [R204+0x3ee00], [R32.64], !P5 ;  /* 0x3ee0000020cc7fae */ /* 0x0003e8000e921848 */
[----:B---3--:R3:W5:Y:S04]  /*e890*/  LDL.LU.64 R4, [R1+0xf68] ;  /* 0x000f680001047983 */ /* 0x0087680000300a00 */
[----:B------:R1:W-:Y:S04]  /*e8a0*/  LDGSTS.E [R204+0x3fc00], [R34.64], !P2 ;  /* 0x3fc0000022cc7fae */ /* 0x0003e8000d121848 */
[----:B------:R2:W-:Y:S04]  /*e8b0*/  STL.64 [R1+0x390], R6 ;  /* 0x0003900601007387 */ /* 0x0005e80000100a00 */
[----:B------:R1:W-:Y:S01]  /*e8c0*/  LDGSTS.E [R204+0x3fe00], [R76.64], !P2 ;  /* 0x3fe000004ccc7fae */ /* 0x0003e2000d121848 */
[----:B------:R-:W-:-:S03]  /*e8d0*/  ISETP.GE.AND P0, PT, R252, 0x80, PT ;  /* 0x00000080fc00780c */ /* 0x000fc60003f06270 */
[----:B------:R4:W-:Y:S04]  /*e8e0*/  STL.64 [R1+0x398], R16 ;  /* 0x0003981001007387 */ /* 0x0009e80000100a00 */
[----:B------:R-:W0:Y:S01]  /*e8f0*/  LDGDEPBAR ;  /* 0x00000000000079af */ /* 0x000e220000000000 */
[----:B------:R-:W-:-:S03]  /*e900*/  LOP3.LUT R252, R203, 0x10, RZ, 0x3c, !PT ;  /* 0x00000010cbfc7812 */ /* 0x000fc600078e3cff */
[----:B--2---:R3:W5:Y:S04]  /*e910*/  LDL.LU.64 R6, [R1+0xf60] ;  /* 0x000f600001067983 */ /* 0x0047680000300a00 */
[----:B------:R2:W-:Y:S04]  /*e920*/  LDGSTS.E [R203+0x48000], [R78.64], P1 ;  /* 0x480000004ecb7fae */ /* 0x0005e80008921848 */
[----:B----4-:R3:W5:Y:S04]  /*e930*/  LDL.LU.64 R16, [R1+0xf58] ;  /* 0x000f580001107983 */ /* 0x0107680000300a00 */
[----:B------:R4:W-:Y:S04]  /*e940*/  LDGSTS.E [R203+0x49000], [R100.64], P1 ;  /* 0x4900000064cb7fae */ /* 0x0009e80008921848 */
[----:B------:R1:W-:Y:S04]  /*e950*/  STL.64 [R1+0x3d0], R18 ;  /* 0x0003d01201007387 */ /* 0x0003e80000100a00 */
[----:B------:R1:W-:Y:S04]  /*e960*/  LDGSTS.E [R203+0x4a000], [R102.64], P1 ;  /* 0x4a00000066cb7fae */ /* 0x0003e80008921848 */
[----:B------:R-:W-:Y:S04]  /*e970*/  STL.64 [R1+0x410], R22 ;  /* 0x0004101601007387 */ /* 0x000fe80000100a00 */
[----:B------:R1:W-:Y:S04]  /*e980*/  LDGSTS.E [R203+0x4b000], [R140.64], P1 ;  /* 0x4b0000008ccb7fae */ /* 0x0003e80008921848 */
[----:B------:R-:W-:Y:S04]  /*e990*/  STL.64 [R1+0x450], R26 ;  /* 0x0004501a01007387 */ /* 0x000fe80000100a00 */
[----:B------:R1:W-:Y:S04]  /*e9a0*/  LDGSTS.E [R203+0x4c000], [R142.64], P1 ;  /* 0x4c0000008ecb7fae */ /* 0x0003e80008921848 */
[----:B------:R-:W-:Y:S04]  /*e9b0*/  STL.64 [R1+0x490], R30 ;  /* 0x0004901e01007387 */ /* 0x000fe80000100a00 */
[----:B------:R1:W-:Y:S04]  /*e9c0*/  LDGSTS.E [R203+0x4d000], [R238.64], P1 ;  /* 0x4d000000eecb7fae */ /* 0x0003e80008921848 */
[----:B------:R1:W-:Y:S04]  /*e9d0*/  STL.64 [R1+0x3d8], R20 ;  /* 0x0003d81401007387 */ /* 0x0003e80000100a00 */
[----:B------:R1:W-:Y:S04]  /*e9e0*/  LDGSTS.E [R203+0x4e000], [R236.64], P1 ;  /* 0x4e000000eccb7fae */ /* 0x0003e80008921848 */
[----:B------:R-:W-:Y:S04]  /*e9f0*/  STL.64 [R1+0x4d0], R34 ;  /* 0x0004d02201007387 */ /* 0x000fe80000100a00 */
[----:B------:R1:W-:Y:S01]  /*ea00*/  LDGSTS.E [R203+0x4f000], [R144.64], P1 ;  /* 0x4f00000090cb7fae */ /* 0x0003e20008921848 */
[----:B------:R-:W-:-:S03]  /*ea10*/  LOP3.LUT R0, R203, 0x20, RZ, 0x3c, !PT ;  /* 0x00000020cb007812 */ /* 0x000fc600078e3cff */
[----:B------:R1:W-:Y:S04]  /*ea20*/  STL.64 [R1+0x418], R24 ;  /* 0x0004181801007387 */ /* 0x0003e80000100a00 */
[----:B------:R1:W-:Y:S04]  /*ea30*/  LDGSTS.E [R252+0x48200], [R146.64], P1 ;  /* 0x4820000092fc7fae */ /* 0x0003e80008921848 */
[----:B------:R2:W-:Y:S04]  /*ea40*/  STL.64 [R1+0x468], R28 ;  /* 0x0004681c01007387 */ /* 0x0005e80000100a00 */
[----:B------:R2:W-:Y:S04]  /*ea50*/  LDGSTS.E [R252+0x49200], [R156.64], P1 ;  /* 0x492000009cfc7fae */ /* 0x0005e80008921848 */
[----:B-1----:R3:W5:Y:S04]  /*ea60*/  LDL.LU.64 R18, [R1+0xf50] ;  /* 0x000f500001127983 */ /* 0x0027680000300a00 */
[----:B------:R1:W-:Y:S04]  /*ea70*/  LDGSTS.E [R252+0x4a200], [R158.64], P1 ;  /* 0x4a2000009efc7fae */ /* 0x0003e80008921848 */
[----:B------:R3:W5:Y:S04]  /*ea80*/  LDL.LU.64 R20, [R1+0xf48] ;  /* 0x000f480001147983 */ /* 0x0007680000300a00 */
[----:B------:R1:W-:Y:S04]  /*ea90*/  LDGSTS.E [R252+0x4b200], [R160.64], P1 ;  /* 0x4b200000a0fc7fae */ /* 0x0003e80008921848 */
[----:B------:R1:W-:Y:S04]  /*eaa0*/  STL.64 [R1+0x498], R32 ;  /* 0x0004982001007387 */ /* 0x0003e80000100a00 */
[----:B------:R1:W-:Y:S04]  /*eab0*/  LDGSTS.E [R252+0x4c200], [R162.64], P1 ;  /* 0x4c200000a2fc7fae */ /* 0x0003e80008921848 */
[----:B------:R3:W5:Y:S04]  /*eac0*/  LDL.LU.64 R22, [R1+0xf40] ;  /* 0x000f400001167983 */ /* 0x0007680000300a00 */
[----:B------:R1:W-:Y:S04]  /*ead0*/  LDGSTS.E [R252+0x4d200], [R180.64], P1 ;  /* 0x4d200000b4fc7fae */ /* 0x0003e80008921848 */
[----:B------:R1:W-:Y:S04]  /*eae0*/  STL.64 [R1+0x4d8], R76 ;  /* 0x0004d84c01007387 */ /* 0x0003e80000100a00 */
[----:B------:R1:W-:Y:S04]  /*eaf0*/  LDGSTS.E [R252+0x4e200], [R182.64], P1 ;  /* 0x4e200000b6fc7fae */ /* 0x0003e80008921848 */
[----:B------:R3:W5:Y:S04]  /*eb00*/  LDL.LU.64 R24, [R1+0xf38] ;  /* 0x000f380001187983 */ /* 0x0007680000300a00 */
[----:B------:R1:W-:Y:S04]  /*eb10*/  LDGSTS.E [R252+0x4f200], [R184.64], P1 ;  /* 0x4f200000b8fc7fae */ /* 0x0003e80008921848 */
[----:B------:R3:W5:Y:S04]  /*eb20*/  LDL.LU.64 R26, [R1+0xf30] ;  /* 0x000f3000011a7983 */ /* 0x0007680000300a00 */
[----:B------:R3:W-:Y:S04]  /*eb30*/  LDGSTS.E [R0+0x48400], [R186.64], P1 ;  /* 0x48400000ba007fae */ /* 0x0007e80008921848 */
[----:B--2---:R2:W5:Y:S01]  /*eb40*/  LDL.LU.64 R28, [R1+0xf28] ;  /* 0x000f2800011c7983 */ /* 0x0045620000300a00 */
[----:B-1----:R-:W-:-:S03]  /*eb50*/  LOP3.LUT R252, R203, 0x30, RZ, 0x3c, !PT ;  /* 0x00000030cbfc7812 */ /* 0x002fc600078e3cff */
[----:B------:R1:W-:Y:S04]  /*eb60*/  LDGSTS.E [R0+0x49400], [R188.64], P1 ;  /* 0x49400000bc007fae */ /* 0x0003e80008921848 */
[----:B------:R2:W5:Y:S04]  /*eb70*/  LDL.LU.64 R30, [R1+0xf20] ;  /* 0x000f2000011e7983 */ /* 0x0005680000300a00 */
        /* <DEDUP_REMOVED lines=9> */
[----:B----4-:R2:W5:Y:S04]  /*ec10*/  LDL.LU.64 R100, [R1+0xef8] ;  /* 0x000ef80001647983 */ /* 0x0105680000300a00 */
        /* <DEDUP_REMOVED lines=12> */
[----:B------:R2:W5:Y:S01]  /*ece0*/  LDL.LU.64 R146, [R1+0xec0] ;  /* 0x000ec00001927983 */ /* 0x0005620000300a00 */
[----:B-1----:R-:W-:-:S03]  /*ecf0*/  LOP3.LUT R65, R203, 0x40, RZ, 0x3c, !PT ;  /* 0x00000040cb417812 */ /* 0x002fc600078e3cff */
        /* <DEDUP_REMOVED lines=8> */
[----:B------:R2:W5:Y:S01]  /*ed80*/  LDL.LU.64 R180, [R1+0xe98] ;  /* 0x000e980001b47983 */ /* 0x0005620000300a00 */
[----:B-1----:R-:W-:-:S03]  /*ed90*/  LOP3.LUT R252, R203, 0x50, RZ, 0x3c, !PT ;  /* 0x00000050cbfc7812 */ /* 0x002fc600078e3cff */
[----:B------:R1:W-:Y:S04]  /*eda0*/  LDGSTS.E [R65+0x49800], [R214.64], P1 ;  /* 0x49800000d6417fae */ /* 0x0003e80008921848 */
[----:B------:R1:W5:Y:S04]  /*edb0*/  LDL.LU.64 R182, [R1+0xe90] ;  /* 0x000e900001b67983 */ /* 0x0003680000300a00 */
[----:B------:R1:W-:Y:S04]  /*edc0*/  LDGSTS.E [R65+0x4a800], [R216.64], P1 ;  /* 0x4a800000d8417fae */ /* 0x0003e80008921848 */
[----:B------:R1:W5:Y:S04]  /*edd0*/  LDL.LU.64 R184, [R1+0xe88] ;  /* 0x000e880001b87983 */ /* 0x0003680000300a00 */
[----:B------:R1:W-:Y:S04]  /*ede0*/  LDGSTS.E [R65+0x4b800], [R218.64], P1 ;  /* 0x4b800000da417fae */ /* 0x0003e80008921848 */
[----:B---3--:R3:W5:Y:S04]  /*edf0*/  LDL.LU.64 R186, [R1+0xe80] ;  /* 0x000e800001ba7983 */ /* 0x0087680000300a00 */
        /* <DEDUP_REMOVED lines=23> */
[----:B--2---:R3:W5:Y:S04]  /*ef70*/  LDL.LU.64 R212, [R1+0xe20] ;  /* 0x000e200001d47983 */ /* 0x0047680000300a00 */
[----:B------:R2:W-:Y:S04]  /*ef80*/  LDGSTS.E [R204+0x48c00], [R226.64], P1 ;  /* 0x48c00000e2cc7fae */ /* 0x0005e80008921848 */
[----:B-1----:R3:W5:Y:S01]  /*ef90*/  LDL.LU.64 R214, [R1+0xe18] ;  /* 0x000e180001d67983 */ /* 0x0027620000300a00 */
[----:B----4-:R-:W-:-:S03]  /*efa0*/  LOP3.LUT R252, R203, 0x70, RZ, 0x3c, !PT ;  /* 0x00000070cbfc7812 */ /* 0x010fc600078e3cff */
        /* <DEDUP_REMOVED lines=13> */
[----:B-1----:R3:W5:Y:S04]  /*f080*/  LDL.LU.64 R228, [R1+0xde0] ;  /* 0x000de00001e47983 */ /* 0x0027680000300a00 */
[----:B------:R1:W-:Y:S04]  /*f090*/  LDGSTS.E [R252+0x48e00], [R206.64], P1 ;  /* 0x48e00000cefc7fae */ /* 0x0003e80008921848 */
[----:B------:R2:W-:Y:S04]  /*f0a0*/  LDGSTS.E [R252+0x49e00], [R62.64], P1 ;  /* 0x49e000003efc7fae */ /* 0x0005e80008921848 */
[----:B------:R3:W-:Y:S04]  /*f0b0*/  LDGSTS.E [R252+0x4ae00], [R250.64], P1 ;  /* 0x4ae00000fafc7fae */ /* 0x0007e80008921848 */
[----:B-1----:R3:W5:Y:S04]  /*f0c0*/  LDL.LU.64 R206, [R1+0xdd8] ;  /* 0x000dd80001ce7983 */ /* 0x0027680000300a00 */
[----:B------:R1:W-:Y:S04]  /*f0d0*/  LDGSTS.E [R252+0x4be00], [R178.64], P1 ;  /* 0x4be00000b2fc7fae */ /* 0x0003e80008921848 */
[----:B------:R1:W-:Y:S04]  /*f0e0*/  LDGSTS.E [R252+0x4ce00], [R176.64], P1 ;  /* 0x4ce00000b0fc7fae */ /* 0x0003e80008921848 */
[----:B------:R1:W-:Y:S04]  /*f0f0*/  LDGSTS.E [R252+0x4de00], [R174.64], P1 ;  /* 0x4de00000aefc7fae */ /* 0x0003e80008921848 */
[----:B------:R1:W-:Y:S04]  /*f100*/  LDGSTS.E [R252+0x4ee00], [R36.64], P1 ;  /* 0x4ee0000024fc7fae */ /* 0x0003e80008921848 */
[----:B------:R1:W-:Y:S01]  /*f110*/  LDGSTS.E [R252+0x4fe00], [R172.64], P1 ;  /* 0x4fe00000acfc7fae */ /* 0x0003e20008921848 */
[----:B------:R-:W-:-:S03]  /*f120*/  CS2R R12, SRZ ;  /* 0x00000000000c7805 */ /* 0x000fc6000001ff00 */
[----:B------:R-:W0:Y:S01]  /*f130*/  LDGDEPBAR ;  /* 0x00000000000079af */ /* 0x000e220000000000 */
[----:B------:R-:W-:Y:S01]  /*f140*/  CS2R R14, SRZ ;  /* 0x00000000000e7805 */ /* 0x000fe2000001ff00 */
        /* <DEDUP_REMOVED lines=46> */
[----:B-1----:R-:W-:Y:S01]  /*f430*/  CS2R R176, SRZ ;  /* 0x0000000000b07805 */ /* 0x002fe2000001ff00 */
[----:B------:R-:W-:Y:S01]  /*f440*/  CS2R R178, SRZ ;  /* 0x0000000000b27805 */ /* 0x000fe2000001ff00 */
[----:B------:R-:W-:Y:S01]  /*f450*/  CS2R R172, SRZ ;  /* 0x0000000000ac7805 */ /* 0x000fe2000001ff00 */
[----:B------:R-:W-:Y:S01]  /*f460*/  CS2R R174, SRZ ;  /* 0x0000000000ae7805 */ /* 0x000fe2000001ff00 */
[----:B------:R-:W-:Y:S01]  /*f470*/  CS2R R52, SRZ ;  /* 0x0000000000347805 */ /* 0x000fe2000001ff00 */
[----:B------:R-:W-:Y:S01]  /*f480*/  CS2R R54, SRZ ;  /* 0x0000000000367805 */ /* 0x000fe2000001ff00 */
[----:B----4-:R-:W-:Y:S01]  /*f490*/  CS2R R56, SRZ ;  /* 0x0000000000387805 */ /* 0x010fe2000001ff00 */
[----:B------:R-:W-:Y:S01]  /*f4a0*/  CS2R R58, SRZ ;  /* 0x00000000003a7805 */ /* 0x000fe2000001ff00 */
[----:B------:R-:W-:Y:S01]  /*f4b0*/  CS2R R60, SRZ ;  /* 0x00000000003c7805 */ /* 0x000fe2000001ff00 */
[----:B--2---:R-:W-:Y:S01]  /*f4c0*/  CS2R R62, SRZ ;  /* 0x00000000003e7805 */ /* 0x004fe2000001ff00 */
[----:B------:R-:W-:Y:S01]  /*f4d0*/  CS2R R68, SRZ ;  /* 0x0000000000447805 */ /* 0x000fe2000001ff00 */
[----:B------:R-:W-:Y:S01]  /*f4e0*/  CS2R R70, SRZ ;  /* 0x0000000000467805 */ /* 0x000fe2000001ff00 */
[----:B------:R-:W-:Y:S01]  /*f4f0*/  CS2R R36, SRZ ;  /* 0x0000000000247805 */ /* 0x000fe2000001ff00 */
[----:B------:R-:W-:Y:S01]  /*f500*/  CS2R R38, SRZ ;  /* 0x0000000000267805 */ /* 0x000fe2000001ff00 */
[----:B------:R-:W-:Y:S01]  /*f510*/  CS2R R64, SRZ ;  /* 0x0000000000407805 */ /* 0x000fe2000001ff00 */
[----:B------:R-:W-:Y:S01]  /*f520*/  CS2R R66, SRZ ;  /* 0x0000000000427805 */ /* 0x000fe2000001ff00 */
[----:B------:R-:W-:Y:S05]  /*f530*/  @!P0 BRA `(.L_x_0) ;  /* 0x0001560000008947 */ /* 0x000fea0003800000 */
[----:B---3--:R-:W2:Y:S04]  /*f540*/  LDL.LU.64 R66, [R1+0x6e8] ;  /* 0x0006e80001427983 */ /* 0x008ea80000300a00 */
[----:B------:R-:W3:Y:S04]  /*f550*/  LDL.LU.64 R248, [R1+0x6e0] ;  /* 0x0006e00001f87983 */ /* 0x000ee80000300a00 */
[----:B------:R-:W4:Y:S04]  /*f560*/  LDL.LU.64 R64, [R1+0x460] ;  /* 0x0004600001407983 */ /* 0x000f280000300a00 */
[----:B------:R-:W4:Y:S01]  /*f570*/  LDL.LU.64 R250, [R1+0x458] ;  /* 0x0004580001fa7983 */ /* 0x000f220000300a00 */
[----:B--2---:R-:W-:-:S03]  /*f580*/  MOV R0, R67 ;  /* 0x0000004300007202 */ /* 0x004fc60000000f00 */
[----:B------:R-:W-:Y:S04]  /*f590*/  STL [R1+0x93c], R66 ;  /* 0x00093c4201007387 */ /* 0x000fe80000100800 */
[----:B---3--:R-:W-:Y:S04]  /*f5a0*/  STL [R1+0x944], R248 ;  /* 0x000944f801007387 */ /* 0x008fe80000100800 */
[----:B------:R1:W-:Y:S04]  /*f5b0*/  STL [R1+0x938], R0 ;  /* 0x0009380001007387 */ /* 0x0003e80000100800 */
[----:B-----5:R-:W-:Y:S01]  /*f5c0*/  STL [R1+0x948], R228 ;  /* 0x000948e401007387 */ /* 0x020fe20000100800 */
[----:B-1----:R-:W-:-:S05]  /*f5d0*/  IMAD.MOV.U32 R0, RZ, RZ, R249 ;  /* 0x000000ffff007224 */ /* 0x002fca00078e00f9 */
[----:B------:R4:W-:Y:S04]  /*f5e0*/  STL [R1+0x940], R0 ;  /* 0x0009400001007387 */ /* 0x0009e80000100800 */
[----:B------:R-:W2:Y:S04]  /*f5f0*/  LDL.LU.64 R66, [R1+0x4a0] ;  /* 0x0004a00001427983 */ /* 0x000ea80000300a00 */
[----:B------:R-:W-:Y:S04]  /*f600*/  STL [R1+0x930], R229 ;  /* 0x000930e501007387 */ /* 0x000fe80000100800 */
[----:B------:R-:W3:Y:S01]  /*f610*/  LDL.LU.64 R248, [R1+0x4b0] ;  /* 0x0004b00001f87983 */ /* 0x000ee20000300a00 */
[----:B----4-:R-:W-:-:S03]  /*f620*/  IMAD.MOV.U32 R0, RZ, RZ, R65 ;  /* 0x000000ffff007224 */ /* 0x010fc600078e0041 */
[----:B------:R-:W-:Y:S04]  /*f630*/  STL [R1+0x934], R226 ;  /* 0x000934e201007387 */ /* 0x000fe80000100800 */
        /* <DEDUP_REMOVED lines=11> */
[----:B------:R1:W-:Y:S04]  /*f6f0*/  STL [R1+0x8fc], R0 ;  /* 0x0008fc0001007387 */ /* 0x0003e80000100800 */
[----:B------:R-:W-:Y:S01]  /*f700*/  STL [R1+0x90c], R224 ;  /* 0x00090ce001007387 */ /* 0x000fe20000100800 */
[----:B-1----:R-:W-:-:S05]  /*f710*/  IMAD.MOV.U32 R0, RZ, RZ, R251 ;  /* 0x000000ffff007224 */ /* 0x002fca00078e00fb */
[----:B------:R2:W-:Y:S04]  /*f720*/  STL [R1+0x904], R0 ;  /* 0x0009040001007387 */ /* 0x0005e80000100800 */
[----:B------:R-:W4:Y:S04]  /*f730*/  LDL.LU.64 R64, [R1+0x500] ;  /* 0x0005000001407983 */ /* 0x000f280000300a00 */
[----:B------:R-:W-:Y:S04]  /*f740*/  STL [R1+0x8f0], R225 ;  /* 0x0008f0e101007387 */ /* 0x000fe80000100800 */
[----:B------:R-:W4:Y:S04]  /*f750*/  LDL.LU.64 R250, [R1+0x510] ;  /* 0x0005100001fa7983 */ /* 0x000f280000300a00 */
        /* <DEDUP_REMOVED lines=9> */
[----:B------:R-:W-:Y:S01]  /*f7f0*/  STL [R1+0x8b8], R101 ;  /* 0x0008b86501007387 */ /* 0x000fe20000100800 */
[----:B--2---:R-:W-:-:S03]  /*f800*/  IMAD.MOV.U32 R0, RZ, RZ, R67 ;  /* 0x000000ffff007224 */ /* 0x004fc600078e0043 */
[----:B------:R-:W-:Y:S04]  /*f810*/  STL [R1+0x8c0], R66 ;  /* 0x0008c04201007387 */ /* 0x000fe80000100800 */
[----:B---3--:R-:W-:Y:S04]  /*f820*/  STL [R1+0x8c8], R248 ;  /* 0x0008c8f801007387 */ /* 0x008fe80000100800 */
[----:B------:R1:W-:Y:S04]  /*f830*/  STL [R1+0x8bc], R0 ;  /* 0x0008bc0001007387 */ /* 0x0003e80000100800 */
[----:B------:R-:W-:Y:S01]  /*f840*/  STL [R1+0x8cc], R220 ;  /* 0x0008ccdc01007387 */ /* 0x000fe20000100800 */
[----:B-1----:R-:W-:-:S05]  /*f850*/  IMAD.MOV.U32 R0, RZ, RZ, R249 ;  /* 0x000000ffff007224 */ /* 0x002fca00078e00f9 */
[----:B------:R4:W-:Y:S04]  /*f860*/  STL [R1+0x8c4], R0 ;  /* 0x0008c40001007387 */ /* 0x0009e80000100800 */
[----:B------:R-:W2:Y:S04]  /*f870*/  LDL.LU.64 R66, [R1+0x550] ;  /* 0x0005500001427983 */ /* 0x000ea80000300a00 */
[----:B------:R-:W-:Y:S04]  /*f880*/  STL [R1+0x8b0], R221 ;  /* 0x0008b0dd01007387 */ /* 0x000fe80000100800 */
[----:B------:R-:W3:Y:S04]  /*f890*/  LDL.LU.64 R248, [R1+0x560] ;  /* 0x0005600001f87983 */ /* 0x000ee80000300a00 */
        /* <DEDUP_REMOVED lines=9> */
[----:B----4-:R-:W-:-:S03]  /*f930*/  IMAD.MOV.U32 R0, RZ, RZ, R65 ;  /* 0x000000ffff007224 */ /* 0x010fc600078e0041 */
[----:B------:R-:W-:Y:S04]  /*f940*/  STL [R1+0x878], R77 ;  /* 0x0008784d01007387 */ /* 0x000fe80000100800 */
[----:B------:R-:W-:Y:S04]  /*f950*/  STL [R1+0x880], R64 ;  /* 0x0008804001007387 */ /* 0x000fe80000100800 */
[----:B------:R-:W-:Y:S04]  /*f960*/  STL [R1+0x888], R250 ;  /* 0x000888fa01007387 */ /* 0x000fe80000100800 */
[----:B------:R1:W-:Y:S04]  /*f970*/  STL [R1+0x87c], R0 ;  /* 0x00087c0001007387 */ /* 0x0003e80000100800 */
[----:B------:R-:W-:Y:S01]  /*f980*/  STL [R1+0x88c], R216 ;  /* 0x00088cd801007387 */ /* 0x000fe20000100800 */
[----:B-1----:R-:W-:-:S05]  /*f990*/  IMAD.MOV.U32 R0, RZ, RZ, R251 ;  /* 0x000000ffff007224 */ /* 0x002fca00078e00fb */
[----:B------:R2:W-:Y:S04]  /*f9a0*/  STL [R1+0x884], R0 ;  /* 0x0008840001007387 */ /* 0x0005e80000100800 */
[----:B------:R-:W-:Y:S04]  /*f9b0*/  STL [R1+0x870], R217 ;  /* 0x000870d901007387 */ /* 0x000fe80000100800 */
[----:B------:R-:W-:Y:S04]  /*f9c0*/  STL [R1+0x874], R214 ;  /* 0x000874d601007387 */ /* 0x000fe80000100800 */
        /* <DEDUP_REMOVED lines=16> */
[----:B-1----:R-:W-:-:S05]  /*fad0*/  MOV R0, R249 ;  /* 0x000000f900007202 */ /* 0x002fca0000000f00 */
[----:B------:R4:W-:Y:S04]  /*fae0*/  STL [R1+0x844], R0 ;  /* 0x0008440001007387 */ /* 0x0009e80000100800 */
[----:B------:R-:W-:Y:S04]  /*faf0*/  STL [R1+0x830], R213 ;  /* 0x000830d501007387 */ /* 0x000fe80000100800 */
[----:B------:R-:W-:Y:S04]  /*fb00*/  STL [R1+0x834], R210 ;  /* 0x000834d201007387 */ /* 0x000fe80000100800 */
[----:B------:R-:W-:Y:S04]  /*fb10*/  STL [R1+0x828], R211 ;  /* 0x000828d301007387 */ /* 0x000fe80000100800 */
[----:B------:R-:W-:Y:S04]  /*fb20*/  STL [R1+0x82c], R186 ;  /* 0x00082cba01007387 */ /* 0x000fe80000100800 */
[----:B------:R-:W2:Y:S04]  /*fb30*/  LDL.LU.64 R68, [R1+0x610] ;  /* 0x0006100001447983 */ /* 0x000ea80000300a00 */
[----:B------:R-:W-:Y:S04]  /*fb40*/  STL [R1+0x820], R187 ;  /* 0x000820bb01007387 */ /* 0x000fe80000100800 */
[----:B------:R-:W3:Y:S04]  /*fb50*/  LDL.LU.64 R64, [R1+0x618] ;  /* 0x0006180001407983 */ /* 0x000ee80000300a00 */
[----:B------:R-:W-:Y:S04]  /*fb60*/  STL [R1+0x824], R184 ;  /* 0x000824b801007387 */ /* 0x000fe80000100800 */
[----:B------:R-:W3:Y:S04]  /*fb70*/  LDL.LU.64 R66, [R1+0x70] ;  /* 0x0000700001427983 */ /* 0x000ee80000300a00 */
[----:B------:R-:W-:Y:S04]  /*fb80*/  STL [R1+0x818], R185 ;  /* 0x000818b901007387 */ /* 0x000fe80000100800 */
[----:B------:R-:W3:Y:S04]  /*fb90*/  LDL.LU.64 R248, [R1+0x78] ;  /* 0x0000780001f87983 */ /* 0x000ee80000300a00 */
[----:B------:R-:W-:Y:S04]  /*fba0*/  STL [R1+0x81c], R30 ;  /* 0x00081c1e01007387 */ /* 0x000fe80000100800 */
[----:B------:R-:W-:Y:S04]  /*fbb0*/  STL [R1+0x810], R31 ;  /* 0x0008101f01007387 */ /* 0x000fe80000100800 */
[----:B------:R-:W-:Y:S04]  /*fbc0*/  STL [R1+0x814], R28 ;  /* 0x0008141c01007387 */ /* 0x000fe80000100800 */
[----:B------:R-:W-:Y:S01]  /*fbd0*/  STL [R1+0x7e8], R29 ;  /* 0x0007e81d01007387 */ /* 0x000fe20000100800 */
[----:B----4-:R-:W-:-:S03]  /*fbe0*/  IMAD.MOV.U32 R0, RZ, RZ, R39 ;  /* 0x000000ffff007224 */ /* 0x010fc600078e0027 */
        /* <DEDUP_REMOVED lines=8> */
[----:B------:R-:W-:Y:S04]  /*fc70*/  STL [R1+0x804], R247 ;  /* 0x000804f701007387 */ /* 0x000fe80000100800 */
[----:B------:R-:W-:Y:S04]  /*fc80*/  STL [R1+0x80c], R182 ;  /* 0x00080cb601007387 */ /* 0x000fe80000100800 */
[----:B------:R-:W4:Y:S04]  /*fc90*/  LDL.LU.64 R70, [R1+0x620] ;  /* 0x0006200001467983 */ /* 0x000f280000300a00 */
[----:B------:R-:W-:Y:S04]  /*fca0*/  STL [R1+0x7e0], R183 ;  /* 0x0007e0b701007387 */ /* 0x000fe80000100800 */
[----:B------:R-:W4:Y:S04]  /*fcb0*/  LDL.LU.64 R36, [R1+0x628] ;  /* 0x0006280001247983 */ /* 0x000f280000300a00 */
[----:B------:R-:W-:Y:S04]  /*fcc0*/  STL [R1+0x7e4], R180 ;  /* 0x0007e4b401007387 */ /* 0x000fe80000100800 */
[----:B------:R-:W4:Y:S04]  /*fcd0*/  LDL.LU.64 R38, [R1+0x208] ;  /* 0x0002080001267983 */ /* 0x000f280000300a00 */
[----:B------:R-:W-:Y:S04]  /*fce0*/  STL [R1+0x7d8], R181 ;  /* 0x0007d8b501007387 */ /* 0x000fe80000100800 */
[----:B------:R-:W4:Y:S04]  /*fcf0*/  LDL.LU.64 R250, [R1+0x200] ;  /* 0x0002000001fa7983 */ /* 0x000f280000300a00 */
        /* <DEDUP_REMOVED lines=11> */
[----:B------:R-:W-:Y:S01]  /*fdb0*/  STL [R1+0x7c8], R248 ;  /* 0x0007c8f801007387 */ /* 0x000fe20000100800 */
[----:B-1----:R-:W-:-:S05]  /*fdc0*/  IMAD.MOV.U32 R0, RZ, RZ, R67 ;  /* 0x000000ffff007224 */ /* 0x002fca00078e0043 */
        /* <DEDUP_REMOVED lines=8> */
[----:B------:R-:W3:Y:S04]  /*fe50*/  LDL.LU.64 R66, [R1+0x1f8] ;  /* 0x0001f80001427983 */ /* 0x000ee80000300a00 */
        /* <DEDUP_REMOVED lines=13> */
[----:B------:R-:W-:Y:S01]  /*ff30*/  STL [R1+0x788], R250 ;  /* 0x000788fa01007387 */ /* 0x000fe20000100800 */
[----:B-1----:R-:W-:-:S05]  /*ff40*/  MOV R0, R39 ;  /* 0x0000002700007202 */ /* 0x002fca0000000f00 */
[----:B------:R1:W-:Y:S04]  /*ff50*/  STL [R1+0x77c], R0 ;  /* 0x00077c0001007387 */ /* 0x0003e80000100800 */
[----:B------:R-:W-:Y:S01]  /*ff60*/  STL [R1+0x78c], R158 ;  /* 0x00078c9e01007387 */ /* 0x000fe20000100800 */
[----:B-1----:R-:W-:-:S05]  /*ff70*/  IMAD.MOV.U32 R0, RZ, RZ, R251 ;  /* 0x000000ffff007224 */ /* 0x002fca00078e00fb */
[----:B------:R2:W-:Y:S04]  /*ff80*/  STL [R1+0x784], R0 ;  /* 0x0007840001007387 */ /* 0x0005e80000100800 */
[----:B------:R-:W4:Y:S04]  /*ff90*/  LDL.LU.64 R250, [R1+0x640] ;  /* 0x0006400001fa7983 */ /* 0x000f280000300a00 */
        /* <DEDUP_REMOVED lines=23> */
[----:B------:R-:W-:Y:S04]  /*10110*/  STL [R1+0x720], R147 ;  /* 0x0007209301007387 */ /* 0x000fe80000100800 */
[----:B------:R-:W-:Y:S04]  /*10120*/  STL [R1+0x724], R144 ;  /* 0x0007249001007387 */ /* 0x000fe80000100800 */
[----:B------:R-:W2:Y:S04]  /*10130*/  LDL.LU.64 R64, [R1+0x680] ;  /* 0x0006800001407983 */ /* 0x000ea80000300a00 */
[----:B------:R-:W-:Y:S04]  /*10140*/  STL [R1+0x718], R145 ;  /* 0x0007189101007387 */ /* 0x000fe80000100800 */
[----:B------:R-:W-:Y:S04]  /*10150*/  STL [R1+0x71c], R6 ;  /* 0x00071c0601007387 */ /* 0x000fe80000100800 */
[----:B------:R-:W3:Y:S04]  /*10160*/  LDL.LU.64 R66, [R1+0x690] ;  /* 0x0006900001427983 */ /* 0x000ee80000300a00 */
[----:B------:R-:W-:Y:S04]  /*10170*/  STL [R1+0x710], R7 ;  /* 0x0007100701007387 */ /* 0x000fe80000100800 */
[----:B------:R-:W-:Y:S04]  /*10180*/  STL [R1+0x714], R4 ;  /* 0x0007140401007387 */ /* 0x000fe80000100800 */
[----:B------:R-:W3:Y:S04]  /*10190*/  LDL.LU.64 R60, [R1+0x1d8] ;  /* 0x0001d800013c7983 */ /* 0x000ee80000300a00 */
[----:B------:R-:W-:Y:S04]  /*101a0*/  STL [R1+0x6d8], R5 ;  /* 0x0006d80501007387 */ /* 0x000fe80000100800 */
[----:B------:R-:W3:Y:S01]  /*101b0*/  LDL.LU.64 R62, [R1+0x1d0] ;  /* 0x0001d000013e7983 */ /* 0x000ee20000300a00 */
[----:B----4-:R-:W-:-:S03]  /*101c0*/  IMAD.MOV.U32 R0, RZ, RZ, R251 ;  /* 0x000000ffff007224 */ /* 0x010fc600078e00fb */
[----:B------:R1:W-:Y:S04]  /*101d0*/  STL [R1+0x6e0], R250 ;  /* 0x0006e0fa01007387 */ /* 0x0003e80000100800 */
[----:B------:R-:W4:Y:S04]  /*101e0*/  LDL.LU.64 R248, [R1+0x50] ;  /* 0x0000500001f87983 */ /* 0x000f280000300a00 */
[----:B-1----:R-:W4:Y:S04]  /*101f0*/  LDL.LU.64 R250, [R1+0x60] ;  /* 0x0000600001fa7983 */ /* 0x002f280000300a00 */
[----:B------:R1:W-:Y:S04]  /*10200*/  STL [R1+0x6dc], R0 ;  /* 0x0006dc0001007387 */ /* 0x0003e80000100800 */
[----:B------:R-:W-:Y:S04]  /*10210*/  STL [R1+0x6e8], R70 ;  /* 0x0006e84601007387 */ /* 0x000fe80000100800 */
[----:B------:R-:W-:Y:S01]  /*10220*/  STL [R1+0x6f0], R36 ;  /* 0x0006f02401007387 */ /* 0x000fe20000100800 */
[----:B-1----:R-:W-:-:S05]  /*10230*/  IMAD.MOV.U32 R0, RZ, RZ, R71 ;  /* 0x000000ffff007224 */ /* 0x002fca00078e0047 */
[----:B------:R1:W-:Y:S04]  /*10240*/  STL [R1+0x6e4], R0 ;  /* 0x0006e40001007387 */ /* 0x0003e80000100800 */
[----:B------:R-:W-:Y:S01]  /*10250*/  STL [R1+0x6f8], R38 ;  /* 0x0006f82601007387 */ /* 0x000fe20000100800 */
[----:B-1----:R-:W-:-:S05]  /*10260*/  IMAD.MOV.U32 R0, RZ, RZ, R37 ;  /* 0x000000ffff007224 */ /* 0x002fca00078e0025 */
[----:B------:R1:W-:Y:S04]  /*10270*/  STL [R1+0x6ec], R0 ;  /* 0x0006ec0001007387 */ /* 0x0003e80000100800 */
[----:B------:R-:W-:Y:S01]  /*10280*/  STL [R1+0x700], R236 ;  /* 0x000700ec01007387 */ /* 0x000fe20000100800 */
[----:B-1----:R-:W-:-:S05]  /*10290*/  MOV R0, R39 ;  /* 0x0000002700007202 */ /* 0x002fca0000000f00 */
[----:B------:R-:W-:Y:S04]  /*102a0*/  STL [R1+0x6f4], R0 ;  /* 0x0006f40001007387 */ /* 0x000fe80000100800 */
[----:B------:R-:W-:Y:S04]  /*102b0*/  STL [R1+0x6fc], R237 ;  /* 0x0006fced01007387 */ /* 0x000fe80000100800 */
[----:B------:R-:W4:Y:S04]  /*102c0*/  LDL.64 R68, [R1+0x960] ;  /* 0x0009600001447983 */ /* 0x000f280000100a00 */
[----:B------:R-:W-:Y:S04]  /*102d0*/  STL [R1+0x708], R238 ;  /* 0x000708ee01007387 */ /* 0x000fe80000100800 */
[----:B------:R1:W-:Y:S04]  /*102e0*/  STL [R1+0x704], R239 ;  /* 0x000704ef01007387 */ /* 0x0003e80000100800 */
[----:B------:R-:W4:Y:S04]  /*102f0*/  LDL.LU.64 R70, [R1+0x968] ;  /* 0x0009680001467983 */ /* 0x000f280000300a00 */
[----:B------:R-:W-:Y:S04]  /*10300*/  STL [R1+0x70c], R2 ;  /* 0x00070c0201007387 */ /* 0x000fe80000100800 */
[----:B------:R-:W4:Y:S04]  /*10310*/  LDL.LU.64 R36, [R1+0x1c8] ;  /* 0x0001c80001247983 */ /* 0x000f280000300a00 */
[----:B------:R-:W4:Y:S01]  /*10320*/  LDL.LU.64 R38, [R1+0x1c0] ;  /* 0x0001c00001267983 */ /* 0x000f220000300a00 */
[----:B------:R-:W-:-:S02]  /*10330*/  IMAD.MOV.U32 R210, RZ, RZ, R230 ;  /* 0x000000ffffd27224 */ /* 0x000fc400078e00e6 */
[----:B------:R-:W-:Y:S01]  /*10340*/  IMAD.MOV.U32 R209, RZ, RZ, R231 ;  /* 0x000000ffffd17224 */ /* 0x000fe200078e00e7 */
[----:B------:R-:W-:Y:S01]  /*10350*/  MOV R226, R234 ;  /* 0x000000ea00e27202 */ /* 0x000fe20000000f00 */
[----:B------:R-:W1:Y:S01]  /*10360*/  S2R R204, SR_TID.X ;  /* 0x0000000000cc7919 */ /* 0x000e620000002100 */
[----:B------:R-:W-:Y:S02]  /*10370*/  IMAD.MOV.U32 R208, RZ, RZ, R3 ;  /* 0x000000ffffd07224 */ /* 0x000fe400078e0003 */
[----:B--2---:R-:W-:Y:S02]  /*10380*/  IMAD.MOV.U32 R212, RZ, RZ, R64 ;  /* 0x000000ffffd47224 */ /* 0x004fe400078e0040 */
[----:B------:R-:W-:Y:S02]  /*10390*/  IMAD.MOV.U32 R211, RZ, RZ, R65 ;  /* 0x000000ffffd37224 */ /* 0x000fe400078e0041 */
[----:B------:R-:W2:Y:S01]  /*103a0*/  LDL.LU.64 R64, [R1+0x80] ;  /* 0x0000800001407983 */ /* 0x000ea20000300a00 */
[----:B---3--:R-:W-:-:S02]  /*103b0*/  IMAD.MOV.U32 R214, RZ, RZ, R66 ;  /* 0x000000ffffd67224 */ /* 0x008fc400078e0042 */
[----:B------:R-:W-:Y:S02]  /*103c0*/  IMAD.MOV.U32 R213, RZ, RZ, R67 ;  /* 0x000000ffffd57224 */ /* 0x000fe400078e0043 */
[----:B------:R-:W3:Y:S01]  /*103d0*/  LDL.LU.64 R66, [R1+0x88] ;  /* 0x0000880001427983 */ /* 0x000ee20000300a00 */
[----:B------:R-:W-:Y:S02]  /*103e0*/  IMAD.MOV.U32 R224, RZ, RZ, R232 ;  /* 0x000000ffffe07224 */ /* 0x000fe400078e00e8 */
[----:B------:R-:W-:Y:S02]  /*103f0*/  IMAD.MOV.U32 R223, RZ, RZ, R233 ;  /* 0x000000ffffdf7224 */ /* 0x000fe400078e00e9 */
[----:B------:R-:W-:Y:S02]  /*10400*/  IMAD.MOV.U32 R225, RZ, RZ, R235 ;  /* 0x000000ffffe17224 */ /* 0x000fe400078e00eb */
[----:B------:R-:W-:Y:S01]  /*10410*/  IMAD.MOV.U32 R216, RZ, RZ, R60 ;  /* 0x000000ffffd87224 */ /* 0x000fe200078e003c */
[----:B------:R-:W-:Y:S01]  /*10420*/  MOV R215, R61 ;  /* 0x0000003d00d77202 */ /* 0x000fe20000000f00 */
[----:B------:R-:W-:-:S02]  /*10430*/  IMAD.MOV.U32 R218, RZ, RZ, R62 ;  /* 0x000000ffffda7224 */ /* 0x000fc400078e003e */
[----:B------:R-:W-:Y:S02]  /*10440*/  IMAD.MOV.U32 R217, RZ, RZ, R63 ;  /* 0x000000ffffd97224 */ /* 0x000fe400078e003f */
[----:B------:R-:W3:Y:S01]  /*10450*/  LDL.LU.64 R62, [R1+0x970] ;  /* 0x00097000013e7983 */ /* 0x000ee20000300a00 */
[----:B----4-:R-:W-:Y:S02]  /*10460*/  IMAD.MOV.U32 R220, RZ, RZ, R248 ;  /* 0x000000ffffdc7224 */ /* 0x010fe400078e00f8 */
[----:B------:R-:W-:Y:S02]  /*10470*/  IMAD.MOV.U32 R219, RZ, RZ, R249 ;  /* 0x000000ffffdb7224 */ /* 0x000fe400078e00f9 */
[----:B------:R-:W4:Y:S01]  /*10480*/  LDL.LU.64 R248, [R1+0x978] ;  /* 0x0009780001f87983 */ /* 0x000f220000300a00 */
[----:B------:R-:W-:Y:S02]  /*10490*/  IMAD.MOV.U32 R222, RZ, RZ, R250 ;  /* 0x000000ffffde7224 */ /* 0x000fe400078e00fa */
[----:B------:R-:W-:-:S02]  /*104a0*/  IMAD.MOV.U32 R221, RZ, RZ, R251 ;  /* 0x000000ffffdd7224 */ /* 0x000fc400078e00fb */
[----:B------:R-:W4:Y:S04]  /*104b0*/  LDL.LU.64 R250, [R1+0x1b8] ;  /* 0x0001b80001fa7983 */ /* 0x000f280000300a00 */
[----:B------:R-:W4:Y:S04]  /*104c0*/  LDL.LU.64 R54, [R1+0x1b0] ;  /* 0x0001b00001367983 */ /* 0x000f280000300a00 */
[----:B------:R-:W4:Y:S01]  /*104d0*/  LDL.LU.64 R56, [R1+0xa0] ;  /* 0x0000a00001387983 */ /* 0x000f220000300a00 */
[----:B------:R-:W-:Y:S02]  /*104e0*/  IMAD.MOV.U32 R228, RZ, RZ, R68 ;  /* 0x000000ffffe47224 */ /* 0x000fe400078e0044 */
[----:B------:R-:W-:-:S02]  /*104f0*/  IMAD.MOV.U32 R227, RZ, RZ, R69 ;  /* 0x000000ffffe37224 */ /* 0x000fc400078e0045 */
[----:B------:R-:W4:Y:S01]  /*10500*/  LDL.LU.64 R68, [R1+0xa8] ;  /* 0x0000a80001447983 */ /* 0x000f220000300a00 */
[----:B------:R-:W-:Y:S02]  /*10510*/  IMAD.MOV.U32 R230, RZ, RZ, R70 ;  /* 0x000000ffffe67224 */ /* 0x000fe400078e0046 */
[----:B------:R-:W-:Y:S02]  /*10520*/  IMAD.MOV.U32 R229, RZ, RZ, R71 ;  /* 0x000000ffffe57224 */ /* 0x000fe400078e0047 */
[----:B------:R-:W4:Y:S01]  /*10530*/  LDL.LU.64 R70, [R1+0x40] ;  /* 0x0000400001467983 */ /* 0x000f220000300a00 */
[----:B------:R-:W-:Y:S02]  /*10540*/  IMAD.MOV.U32 R232, RZ, RZ, R36 ;  /* 0x000000ffffe87224 */ /* 0x000fe400078e0024 */
[----:B------:R-:W-:Y:S02]  /*10550*/  IMAD.MOV.U32 R231, RZ, RZ, R37 ;  /* 0x000000ffffe77224 */ /* 0x000fe400078e0025 */
[----:B------:R-:W4:Y:S01]  /*10560*/  LDL.LU.64 R36, [R1+0x48] ;  /* 0x0000480001247983 */ /* 0x000f220000300a00 */
[----:B------:R-:W-:Y:S01]  /*10570*/  IMAD.MOV.U32 R234, RZ, RZ, R38 ;  /* 0x000000ffffea7224 */ /* 0x000fe200078e0026 */
[----:B------:R-:W-:Y:S01]  /*10580*/  MOV R233, R39 ;  /* 0x0000002700e97202 */ /* 0x000fe20000000f00 */
[----:B-1----:R-:W-:-:S02]  /*10590*/  IMAD.MOV.U32 R239, RZ, RZ, R241 ;  /* 0x000000ffffef7224 */ /* 0x002fc400078e00f1 */
[----:B------:R-:W-:Y:S02]  /*105a0*/  IMAD.MOV.U32 R241, RZ, RZ, R243 ;  /* 0x000000fffff17224 */ /* 0x000fe400078e00f3 */
[----:B--2---:R-:W-:Y:S02]  /*105b0*/  IMAD.MOV.U32 R236, RZ, RZ, R64 ;  /* 0x000000ffffec7224 */ /* 0x004fe400078e0040 */
[----:B---3--:R-:W-:Y:S02]  /*105c0*/  IMAD.MOV.U32 R238, RZ, RZ, R66 ;  /* 0x000000ffffee7224 */ /* 0x008fe400078e0042 */
[----:B------:R-:W-:Y:S02]  /*105d0*/  IMAD.MOV.U32 R237, RZ, RZ, R67 ;  /* 0x000000ffffed7224 */ /* 0x000fe400078e0043 */
[----:B------:R-:W2:Y:S04]  /*105e0*/  LDL.LU.64 R66, [R1+0x980] ;  /* 0x0009800001427983 */ /* 0x000ea80000300a00 */
[----:B------:R-:W3:Y:S01]  /*105f0*/  LDL.LU.64 R38, [R1+0x988] ;  /* 0x0009880001267983 */ /* 0x000ee20000300a00 */
[----:B------:R-:W-:-:S03]  /*10600*/  IMAD.MOV.U32 R235, RZ, RZ, R65 ;  /* 0x000000ffffeb7224 */ /* 0x000fc600078e0041 */
[----:B------:R-:W3:Y:S04]  /*10610*/  LDL.LU.64 R64, [R1+0x1a8] ;  /* 0x0001a80001407983 */ /* 0x000ee80000300a00 */
[----:B------:R-:W3:Y:S04]  /*10620*/  LDL.LU.64 R58, [R1+0x1a0] ;  /* 0x0001a000013a7983 */ /* 0x000ee80000300a00 */
[----:B------:R-:W3:Y:S01]  /*10630*/  LDL.LU.64 R60, [R1+0xb0] ;  /* 0x0000b000013c7983 */ /* 0x000ee20000300a00 */
[----:B------:R-:W-:Y:S02]  /*10640*/  IMAD.MOV.U32 R244, RZ, RZ, R62 ;  /* 0x000000fffff47224 */ /* 0x000fe400078e003e */
[----:B------:R-:W-:-:S02]  /*10650*/  IMAD.MOV.U32 R243, RZ, RZ, R63 ;  /* 0x000000fffff37224 */ /* 0x000fc400078e003f */
[----:B------:R-:W3:Y:S01]  /*10660*/  LDL.LU.64 R62, [R1+0xb8] ;  /* 0x0000b800013e7983 */ /* 0x000ee20000300a00 */
[----:B----4-:R-:W-:Y:S01]  /*10670*/  MOV R246, R248 ;  /* 0x000000f800f67202 */ /* 0x010fe20000000f00 */
[----:B------:R-:W-:Y:S02]  /*10680*/  IMAD.MOV.U32 R245, RZ, RZ, R249 ;  /* 0x000000fffff57224 */ /* 0x000fe400078e00f9 */
[----:B------:R-:W-:Y:S02]  /*10690*/  IMAD.MOV.U32 R248, RZ, RZ, R250 ;  /* 0x000000fffff87224 */ /* 0x000fe400078e00fa */
[----:B------:R-:W-:Y:S02]  /*106a0*/  IMAD.MOV.U32 R250, RZ, RZ, R54 ;  /* 0x000000fffffa7224 */ /* 0x000fe400078e0036 */
[----:B------:R-:W-:Y:S02]  /*106b0*/  IMAD.MOV.U32 R249, RZ, RZ, R55 ;  /* 0x000000fffff97224 */ /* 0x000fe400078e0037 */
[----:B------:R-:W4:Y:S01]  /*106c0*/  LDL.LU.64 R54, [R1+0x58] ;  /* 0x0000580001367983 */ /* 0x000f220000300a00 */
[----:B------:R-:W-:-:S02]  /*106d0*/  IMAD.MOV.U32 R247, RZ, RZ, R251 ;  /* 0x000000fffff77224 */ /* 0x000fc400078e00fb */
[----:B------:R-:W-:Y:S02]  /*106e0*/  IMAD.MOV.U32 R252, RZ, RZ, R56 ;  /* 0x000000fffffc7224 */ /* 0x000fe400078e0038 */
[----:B------:R-:W-:Y:S02]  /*106f0*/  IMAD.MOV.U32 R251, RZ, RZ, R57 ;  /* 0x000000fffffb7224 */ /* 0x000fe400078e0039 */
[----:B------:R-:W4:Y:S04]  /*10700*/  LDL.LU.64 R56, [R1+0x68] ;  /* 0x0000680001387983 */ /* 0x000f280000300a00 */
[----:B------:R1:W-:Y:S01]  /*10710*/  STL [R1+0x4], R68 ;  /* 0x0000044401007387 */ /* 0x0003e20000100800 */
[----:B------:R-:W-:-:S03]  /*10720*/  IMAD.MOV.U32 R0, RZ, RZ, R69 ;  /* 0x000000ffff007224 */ /* 0x000fc600078e0045 */
[----:B-1----:R-:W4:Y:S04]  /*10730*/  LDL.LU.64 R68, [R1+0x9a0] ;  /* 0x0009a00001447983 */ /* 0x002f280000300a00 */
[----:B------:R1:W-:Y:S04]  /*10740*/  STL [R1], R0 ;  /* 0x0000000001007387 */ /* 0x0003e80000100800 */
[----:B------:R1:W-:Y:S02]  /*10750*/  STL [R1+0xc], R70 ;  /* 0x00000c4601007387 */ /* 0x0003e40000100800 */
[----:B-1----:R-:W-:-:S02]  /*10760*/  MOV R0, R71 ;  /* 0x0000004700007202 */ /* 0x002fc40000000f00 */
[----:B------:R-:W4:Y:S04]  /*10770*/  LDL.LU.64 R70, [R1+0x9a8] ;  /* 0x0009a80001467983 */ /* 0x000f280000300a00 */
[----:B------:R1:W-:Y:S04]  /*10780*/  STL [R1+0x8], R0 ;  /* 0x0000080001007387 */ /* 0x0003e80000100800 */
[----:B------:R1:W-:Y:S02]  /*10790*/  STL [R1+0x14], R36 ;  /* 0x0000142401007387 */ /* 0x0003e40000100800 */
[----:B-1----:R-:W-:-:S02]  /*107a0*/  IMAD.MOV.U32 R0, RZ, RZ, R37 ;  /* 0x000000ffff007224 */ /* 0x002fc400078e0025 */
[----:B------:R-:W4:Y:S04]  /*107b0*/  LDL.LU.64 R36, [R1+0x658] ;  /* 0x0006580001247983 */ /* 0x000f280000300a00 */
[----:B------:R1:W-:Y:S04]  /*107c0*/  STL [R1+0x10], R0 ;  /* 0x0000100001007387 */ /* 0x0003e80000100800 */
[----:B--2---:R2:W-:Y:S01]  /*107d0*/  STL [R1+0x1c], R66 ;  /* 0x00001c4201007387 */ /* 0x0045e20000100800 */
[----:B-1----:R-:W-:-:S03]  /*107e0*/  IMAD.MOV.U32 R0, RZ, RZ, R67 ;  /* 0x000000ffff007224 */ /* 0x002fc600078e0043 */
[----:B--2---:R-:W2:Y:S04]  /*107f0*/  LDL.LU.64 R66, [R1+0x670] ;  /* 0x0006700001427983 */ /* 0x004ea80000300a00 */
[----:B------:R1:W-:Y:S04]  /*10800*/  STL [R1+0x18], R0 ;  /* 0x0000180001007387 */ /* 0x0003e80000100800 */
[----:B---3--:R3:W-:Y:S01]  /*10810*/  STL [R1+0x24], R38 ;  /* 0x0000242601007387 */ /* 0x0087e20000100800 */
[----:B-1----:R-:W-:-:S03]  /*10820*/  IMAD.MOV.U32 R0, RZ, RZ, R39 ;  /* 0x000000ffff007224 */ /* 0x002fc600078e0027 */
[----:B---3--:R-:W3:Y:S04]  /*10830*/  LDL.LU.64 R38, [R1+0xc0] ;  /* 0x0000c00001267983 */ /* 0x008ee80000300a00 */
[----:B------:R1:W-:Y:S04]  /*10840*/  STL [R1+0x20], R0 ;  /* 0x0000200001007387 */ /* 0x0003e80000100800 */
[----:B------:R1:W-:Y:S02]  /*10850*/  STL [R1+0x2c], R64 ;  /* 0x00002c4001007387 */ /* 0x0003e40000100800 */
[----:B-1----:R-:W-:-:S02]  /*10860*/  IMAD.MOV.U32 R0, RZ, RZ, R65 ;  /* 0x000000ffff007224 */ /* 0x002fc400078e0041 */
[----:B------:R-:W3:Y:S04]  /*10870*/  LDL.LU.64 R64, [R1+0xc8] ;  /* 0x0000c80001407983 */ /* 0x000ee80000300a00 */
        /* <DEDUP_REMOVED lines=13> */
[----:B----4-:R4:W-:Y:S01]  /*10950*/  STL [R1+0x4c], R54 ;  /* 0x00004c3601007387 */ /* 0x0109e20000100800 */
[----:B-1----:R-:W-:-:S03]  /*10960*/  IMAD.MOV.U32 R0, RZ, RZ, R55 ;  /* 0x000000ffff007224 */ /* 0x002fc600078e0037 */
[----:B----4-:R-:W4:Y:S04]  /*10970*/  LDL.LU.64 R54, [R1+0x9c8] ;  /* 0x0009c80001367983 */ /* 0x010f280000300a00 */
[----:B------:R1:W-:Y:S04]  /*10980*/  STL [R1+0x48], R0 ;  /* 0x0000480001007387 */ /* 0x0003e80000100800 */
[----:B------:R1:W-:Y:S02]  /*10990*/  STL [R1+0x54], R56 ;  /* 0x0000543801007387 */ /* 0x0003e40000100800 */
[----:B-1----:R-:W-:-:S02]  /*109a0*/  MOV R0, R57 ;  /* 0x0000003900007202 */ /* 0x002fc40000000f00 */
[----:B------:R-:W4:Y:S04]  /*109b0*/  LDL.64 R56, [R1+0x950] ;  /* 0x0009500001387983 */ /* 0x000f280000100a00 */
[----:B------:R1:W-:Y:S04]  /*109c0*/  STL [R1+0x50], R0 ;  /* 0x0000500001007387 */ /* 0x0003e80000100800 */
[----:B------:R1:W-:Y:S02]  /*109d0*/  STL [R1+0x5c], R68 ;  /* 0x00005c4401007387 */ /* 0x0003e40000100800 */
[----:B-1----:R-:W-:-:S02]  /*109e0*/  IMAD.MOV.U32 R0, RZ, RZ, R69 ;  /* 0x000000ffff007224 */ /* 0x002fc400078e0045 */
[----:B------:R-:W4:Y:S04]  /*109f0*/  LDL.64 R68, [R1+0x958] ;  /* 0x0009580001447983 */ /* 0x000f280000100a00 */
[----:B------:R1:W-:Y:S04]  /*10a00*/  STL [R1+0x58], R0 ;  /* 0x0000580001007387 */ /* 0x0003e80000100800 */
[----:B------:R1:W-:Y:S02]  /*10a10*/  STL [R1+0x64], R70 ;  /* 0x0000644601007387 */ /* 0x0003e40000100800 */
[----:B-1----:R-:W-:-:S02]  /*10a20*/  IMAD.MOV.U32 R0, RZ, RZ, R71 ;  /* 0x000000ffff007224 */ /* 0x002fc400078e0047 */
        /* <DEDUP_REMOVED lines=27> */
[----:B-1----:R-:W-:-:S02]  /*10be0*/  MOV R0, R63 ;  /* 0x0000003f00007202 */ /* 0x002fc40000000f00 */
[----:B------:R-:W3:Y:S04]  /*10bf0*/  LDL.LU.64 R62, [R1+0x170] ;  /* 0x00017000013e7983 */ /* 0x000ee80000300a00 */
[----:B------:R1:W-:Y:S04]  /*10c00*/  STL [R1+0x98], R0 ;  /* 0x0000980001007387 */ /* 0x0003e80000100800 */
[----:B----4-:R4:W-:Y:S01]  /*10c10*/  STL [R1+0xa4], R54 ;  /* 0x0000a43601007387 */ /* 0x0109e20000100800 */
[----:B-1----:R-:W-:-:S03]  /*10c20*/  IMAD.MOV.U32 R0, RZ, RZ, R55 ;  /* 0x000000ffff007224 */ /* 0x002fc600078e0037 */
[----:B----4-:R-:W4:Y:S04]  /*10c30*/  LDL.LU.64 R54, [R1+0x100] ;  /* 0x0001000001367983 */ /* 0x010f280000300a00 */
        /* <DEDUP_REMOVED lines=66> */
[----:B-1----:R-:W-:-:S03]  /*11060*/  MOV R0, R39 ;  /* 0x0000002700007202 */ /* 0x002fc60000000f00 */
        /* <DEDUP_REMOVED lines=35> */
[----:B-1----:R-:W-:-:S02]  /*112a0*/  MOV R0, R37 ;  /* 0x0000002500007202 */ /* 0x002fc40000000f00 */
        /* <DEDUP_REMOVED lines=71> */
[----:B-1----:R-:W-:-:S03]  /*11720*/  MOV R0, R55 ;  /* 0x0000003700007202 */ /* 0x002fc60000000f00 */
        /* <DEDUP_REMOVED lines=107> */
[----:B-1----:R-:W-:-:S03]  /*11de0*/  MOV R0, R67 ;  /* 0x0000004300007202 */ /* 0x002fc60000000f00 */
        /* <DEDUP_REMOVED lines=217> */
[----:B------:R2:W-:Y:S02]  /*12b80*/  STL [R1+0x488], R0 ;  /* 0x0004880001007387 */ /* 0x0005e40000100800 */
[----:B--2---:R-:W-:Y:S02]  /*12b90*/  IMAD.MOV.U32 R0, RZ, RZ, R67 ;  /* 0x000000ffff007224 */ /* 0x004fe400078e0043 */
[----:B------:R1:W-:Y:S04]  /*12ba0*/  STL [R1+0x494], R66 ;  /* 0x0004944201007387 */ /* 0x0003e80000100800 */
[----:B-1----:R-:W2:Y:S04]  /*12bb0*/  LDL.LU.64 R66, [R1+0x4f0] ;  /* 0x0004f00001427983 */ /* 0x002ea80000300a00 */
        /* <DEDUP_REMOVED lines=25> */
[----:B------:R-:W-:Y:S04]  /*12d50*/  STL [R1+0x4cc], R56 ;  /* 0x0004cc3801007387 */ /* 0x000fe80000100800 */
[----:B------:R-:W4:Y:S01]  /*12d60*/  LDL.LU.64 R52, [R1+0x538] ;  /* 0x0005380001347983 */ /* 0x000f220000300a00 */
[----:B-1----:R-:W-:-:S05]  /*12d70*/  IMAD.MOV.U32 R0, RZ, RZ, R57 ;  /* 0x000000ffff007224 */ /* 0x002fca00078e0039 */
[----:B------:R1:W-:Y:S04]  /*12d80*/  STL [R1+0x4c8], R0 ;  /* 0x0004c80001007387 */ /* 0x0003e80000100800 */
[----:B------:R1:W-:Y:S02]  /*12d90*/  STL [R1+0x4d4], R68 ;  /* 0x0004d44401007387 */ /* 0x0003e40000100800 */
[----:B-1----:R-:W-:Y:S02]  /*12da0*/  MOV R0, R69 ;  /* 0x0000004500007202 */ /* 0x002fe40000000f00 */
        /* <DEDUP_REMOVED lines=18> */
[----:B------:R-:W-:Y:S04]  /*12ed0*/  STL [R1+0x4fc], R64 ;  /* 0x0004fc4001007387 */ /* 0x000fe80000100800 */
[----:B------:R-:W3:Y:S01]  /*12ee0*/  LDL.LU.64 R56, [R1+0x578] ;  /* 0x0005780001387983 */ /* 0x000ee20000300a00 */
[----:B-1----:R-:W-:-:S05]  /*12ef0*/  IMAD.MOV.U32 R0, RZ, RZ, R65 ;  /* 0x000000ffff007224 */ /* 0x002fca00078e0041 */
[----:B------:R1:W-:Y:S04]  /*12f00*/  STL [R1+0x4f8], R0 ;  /* 0x0004f80001007387 */ /* 0x0003e80000100800 */
[----:B------:R1:W-:Y:S02]  /*12f10*/  STL [R1+0x504], R58 ;  /* 0x0005043a01007387 */ /* 0x0003e40000100800 */
[----:B-1----:R-:W-:Y:S02]  /*12f20*/  IMAD.MOV.U32 R0, RZ, RZ, R59 ;  /* 0x000000ffff007224 */ /* 0x002fe400078e003b */
[----:B------:R-:W3:Y:S04]  /*12f30*/  LDL.LU.64 R64, [R1+0x580] ;  /* 0x0005800001407983 */ /* 0x000ee80000300a00 */
[----:B------:R-:W-:Y:S04]  /*12f40*/  STL [R1+0x50c], R60 ;  /* 0x00050c3c01007387 */ /* 0x000fe80000100800 */
[----:B------:R1:W-:Y:S04]  /*12f50*/  STL [R1+0x500], R0 ;  /* 0x0005000001007387 */ /* 0x0003e80000100800 */
[----:B------:R-:W3:Y:S01]  /*12f60*/  LDL.LU.64 R58, [R1+0x588] ;  /* 0x00058800013a7983 */ /* 0x000ee20000300a00 */
[----:B-1----:R-:W-:-:S03]  /*12f70*/  IMAD.MOV.U32 R0, RZ, RZ, R61 ;  /* 0x000000ffff007224 */ /* 0x002fc600078e003d */
[----:B------:R-:W-:Y:S04]  /*12f80*/  STL [R1+0x514], R62 ;  /* 0x0005143e01007387 */ /* 0x000fe80000100800 */
[----:B------:R1:W-:Y:S04]  /*12f90*/  STL [R1+0x508], R0 ;  /* 0x0005080001007387 */ /* 0x0003e80000100800 */
[----:B------:R-:W3:Y:S01]  /*12fa0*/  LDL.LU.64 R60, [R1+0x590] ;  /* 0x00059000013c7983 */ /* 0x000ee20000300a00 */
[----:B-1----:R-:W-:-:S03]  /*12fb0*/  IMAD.MOV.U32 R0, RZ, RZ, R63 ;  /* 0x000000ffff007224 */ /* 0x002fc600078e003f */
[----:B----4-:R-:W-:Y:S04]  /*12fc0*/  STL [R1+0x51c], R54 ;  /* 0x00051c3601007387 */ /* 0x010fe80000100800 */
[----:B------:R1:W-:Y:S04]  /*12fd0*/  STL [R1+0x510], R0 ;  /* 0x0005100001007387 */ /* 0x0003e80000100800 */
[----:B------:R-:W4:Y:S01]  /*12fe0*/  LDL.LU.64 R62, [R1+0x598] ;  /* 0x00059800013e7983 */ /* 0x000f220000300a00 */
[----:B-1----:R-:W-:-:S03]  /*12ff0*/  MOV R0, R55 ;  /* 0x0000003700007202 */ /* 0x002fc60000000f00 */
[----:B------:R-:W-:Y:S04]  /*13000*/  STL [R1+0x524], R52 ;  /* 0x0005243401007387 */ /* 0x000fe80000100800 */
[----:B------:R1:W-:Y:S04]  /*13010*/  STL [R1+0x518], R0 ;  /* 0x0005180001007387 */ /* 0x0003e80000100800 */
[----:B------:R-:W4:Y:S01]  /*13020*/  LDL.LU.64 R54, [R1+0x5a0] ;  /* 0x0005a00001367983 */ /* 0x000f220000300a00 */
[----:B-1----:R-:W-:-:S03]  /*13030*/  IMAD.MOV.U32 R0, RZ, RZ, R53 ;  /* 0x000000ffff007224 */ /* 0x002fc600078e0035 */
[----:B------:R-:W-:Y:S04]  /*13040*/  STL [R1+0x52c], R68 ;  /* 0x00052c4401007387 */ /* 0x000fe80000100800 */
[----:B------:R1:W-:Y:S02]  /*13050*/  STL [R1+0x520], R0 ;  /* 0x0005200001007387 */ /* 0x0003e40000100800 */
[----:B-1----:R-:W-:Y:S02]  /*13060*/  IMAD.MOV.U32 R0, RZ, RZ, R69 ;  /* 0x000000ffff007224 */ /* 0x002fe400078e0045 */
        /* <DEDUP_REMOVED lines=20> */
[----:B------:R-:W-:Y:S04]  /*131b0*/  STL [R1+0x55c], R64 ;  /* 0x00055c4001007387 */ /* 0x000fe80000100800 */
[----:B------:R1:W-:Y:S04]  /*131c0*/  STL [R1+0x550], R0 ;  /* 0x0005500001007387 */ /* 0x0003e80000100800 */
[----:B------:R-:W3:Y:S01]  /*131d0*/  LDL.LU.64 R56, [R1+0x5d0] ;  /* 0x0005d00001387983 */ /* 0x000ee20000300a00 */
[----:B-1----:R-:W-:-:S03]  /*131e0*/  IMAD.MOV.U32 R0, RZ, RZ, R65 ;  /* 0x000000ffff007224 */ /* 0x002fc600078e0041 */
[----:B------:R-:W-:Y:S04]  /*131f0*/  STL [R1+0x564], R58 ;  /* 0x0005643a01007387 */ /* 0x000fe80000100800 */
[----:B------:R1:W-:Y:S04]  /*13200*/  STL [R1+0x558], R0 ;  /* 0x0005580001007387 */ /* 0x0003e80000100800 */
[----:B------:R-:W3:Y:S01]  /*13210*/  LDL.LU.64 R64, [R1+0x5d8] ;  /* 0x0005d80001407983 */ /* 0x000ee20000300a00 */
[----:B-1----:R-:W-:-:S03]  /*13220*/  MOV R0, R59 ;  /* 0x0000003b00007202 */ /* 0x002fc60000000f00 */
[----:B------:R-:W-:Y:S04]  /*13230*/  STL [R1+0x56c], R60 ;  /* 0x00056c3c01007387 */ /* 0x000fe80000100800 */
[----:B------:R1:W-:Y:S04]  /*13240*/  STL [R1+0x560], R0 ;  /* 0x0005600001007387 */ /* 0x0003e80000100800 */
[----:B------:R-:W3:Y:S01]  /*13250*/  LDL.LU.64 R58, [R1+0x5e0] ;  /* 0x0005e000013a7983 */ /* 0x000ee20000300a00 */
[----:B-1----:R-:W-:-:S03]  /*13260*/  IMAD.MOV.U32 R0, RZ, RZ, R61 ;  /* 0x000000ffff007224 */ /* 0x002fc600078e003d */
[----:B----4-:R-:W-:Y:S04]  /*13270*/  STL [R1+0x574], R62 ;  /* 0x0005743e01007387 */ /* 0x010fe80000100800 */
[----:B------:R1:W-:Y:S04]  /*13280*/  STL [R1+0x568], R0 ;  /* 0x0005680001007387 */ /* 0x0003e80000100800 */
[----:B------:R-:W4:Y:S01]  /*13290*/  LDL.LU.64 R60, [R1+0x5e8] ;  /* 0x0005e800013c7983 */ /* 0x000f220000300a00 */
[----:B-1----:R-:W-:-:S03]  /*132a0*/  IMAD.MOV.U32 R0, RZ, RZ, R63 ;  /* 0x000000ffff007224 */ /* 0x002fc600078e003f */
[----:B------:R-:W-:Y:S04]  /*132b0*/  STL [R1+0x57c], R54 ;  /* 0x00057c3601007387 */ /* 0x000fe80000100800 */
[----:B------:R1:W-:Y:S04]  /*132c0*/  STL [R1+0x570], R0 ;  /* 0x0005700001007387 */ /* 0x0003e80000100800 */
[----:B------:R-:W4:Y:S04]  /*132d0*/  LDL.LU.64 R62, [R1+0x600] ;  /* 0x00060000013e7983 */ /* 0x000f280000300a00 */
[----:B------:R-:W4:Y:S01]  /*132e0*/  LDL.LU.64 R52, [R1+0x608] ;  /* 0x0006080001347983 */ /* 0x000f220000300a00 */
[----:B-1----:R-:W-:-:S05]  /*132f0*/  IMAD.MOV.U32 R0, RZ, RZ, R55 ;  /* 0x000000ffff007224 */ /* 0x002fca00078e0037 */
[----:B------:R1:W-:Y:S04]  /*13300*/  STL [R1+0x578], R0 ;  /* 0x0005780001007387 */ /* 0x0003e80000100800 */
        /* <DEDUP_REMOVED lines=8> */
[----:B------:R2:W-:Y:S04]  /*13390*/  STL [R1+0x594], R36 ;  /* 0x0005942401007387 */ /* 0x0005e80000100800 */
[----:B------:R-:W4:Y:S01]  /*133a0*/  LDL.LU.64 R54, [R1+0xbd0] ;  /* 0x000bd00001367983 */ /* 0x000f220000300a00 */
[----:B-1----:R-:W-:-:S03]  /*133b0*/  IMAD.MOV.U32 R0, RZ, RZ, R37 ;  /* 0x000000ffff007224 */ /* 0x002fc600078e0025 */
[----:B--2---:R-:W-:Y:S04]  /*133c0*/  STL [R1+0x59c], R66 ;  /* 0x00059c4201007387 */ /* 0x004fe80000100800 */
[----:B------:R1:W-:Y:S04]  /*133d0*/  STL [R1+0x590], R0 ;  /* 0x0005900001007387 */ /* 0x0003e80000100800 */
[----:B------:R-:W2:Y:S01]  /*133e0*/  LDL.LU.64 R36, [R1+0xbd8] ;  /* 0x000bd80001247983 */ /* 0x000ea20000300a00 */
[----:B-1----:R-:W-:-:S03]  /*133f0*/  IMAD.MOV.U32 R0, RZ, RZ, R67 ;  /* 0x000000ffff007224 */ /* 0x002fc600078e0043 */
[----:B---3--:R-:W-:Y:S04]  /*13400*/  STL [R1+0x5a4], R38 ;  /* 0x0005a42601007387 */ /* 0x008fe80000100800 */
[----:B------:R1:W-:Y:S04]  /*13410*/  STL [R1+0x598], R0 ;  /* 0x0005980001007387 */ /* 0x0003e80000100800 */
[----:B------:R-:W3:Y:S01]  /*13420*/  LDL.LU.64 R66, [R1+0xbe0] ;  /* 0x000be00001427983 */ /* 0x000ee20000300a00 */
[----:B-1----:R-:W-:-:S03]  /*13430*/  IMAD.MOV.U32 R0, RZ, RZ, R39 ;  /* 0x000000ffff007224 */ /* 0x002fc600078e0027 */
        /* <DEDUP_REMOVED lines=31> */
[----:B------:R-:W-:Y:S04]  /*13630*/  STL [R1+0x5ec], R54 ;  /* 0x0005ec3601007387 */ /* 0x000fe80000100800 */
[----:B------:R1:W-:Y:S04]  /*13640*/  STL [R1+0x5e0], R0 ;  /* 0x0005e00001007387 */ /* 0x0003e80000100800 */
[----:B------:R-:W4:Y:S01]  /*13650*/  LDL.LU.64 R70, [R1+0xc20] ;  /* 0x000c200001467983 */ /* 0x000f220000300a00 */
[----:B-1----:R-:W-:-:S03]  /*13660*/  IMAD.MOV.U32 R0, RZ, RZ, R55 ;  /* 0x000000ffff007224 */ /* 0x002fc600078e0037 */
[----:B--2---:R-:W-:Y:S04]  /*13670*/  STL [R1+0x5f4], R36 ;  /* 0x0005f42401007387 */ /* 0x004fe80000100800 */
[----:B------:R1:W-:Y:S02]  /*13680*/  STL [R1+0x5e8], R0 ;  /* 0x0005e80001007387 */ /* 0x0003e40000100800 */
[----:B-1----:R-:W-:Y:S02]  /*13690*/  MOV R0, R37 ;  /* 0x0000002500007202 */ /* 0x002fe40000000f00 */
[----:B------:R-:W2:Y:S04]  /*136a0*/  LDL.LU.64 R36, [R1+0xc28] ;  /* 0x000c280001247983 */ /* 0x000ea80000300a00 */
[----:B------:R1:W-:Y:S04]  /*136b0*/  STL [R1+0x5f0], R0 ;  /* 0x0005f00001007387 */ /* 0x0003e80000100800 */
[----:B---3--:R3:W-:Y:S01]  /*136c0*/  STL [R1+0x5fc], R66 ;  /* 0x0005fc4201007387 */ /* 0x0087e20000100800 */
[----:B-1----:R-:W-:-:S03]  /*136d0*/  IMAD.MOV.U32 R0, RZ, RZ, R67 ;  /* 0x000000ffff007224 */ /* 0x002fc600078e0043 */
[----:B------:R-:W-:Y:S04]  /*136e0*/  STL [R1+0x604], R38 ;  /* 0x0006042601007387 */ /* 0x000fe80000100800 */
[----:B------:R1:W-:Y:S04]  /*136f0*/  STL [R1+0x5f8], R0 ;  /* 0x0005f80001007387 */ /* 0x0003e80000100800 */
[----:B---3--:R-:W3:Y:S01]  /*13700*/  LDL.LU.64 R66, [R1+0xc30] ;  /* 0x000c300001427983 */ /* 0x008ee20000300a00 */
[----:B-1----:R-:W-:-:S03]  /*13710*/  IMAD.MOV.U32 R0, RZ, RZ, R39 ;  /* 0x000000ffff007224 */ /* 0x002fc600078e0027 */
[----:B------:R-:W-:Y:S04]  /*13720*/  STL [R1+0x60c], R56 ;  /* 0x00060c3801007387 */ /* 0x000fe80000100800 */
[----:B------:R1:W-:Y:S04]  /*13730*/  STL [R1+0x600], R0 ;  /* 0x0006000001007387 */ /* 0x0003e80000100800 */
[----:B------:R-:W3:Y:S01]  /*13740*/  LDL.LU.64 R38, [R1+0xc38] ;  /* 0x000c380001267983 */ /* 0x000ee20000300a00 */
[----:B-1----:R-:W-:-:S03]  /*13750*/  IMAD.MOV.U32 R0, RZ, RZ, R57 ;  /* 0x000000ffff007224 */ /* 0x002fc600078e0039 */
[----:B------:R-:W-:Y:S04]  /*13760*/  STL [R1+0x614], R64 ;  /* 0x0006144001007387 */ /* 0x000fe80000100800 */
[----:B------:R1:W-:Y:S04]  /*13770*/  STL [R1+0x608], R0 ;  /* 0x0006080001007387 */ /* 0x0003e80000100800 */
[----:B------:R-:W3:Y:S01]  /*13780*/  LDL.LU.64 R178, [R1+0xc40] ;  /* 0x000c400001b27983 */ /* 0x000ee20000300a00 */
[----:B-1----:R-:W-:-:S05]  /*13790*/  IMAD.MOV.U32 R0, RZ, RZ, R65 ;  /* 0x000000ffff007224 */ /* 0x002fca00078e0041 */
[----:B------:R1:W-:Y:S04]  /*137a0*/  STL [R1+0x610], R0 ;  /* 0x0006100001007387 */ /* 0x0003e80000100800 */
[----:B------:R-:W-:Y:S04]  /*137b0*/  STL [R1+0x61c], R58 ;  /* 0x00061c3a01007387 */ /* 0x000fe80000100800 */
[----:B------:R-:W3:Y:S01]  /*137c0*/  LDL.LU.64 R64, [R1+0xc48] ;  /* 0x000c480001407983 */ /* 0x000ee20000300a00 */
[----:B-1----:R-:W-:-:S03]  /*137d0*/  IMAD.MOV.U32 R0, RZ, RZ, R59 ;  /* 0x000000ffff007224 */ /* 0x002fc600078e003b */
[----:B----4-:R-:W-:Y:S04]  /*137e0*/  STL [R1+0x624], R60 ;  /* 0x0006243c01007387 */ /* 0x010fe80000100800 */
[----:B------:R1:W-:Y:S04]  /*137f0*/  STL [R1+0x618], R0 ;  /* 0x0006180001007387 */ /* 0x0003e80000100800 */
[----:B------:R-:W4:Y:S04]  /*13800*/  LDL.LU.64 R172, [R1+0xc50] ;  /* 0x000c500001ac7983 */ /* 0x000f280000300a00 */
[----:B------:R-:W4:Y:S01]  /*13810*/  LDL.LU.64 R174, [R1+0xc58] ;  /* 0x000c580001ae7983 */ /* 0x000f220000300a00 */
[----:B-1----:R-:W-:-:S05]  /*13820*/  IMAD.MOV.U32 R0, RZ, RZ, R61 ;  /* 0x000000ffff007224 */ /* 0x002fca00078e003d */
[----:B------:R1:W-:Y:S04]  /*13830*/  STL [R1+0x620], R0 ;  /* 0x0006200001007387 */ /* 0x0003e80000100800 */
[----:B------:R-:W-:Y:S04]  /*13840*/  STL [R1+0x62c], R62 ;  /* 0x00062c3e01007387 */ /* 0x000fe80000100800 */
[----:B------:R-:W4:Y:S01]  /*13850*/  LDL.LU.64 R52, [R1+0xc60] ;  /* 0x000c600001347983 */ /* 0x000f220000300a00 */
[----:B-1----:R-:W-:-:S03]  /*13860*/  IMAD.MOV.U32 R0, RZ, RZ, R63 ;  /* 0x000000ffff007224 */ /* 0x002fc600078e003f */
[----:B------:R-:W4:Y:S04]  /*13870*/  LDL.LU.64 R54, [R1+0xc68] ;  /* 0x000c680001367983 */ /* 0x000f280000300a00 */
        /* <DEDUP_REMOVED lines=8> */
[----:B-1----:R-:W-:-:S03]  /*13900*/  MOV R0, R71 ;  /* 0x0000004700007202 */ /* 0x002fc60000000f00 */
[----:B------:R-:W4:Y:S04]  /*13910*/  LDL.LU.64 R62, [R1+0xc88] ;  /* 0x000c8800013e7983 */ /* 0x000f280000300a00 */
[----:B------:R1:W-:Y:S04]  /*13920*/  STL [R1+0x638], R0 ;  /* 0x0006380001007387 */ /* 0x0003e80000100800 */
[----:B--2---:R-:W-:Y:S04]  /*13930*/  STL [R1+0x644], R36 ;  /* 0x0006442401007387 */ /* 0x004fe80000100800 */
[----:B------:R-:W2:Y:S01]  /*13940*/  LDL.LU.64 R68, [R1+0xc90] ;  /* 0x000c900001447983 */ /* 0x000ea20000300a00 */
[----:B-1----:R-:W-:-:S03]  /*13950*/  IMAD.MOV.U32 R0, RZ, RZ, R37 ;  /* 0x000000ffff007224 */ /* 0x002fc600078e0025 */
[----:B------:R-:W2:Y:S04]  /*13960*/  LDL.LU.64 R70, [R1+0xc98] ;  /* 0x000c980001467983 */ /* 0x000ea80000300a00 */
[----:B------:R1:W-:Y:S04]  /*13970*/  STL [R1+0x640], R0 ;  /* 0x0006400001007387 */ /* 0x0003e80000100800 */
[----:B---3--:R3:W-:Y:S01]  /*13980*/  STL [R1+0x64c], R66 ;  /* 0x00064c4201007387 */ /* 0x0087e20000100800 */
[----:B-1----:R-:W-:-:S03]  /*13990*/  IMAD.MOV.U32 R0, RZ, RZ, R67 ;  /* 0x000000ffff007224 */ /* 0x002fc600078e0043 */
[----:B------:R-:W2:Y:S04]  /*139a0*/  LDL.LU.64 R36, [R1+0xca0] ;  /* 0x000ca00001247983 */ /* 0x000ea80000300a00 */
[----:B------:R-:W-:Y:S04]  /*139b0*/  STL [R1+0x654], R38 ;  /* 0x0006542601007387 */ /* 0x000fe80000100800 */
[----:B------:R1:W-:Y:S04]  /*139c0*/  STL [R1+0x648], R0 ;  /* 0x0006480001007387 */ /* 0x0003e80000100800 */
[----:B---3--:R-:W3:Y:S01]  /*139d0*/  LDL.LU.64 R66, [R1+0xca8] ;  /* 0x000ca80001427983 */ /* 0x008ee20000300a00 */
[----:B-1----:R-:W-:-:S03]  /*139e0*/  IMAD.MOV.U32 R0, RZ, RZ, R39 ;  /* 0x000000ffff007224 */ /* 0x002fc600078e0027 */
[----:B------:R-:W3:Y:S04]  /*139f0*/  LDL.LU.64 R38, [R1+0xcb8] ;  /* 0x000cb80001267983 */ /* 0x000ee80000300a00 */
[----:B------:R1:W-:Y:S04]  /*13a00*/  STL [R1+0x650], R0 ;  /* 0x0006500001007387 */ /* 0x0003e80000100800 */
[----:B------:R-:W-:Y:S01]  /*13a10*/  STL [R1+0x65c], R178 ;  /* 0x00065cb201007387 */ /* 0x000fe20000100800 */
[----:B-1----:R-:W-:-:S03]  /*13a20*/  IMAD.MOV.U32 R0, RZ, RZ, R179 ;  /* 0x000000ffff007224 */ /* 0x002fc600078e00b3 */
[----:B------:R-:W-:Y:S04]  /*13a30*/  STL [R1+0x664], R64 ;  /* 0x0006644001007387 */ /* 0x000fe80000100800 */
[----:B------:R1:W-:Y:S02]  /*13a40*/  STL [R1+0x658], R0 ;  /* 0x0006580001007387 */ /* 0x0003e40000100800 */
[----:B-1----:R-:W-:Y:S02]  /*13a50*/  IMAD.MOV.U32 R0, RZ, RZ, R65 ;  /* 0x000000ffff007224 */ /* 0x002fe400078e0041 */
[----:B------:R-:W3:Y:S04]  /*13a60*/  LDL.LU.64 R64, [R1+0xcb0] ;  /* 0x000cb00001407983 */ /* 0x000ee80000300a00 */
[----:B------:R1:W-:Y:S04]  /*13a70*/  STL [R1+0x660], R0 ;  /* 0x0006600001007387 */ /* 0x0003e80000100800 */
[----:B----4-:R-:W-:Y:S01]  /*13a80*/  STL [R1+0x66c], R172 ;  /* 0x00066cac01007387 */ /* 0x010fe20000100800 */
[----:B-1----:R-:W-:-:S03]  /*13a90*/  IMAD.MOV.U32 R0, RZ, RZ, R173 ;  /* 0x000000ffff007224 */ /* 0x002fc600078e00ad */
[----:B------:R-:W-:Y:S04]  /*13aa0*/  STL [R1+0x674], R174 ;  /* 0x000674ae01007387 */ /* 0x000fe80000100800 */
[----:B------:R1:W-:Y:S04]  /*13ab0*/  STL [R1+0x668], R0 ;  /* 0x0006680001007387 */ /* 0x0003e80000100800 */
[----:B------:R-:W-:Y:S01]  /*13ac0*/  STL [R1+0x67c], R52 ;  /* 0x00067c3401007387 */ /* 0x000fe20000100800 */
[----:B-1----:R-:W-:-:S05]  /*13ad0*/  IMAD.MOV.U32 R0, RZ, RZ, R175 ;  /* 0x000000ffff007224 */ /* 0x002fca00078e00af */
[----:B------:R1:W-:Y:S04]  /*13ae0*/  STL [R1+0x670], R0 ;  /* 0x0006700001007387 */ /* 0x0003e80000100800 */
[----:B------:R-:W-:Y:S01]  /*13af0*/  STL [R1+0x684], R54 ;  /* 0x0006843601007387 */ /* 0x000fe20000100800 */
[----:B-1----:R-:W-:-:S05]  /*13b00*/  IMAD.MOV.U32 R0, RZ, RZ, R53 ;  /* 0x000000ffff007224 */ /* 0x002fca00078e0035 */
[----:B------:R1:W-:Y:S02]  /*13b10*/  STL [R1+0x678], R0 ;  /* 0x0006780001007387 */ /* 0x0003e40000100800 */
[----:B-1----:R-:W-:Y:S02]  /*13b20*/  MOV R0, R55 ;  /* 0x0000003700007202 */ /* 0x002fe40000000f00 */
[----:B------:R-:W-:Y:S04]  /*13b30*/  STL [R1+0x68c], R56 ;  /* 0x00068c3801007387 */ /* 0x000fe80000100800 */
        /* <DEDUP_REMOVED lines=9> */
[----:B------:R1:W-:Y:S02]  /*13bd0*/  STL [R1+0x698], R0 ;  /* 0x0006980001007387 */ /* 0x0003e40000100800 */
[----:B-1----:R-:W-:Y:S01]  /*13be0*/  IMAD.MOV.U32 R0, RZ, RZ, R63 ;  /* 0x000000ffff007224 */ /* 0x002fe200078e003f */
[C---:B------:R-:W-:Y:S02]  /*13bf0*/  LOP3.LUT R3, R204.reuse, 0x7, RZ, 0xc0, !PT ;  /* 0x00000007cc037812 */ /* 0x040fe400078ec0ff */
[----:B------:R-:W-:-:S03]  /*13c00*/  LOP3.LUT R5, R204, 0x3, RZ, 0xc0, !PT ;  /* 0x00000003cc057812 */ /* 0x000fc600078ec0ff */
[----:B------:R-:W-:Y:S01]  /*13c10*/  IMAD R3, R3, 0x210, RZ ;  /* 0x0000021003037824 */ /* 0x000fe200078e02ff */
[----:B------:R-:W-:Y:S01]  /*13c20*/  USHF.R.S32.HI UR6, URZ, 0x1f, UR4 ;  /* 0x0000001f3f067899 */ /* 0x000fe20008011404 */
[----:B------:R-:W-:Y:S01]  /*13c30*/  CS2R R12, SRZ ;  /* 0x00000000000c7805 */ /* 0x000fe2000001ff00 */
[----:B--2---:R-:W-:Y:S04]  /*13c40*/  STL [R1+0x6ac], R68 ;  /* 0x0006ac4401007387 */ /* 0x004fe80000100800 */
[----:B------:R1:W-:Y:S04]  /*13c50*/  STL [R1+0x6a0], R0 ;  /* 0x0006a00001007387 */ /* 0x0003e80000100800 */
[----:B------:R-:W-:Y:S01]  /*13c60*/  STL [R1+0x6b4], R70 ;  /* 0x0006b44601007387 */ /* 0x000fe20000100800 */
[----:B-1----:R-:W-:-:S05]  /*13c70*/  IMAD.MOV.U32 R0, RZ, RZ, R69 ;  /* 0x000000ffff007224 */ /* 0x002fca00078e0045 */
[----:B------:R1:W-:Y:S04]  /*13c80*/  STL [R1+0x6a8], R0 ;  /* 0x0006a80001007387 */ /* 0x0003e80000100800 */
[----:B------:R-:W-:Y:S01]  /*13c90*/  STL [R1+0x6bc], R36 ;  /* 0x0006bc2401007387 */ /* 0x000fe20000100800 */
[----:B-1----:R-:W-:-:S05]  /*13ca0*/  IMAD.MOV.U32 R0, RZ, RZ, R71 ;  /* 0x000000ffff007224 */ /* 0x002fca00078e0047 */
[----:B------:R1:W-:Y:S02]  /*13cb0*/  STL [R1+0x6b0], R0 ;  /* 0x0006b00001007387 */ /* 0x0003e40000100800 */
[----:B-1----:R-:W-:-:S05]  /*13cc0*/  IMAD.MOV.U32 R0, RZ, RZ, R37 ;  /* 0x000000ffff007224 */ /* 0x002fca00078e0025 */
[----:B------:R1:W-:Y:S04]  /*13cd0*/  STL [R1+0x6b8], R0 ;  /* 0x0006b80001007387 */ /* 0x0003e80000100800 */
[----:B---3--:R2:W-:Y:S01]  /*13ce0*/  STL [R1+0x6c4], R66 ;  /* 0x0006c44201007387 */ /* 0x0085e20000100800 */
[----:B-1----:R-:W-:-:S03]  /*13cf0*/  IMAD.MOV.U32 R0, RZ, RZ, R67 ;  /* 0x000000ffff007224 */ /* 0x002fc600078e0043 */
[----:B------:R-:W-:Y:S04]  /*13d00*/  STL [R1+0x6cc], R38 ;  /* 0x0006cc2601007387 */ /* 0x000fe80000100800 */
[----:B------:R1:W-:Y:S01]  /*13d10*/  STL [R1+0x6c0], R0 ;  /* 0x0006c00001007387 */ /* 0x0003e20000100800 */
[----:B--2---:R-:W-:Y:S01]  /*13d20*/  MOV R67, 0x7f ;  /* 0x0000007f00437802 */ /* 0x004fe20000000f00 */
[----:B-1----:R-:W-:-:S03]  /*13d30*/  IMAD.MOV.U32 R0, RZ, RZ, R39 ;  /* 0x000000ffff007224 */ /* 0x002fc600078e0027 */
[----:B------:R-:W-:-:S04]  /*13d40*/  IADD3 R67, R67, c[0x0][0x180], RZ ;  /* 0x0000600043437a10 */ /* 0x000fc80007ffe0ff */
[----:B------:R-:W-:-:S04]  /*13d50*/  SHF.R.S32.HI R2, RZ, 0x1f, R67 ;  /* 0x0000001fff027819 */ /* 0x000fc80000011443 */
[----:B------:R-:W-:Y:S01]  /*13d60*/  LEA.HI R2, R2, R67, RZ, 0x7 ;  /* 0x0000004302027211 */ /* 0x000fe200078f38ff */
[----:B------:R-:W-:Y:S01]  /*13d70*/  STL [R1+0x6d4], R64 ;  /* 0x0006d44001007387 */ /* 0x000fe20000100800 */
[----:B------:R-:W-:-:S03]  /*13d80*/  IMAD.MOV.U32 R6, RZ, RZ, R65 ;  /* 0x000000ffff067224 */ /* 0x000fc600078e0041 */
[----:B------:R1:W-:Y:S04]  /*13d90*/  STL [R1+0x6c8], R0 ;  /* 0x0006c80001007387 */ /* 0x0003e80000100800 */
[----:B------:R2:W-:Y:S01]  /*13da0*/  STL [R1+0x6d0], R6 ;  /* 0x0006d00601007387 */ /* 0x0005e20000100800 */
[----:B-1----:R-:W-:-:S05]  /*13db0*/  IMAD.SHL.U32 R0, R204, 0x2, RZ ;  /* 0x00000002cc007824 */ /* 0x002fca00078e00ff */
[----:B------:R-:W-:Y:S02]  /*13dc0*/  LOP3.LUT R4, R0, 0xc0, RZ, 0xc0, !PT ;  /* 0x000000c000047812 */ /* 0x000fe400078ec0ff */
[----:B--2---:R-:W-:Y:S01]  /*13dd0*/  LOP3.LUT R6, R3, 0x30, R0, 0x78, !PT ;  /* 0x0000003003067812 */ /* 0x004fe200078e7800 */
[----:B------:R-:W-:Y:S01]  /*13de0*/  IMAD R3, R5, 0x420, RZ ;  /* 0x0000042005037824 */ /* 0x000fe200078e02ff */
[----:B------:R-:W-:Y:S02]  /*13df0*/  LOP3.LUT R0, R4, 0x1c, R204, 0xf8, !PT ;  /* 0x0000001c04007812 */ /* 0x000fe400078ef8cc */
[----:B------:R-:W-:Y:S02]  /*13e00*/  SHF.R.S32.HI R2, RZ, 0x7, R2 ;  /* 0x00000007ff027819 */ /* 0x000fe40000011402 */
[----:B------:R-:W-:Y:S02]  /*13e10*/  LOP3.LUT R3, R3, R0, RZ, 0x3c, !PT ;  /* 0x0000000003037212 */ /* 0x000fe400078e3cff */
[----:B------:R-:W-:-:S02]  /*13e20*/  IADD3 R5, R2, -0x2, RZ ;  /* 0xfffffffe02057810 */ /* 0x000fc40007ffe0ff */
[----:B------:R-:W-:-:S05]  /*13e30*/  LOP3.LUT R2, R3, 0x20, RZ, 0x3c, !PT ;  /* 0x0000002003027812 */ /* 0x000fca00078e3cff */
[----:B------:R1:W-:Y:S01]  /*13e40*/  STL [R1+0x95c], R2 ;  /* 0x00095c0201007387 */ /* 0x0003e20000100800 */
[----:B------:R-:W-:Y:S01]  /*13e50*/  SHF.R.S32.HI R4, RZ, 0x1f, R202 ;  /* 0x0000001fff047819 */ /* 0x000fe200000114ca */
[----:B------:R-:W-:Y:S01]  /*13e60*/  IMAD.MOV.U32 R204, RZ, RZ, RZ ;  /* 0x000000ffffcc7224 */ /* 0x000fe200078e00ff */
[----:B------:R-:W-:Y:S01]  /*13e70*/  CS2R R14, SRZ ;  /* 0x00000000000e7805 */ /* 0x000fe2000001ff00 */
[----:B------:R-:W-:Y:S01]  /*13e80*/  CS2R R8, SRZ ;  /* 0x0000000000087805 */ /* 0x000fe2000001ff00 */
[C---:B------:R-:W-:Y:S01]  /*13e90*/  SHF.L.U64.HI R0, R202.reuse, 0x2, R4 ;  /* 0x00000002ca007819 */ /* 0x040fe20000010204 */
[----:B------:R-:W-:Y:S01]  /*13ea0*/  IMAD.SHL.U32 R202, R202, 0x4, RZ ;  /* 0x00000004caca7824 */ /* 0x000fe200078e00ff */
        /* <DEDUP_REMOVED lines=61> */
[----:B------:R-:W-:Y:S01]  /*14280*/  LOP3.LUT R4, R6, 0x40, RZ, 0x3c, !PT ;  /* 0x0000004006047812 */ /* 0x000fe200078e3cff */
[----:B------:R-:W-:-:S02]  /*14290*/  USHF.L.U32 UR7, UR4, 0x2, URZ ;  /* 0x0000000204077899 */ /* 0x000fc4000800063f */
[----:B------:R-:W-:Y:S02]  /*142a0*/  USHF.L.U64.HI UR6, UR4, 0x2, UR6 ;  /* 0x0000000204067899 */ /* 0x000fe40008010206 */
[----:B------:R-:W-:Y:S02]  /*142b0*/  UMOV UR5, 0x1 ;  /* 0x0000000100057882 */ /* 0x000fe40000000000 */
[----:B-1----:R-:W-:Y:S02]  /*142c0*/  UMOV UR4, 0xffffffff ;  /* 0xffffffff00047882 */ /* 0x002fe40000000000 */
.L_x_1:
[----:B------:R-:W2:Y:S01]  /*142d0*/  LDL R6, [R1+0x95c] ;  /* 0x00095c0001067983 */ /* 0x000ea20000100800 */
[----:B------:R-:W-:Y:S01]  /*142e0*/  UIADD3 UR4, UR4, 0x1, URZ ;  /* 0x0000000104047890 */ /* 0x000fe2000fffe03f */
[----:B------:R-:W-:-:S04]  /*142f0*/  DEPBAR.LE SB0, 0x2 ;  /* 0x000080800000791a */ /* 0x000fc80000000000 */
[----:B------:R-:W1:Y:S01]  /*14300*/  S2R R2, SR_TID.X ;  /* 0x0000000000027919 */ /* 0x000e620000002100 */
[----:B------:R-:W-:-:S03]  /*14310*/  UISETP.GT.AND UP0, UPT, UR4, 0x1, UPT ;  /* 0x000000010400788c */ /* 0x000fc6000bf04270 */
[----:B------:R-:W3:Y:S01]  /*14320*/  S2R R4, SR_TID.X ;  /* 0x0000000000047919 */ /* 0x000ee20000002100 */
[----:B------:R-:W-:-:S03]  /*14330*/  USEL UR4, UR4, URZ, !UP0 ;  /* 0x0000003f04047287 */ /* 0x000fc6000c000000 */
[----:B------:R-:W4:Y:S03]  /*14340*/  S2R R196, SR_TID.X ;  /* 0x0000000000c47919 */ /* 0x000f260000002100 */
[----:B------:R-:W-:Y:S02]  /*14350*/  IMAD.U32 R200, RZ, RZ, UR4 ;  /* 0x00000004ffc87e24 */ /* 0x000fe4000f8e00ff */
[----:B------:R-:W-:Y:S02]  /*14360*/  IMAD.U32 R201, RZ, RZ, UR4 ;  /* 0x00000004ffc97e24 */ /* 0x000fe4000f8e00ff */
[C---:B-1----:R-:W-:Y:S01]  /*14370*/  IMAD.SHL.U32 R5, R2.reuse, 0x2, RZ ;  /* 0x0000000202057824 */ /* 0x042fe200078e00ff */
[----:B------:R-:W-:-:S04]  /*14380*/  LOP3.LUT R3, R2, 0x3, RZ, 0xc0, !PT ;  /* 0x0000000302037812 */ /* 0x000fc800078ec0ff */
[----:B------:R-:W-:Y:S01]  /*14390*/  LOP3.LUT R5, R5, 0xc0, RZ, 0xc0, !PT ;  /* 0x000000c005057812 */ /* 0x000fe200078ec0ff */
[----:B------:R-:W-:Y:S02]  /*143a0*/  IMAD R3, R3, 0x420, RZ ;  /* 0x0000042003037824 */ /* 0x000fe400078e02ff */
[C---:B----4-:R-:W-:Y:S01]  /*143b0*/  IMAD.SHL.U32 R197, R196.reuse, 0x2, RZ ;  /* 0x00000002c4c57824 */ /* 0x050fe200078e00ff */
[----:B------:R-:W-:Y:S01]  /*143c0*/  LOP3.LUT R5, R5, 0x1c, R2, 0xf8, !PT ;  /* 0x0000001c05057812 */ /* 0x000fe200078ef802 */
[----:B------:R-:W-:Y:S01]  /*143d0*/  IMAD.U32 R2, RZ, RZ, UR4 ;  /* 0x00000004ff027e24 */ /* 0x000fe2000f8e00ff */
[----:B------:R-:W-:Y:S02]  /*143e0*/  LOP3.LUT R196, R196, 0x7, RZ, 0xc0, !PT ;  /* 0x00000007c4c47812 */ /* 0x000fe400078ec0ff */
[----:B------:R-:W-:Y:S01]  /*143f0*/  LOP3.LUT R3, R3, R5, RZ, 0x3c, !PT ;  /* 0x0000000503037212 */ /* 0x000fe200078e3cff */
[C---:B---3--:R-:W-:Y:S01]  /*14400*/  IMAD.SHL.U32 R5, R4.reuse, 0x2, RZ ;  /* 0x0000000204057824 */ /* 0x048fe200078e00ff */
[----:B------:R-:W-:Y:S01]  /*14410*/  LOP3.LUT R4, R4, 0x7, RZ, 0xc0, !PT ;  /* 0x0000000704047812 */ /* 0x000fe200078ec0ff */
[----:B------:R-:W-:-:S02]  /*14420*/  IMAD R196, R196, 0x210, RZ ;  /* 0x00000210c4c47824 */ /* 0x000fc400078e02ff */
[----:B------:R-:W-:Y:S01]  /*14430*/  IMAD R2, R2, 0x20000, R3 ;  /* 0x0002000002027824 */ /* 0x000fe200078e0203 */
[----:B------:R-:W-:Y:S01]  /*14440*/  BAR.SYNC.DEFER_BLOCKING 0x0 ;  /* 0x0000000000007b1d */ /* 0x000fe20000010000 */
[----:B------:R-:W-:Y:S01]  /*14450*/  IMAD R4, R4, 0x210, RZ ;  /* 0x0000021004047824 */ /* 0x000fe200078e02ff */
[----:B------:R-:W-:Y:S02]  /*14460*/  MOV R3, UR4 ;  /* 0x0000000400037c02 */ /* 0x000fe40008000f00 */
[----:B------:R-:W-:Y:S02]  /*14470*/  LOP3.LUT R196, R196, 0x30, R197, 0x78, !PT ;  /* 0x00000030c4c47812 */ /* 0x000fe400078e78c5 */
[----:B------:R-:W-:Y:S02]  /*14480*/  LOP3.LUT R4, R4, 0x30, R5, 0x78, !PT ;  /* 0x0000003004047812 */ /* 0x000fe400078e7805 */
[----:B------:R-:W-:-:S03]  /*14490*/  LOP3.LUT R196, R196, 0x40, RZ, 0x3c, !PT ;  /* 0x00000040c4c47812 */ /* 0x000fc600078e3cff */
[----:B------:R-:W-:Y:S02]  /*144a0*/  IMAD R200, R200, 0x8000, R4 ;  /* 0x00008000c8c87824 */ /* 0x000fe400078e0204 */
[----:B------:R-:W-:Y:S01]  /*144b0*/  IMAD R201, R201, 0x8000, R196 ;  /* 0x00008000c9c97824 */ /* 0x000fe200078e02c4 */
[----:B------:R-:W-:Y:S04]  /*144c0*/  LDS R20, [R2+0x300] ;  /* 0x0003000002147984 */ /* 0x000fe80000000800 */
[----:B------:R-:W-:Y:S04]  /*144d0*/  LDS R22, [R2+0x1300] ;  /* 0x0013000002167984 */ /* 0x000fe80000000800 */
[----:B------:R-:W-:Y:S04]  /*144e0*/  LDSM.16.M88.4 R16, [R200+0x40000] ;  /* 0x04000000c810783b */ /* 0x000fe80000000200 */
[----:B------:R-:W-:Y:S04]  /*144f0*/  LDSM.16.M88.4 R100, [R200+0x42000] ;  /* 0x04200000c864783b */ /* 0x000fe80000000200 */
[----:B------:R-:W-:Y:S04]  /*14500*/  LDSM.16.M88.4 R32, [R200+0x43000] ;  /* 0x04300000c820783b */ /* 0x000fe80000000200 */
[----:B------:R-:W-:Y:S04]  /*14510*/  LDSM.16.M88.4 R24, [R200+0x44000] ;  /* 0x04400000c818783b */ /* 0x000fe80000000200 */
[----:B------:R-:W-:Y:S04]  /*14520*/  LDSM.16.M88.4 R76, [R200+0x45000] ;  /* 0x04500000c84c783b */ /* 0x000fe80000000200 */
[----:B------:R-:W-:Y:S04]  /*14530*/  LDSM.16.M88.4 R28, [R200+0x46000] ;  /* 0x04600000c81c783b */ /* 0x000fe80000000200 */
[----:B------:R-:W-:Y:S04]  /*14540*/  LDS R156, [R2+0x100] ;  /* 0x00010000029c7984 */ /* 0x000fe80000000800 */
[----:B------:R-:W-:Y:S04]  /*14550*/  LDS R158, [R2+0x1100] ;  /* 0x00110000029e7984 */ /* 0x000fe80000000800 */
[----:B------:R-:W-:Y:S04]  /*14560*/  LDSM.16.M88.4 R140, [R200+0x47000] ;  /* 0x04700000c88c783b */ /* 0x000fe80000000200 */
[----:B------:R-:W-:Y:S04]  /*14570*/  LDS R180, [R2] ;  /* 0x0000000002b47984 */ /* 0x000fe80000000800 */
[----:B------:R-:W-:Y:S04]  /*14580*/  LDS R182, [R2+0x1000] ;  /* 0x0010000002b67984 */ /* 0x000fe80000000800 */
[----:B------:R-:W-:Y:S04]  /*14590*/  LDS R144, [R2+0x200] ;  /* 0x0002000002907984 */ /* 0x000fe80000000800 */
[----:B------:R-:W-:Y:S04]  /*145a0*/  LDS R146, [R2+0x1200] ;  /* 0x0012000002927984 */ /* 0x000fe80000000800 */
[----:B------:R-:W-:Y:S04]  /*145b0*/  LDS R188, [R2+0x2000] ;  /* 0x0020000002bc7984 */ /* 0x000fe80000000800 */
[----:B------:R-:W-:Y:S04]  /*145c0*/  LDS R190, [R2+0x3000] ;  /* 0x0030000002be7984 */ /* 0x000fe80000000800 */
[----:B------:R-:W-:Y:S04]  /*145d0*/  LDS R184, [R2+0x2100] ;  /* 0x0021000002b87984 */ /* 0x000fe80000000800 */
[----:B------:R-:W-:Y:S01]  /*145e0*/  LDS R186, [R2+0x3100] ;  /* 0x0031000002ba7984 */ /* 0x000fe20000000800 */
[----:B--2---:R-:W-:-:S03]  /*145f0*/  IMAD R3, R3, 0x20000, R6 ;  /* 0x0002000003037824 */ /* 0x004fc600078e0206 */
[----:B------:R-:W-:Y:S04]  /*14600*/  LDSM.16.M88.4 R4, [R200+0x41000] ;  /* 0x04100000c804783b */ /* 0x000fe80000000200 */
[----:B------:R-:W-:Y:S04]  /*14610*/  LDS R21, [R3+0x300] ;  /* 0x0003000003157984 */ /* 0x000fe80000000800 */
[----:B------:R-:W1:Y:S04]  /*14620*/  LDS R23, [R3+0x1300] ;  /* 0x0013000003177984 */ /* 0x000e680000000800 */
[----:B------:R-:W-:Y:S04]  /*14630*/  LDS R157, [R3+0x100] ;  /* 0x00010000039d7984 */ /* 0x000fe80000000800 */
[----:B------:R-:W2:Y:S04]  /*14640*/  LDS R159, [R3+0x1100] ;  /* 0x00110000039f7984 */ /* 0x000ea80000000800 */
[----:B------:R-:W-:Y:S04]  /*14650*/  LDS R181, [R3] ;  /* 0x0000000003b57984 */ /* 0x000fe80000000800 */
[----:B------:R-:W3:Y:S04]  /*14660*/  LDS R183, [R3+0x1000] ;  /* 0x0010000003b77984 */ /* 0x000ee80000000800 */
[----:B------:R-:W-:Y:S04]  /*14670*/  LDS R145, [R3+0x200] ;  /* 0x0002000003917984 */ /* 0x000fe80000000800 */
[----:B------:R-:W4:Y:S04]  /*14680*/  LDS R147, [R3+0x1200] ;  /* 0x0012000003937984 */ /* 0x000f280000000800 */
[----:B------:R-:W-:Y:S04]  /*14690*/  LDS R189, [R3+0x2000] ;  /* 0x0020000003bd7984 */ /* 0x000fe80000000800 */
[----:B------:R-:W5:Y:S04]  /*146a0*/  LDS R191, [R3+0x3000] ;  /* 0x0030000003bf7984 */ /* 0x000f680000000800 */
[----:B------:R-:W-:Y:S01]  /*146b0*/  LDS R185, [R3+0x2100] ;  /* 0x0021000003b97984 */ /* 0x000fe20000000800 */
[C---:B-1----:R-:W-:Y:S03]  /*146c0*/  HMMA.1688.F32.TF32 R176, R20.reuse, R16, R176 ;  /* 0x0000001014b0723c */ /* 0x042fe600000810b0 */
[----:B------:R-:W1:Y:S05]  /*146d0*/  LDS R187, [R3+0x3100] ;  /* 0x0031000003bb7984 */ /* 0x000e6a0000000800 */
[C---:B------:R-:W-:Y:S08]  /*146e0*/  HMMA.1688.F32.TF32 R172, R20.reuse, R4, R172 ;  /* 0x0000000414ac723c */ /* 0x040ff000000810ac */
[C---:B------:R-:W-:Y:S08]  /*146f0*/  HMMA.1688.F32.TF32 R52, R20.reuse, R100, R52 ;  /* 0x000000641434723c */ /* 0x040ff00000081034 */
[C---:B------:R-:W-:Y:S08]  /*14700*/  HMMA.1688.F32.TF32 R56, R20.reuse, R32, R56 ;  /* 0x000000201438723c */ /* 0x040ff00000081038 */
[C---:B------:R-:W-:Y:S08]  /*14710*/  HMMA.1688.F32.TF32 R60, R20.reuse, R24, R60 ;  /* 0x00000018143c723c */ /* 0x040ff0000008103c */
[C---:B------:R-:W-:Y:S08]  /*14720*/  HMMA.1688.F32.TF32 R68, R20.reuse, R76, R68 ;  /* 0x0000004c1444723c */ /* 0x040ff00000081044 */
[----:B------:R-:W-:Y:S08]  /*14730*/  HMMA.1688.F32.TF32 R36, R20, R28, R36 ;  /* 0x0000001c1424723c */ /* 0x000ff00000081024 */
[C---:B--2---:R-:W-:Y:S08]  /*14740*/  HMMA.1688.F32.TF32 R136, R156.reuse, R16, R136 ;  /* 0x000000109c88723c */ /* 0x044ff00000081088 */
[C---:B------:R-:W-:Y:S08]  /*14750*/  HMMA.1688.F32.TF32 R164, R156.reuse, R4, R164 ;  /* 0x000000049ca4723c */ /* 0x040ff000000810a4 */
[C---:B------:R-:W-:Y:S08]  /*14760*/  HMMA.1688.F32.TF32 R128, R156.reuse, R100, R128 ;  /* 0x000000649c80723c */ /* 0x040ff00000081080 */
[C---:B------:R-:W-:Y:S08]  /*14770*/  HMMA.1688.F32.TF32 R124, R156.reuse, R32, R124 ;  /* 0x000000209c7c723c */ /* 0x040ff0000008107c */
[C---:B------:R-:W-:Y:S08]  /*14780*/  HMMA.1688.F32.TF32 R120, R156.reuse, R24, R120 ;  /* 0x000000189c78723c */ /* 0x040ff00000081078 */
[C---:B------:R-:W-:Y:S08]  /*14790*/  HMMA.1688.F32.TF32 R116, R156.reuse, R76, R116 ;  /* 0x0000004c9c74723c */ /* 0x040ff00000081074 */
[C---:B------:R-:W-:Y:S08]  /*147a0*/  HMMA.1688.F32.TF32 R112, R156.reuse, R28, R112 ;  /* 0x0000001c9c70723c */ /* 0x040ff00000081070 */
[-C--:B------:R-:W-:Y:S01]  /*147b0*/  HMMA.1688.F32.TF32 R108, R156, R140.reuse, R108 ;  /* 0x0000008c9c6c723c */ /* 0x080fe2000008106c */
[----:B------:R-:W-:Y:S04]  /*147c0*/  LDS R156, [R2+0x2200] ;  /* 0x00220000029c7984 */ /* 0x000fe80000000800 */
[----:B------:R-:W-:Y:S03]  /*147d0*/  LDS R158, [R2+0x3200] ;  /* 0x00320000029e7984 */ /* 0x000fe60000000800 */
[----:B------:R-:W-:Y:S01]  /*147e0*/  HMMA.1688.F32.TF32 R20, R20, R140, R64 ;  /* 0x0000008c1414723c */ /* 0x000fe20000081040 */
[----:B------:R-:W-:Y:S04]  /*147f0*/  LDS R157, [R3+0x2200] ;  /* 0x00220000039d7984 */ /* 0x000fe80000000800 */
[----:B------:R-:W2:Y:S03]  /*14800*/  LDS R159, [R3+0x3200] ;  /* 0x00320000039f7984 */ /* 0x000ea60000000800 */
[C---:B---3--:R-:W-:Y:S01]  /*14810*/  HMMA.1688.F32.TF32 R12, R180.reuse, R16, R12 ;  /* 0x00000010b40c723c */ /* 0x048fe2000008100c */
[----:B------:R-:W-:Y:S04]  /*14820*/  LDS R64, [R2+0x2300] ;  /* 0x0023000002407984 */ /* 0x000fe80000000800 */
[----:B------:R-:W-:Y:S03]  /*14830*/  LDS R66, [R2+0x3300] ;  /* 0x0033000002427984 */ /* 0x000fe60000000800 */
[C---:B------:R-:W-:Y:S01]  /*14840*/  HMMA.1688.F32.TF32 R8, R180.reuse, R4, R8 ;  /* 0x00000004b408723c */ /* 0x040fe20000081008 */
[----:B------:R-:W-:Y:S04]  /*14850*/  LDS R65, [R3+0x2300] ;  /* 0x0023000003417984 */ /* 0x000fe80000000800 */
[----:B------:R-:W3:Y:S03]  /*14860*/  LDS R67, [R3+0x3300] ;  /* 0x0033000003437984 */ /* 0x000ee60000000800 */
[C---:B------:R-:W-:Y:S08]  /*14870*/  HMMA.1688.F32.TF32 R40, R180.reuse, R100, R40 ;  /* 0x00000064b428723c */ /* 0x040ff00000081028 */
[C---:B------:R-:W-:Y:S08]  /*14880*/  HMMA.1688.F32.TF32 R48, R180.reuse, R32, R48 ;  /* 0x00000020b430723c */ /* 0x040ff00000081030 */
[C---:B------:R-:W-:Y:S08]  /*14890*/  HMMA.1688.F32.TF32 R80, R180.reuse, R24, R80 ;  /* 0x00000018b450723c */ /* 0x040ff00000081050 */
[C---:B------:R-:W-:Y:S08]  /*148a0*/  HMMA.1688.F32.TF32 R132, R180.reuse, R76, R132 ;  /* 0x0000004cb484723c */ /* 0x040ff00000081084 */
[C---:B------:R-:W-:Y:S08]  /*148b0*/  HMMA.1688.F32.TF32 R148, R180.reuse, R28, R148 ;  /* 0x0000001cb494723c */ /* 0x040ff00000081094 */
[----:B------:R-:W-:Y:S08]  /*148c0*/  HMMA.1688.F32.TF32 R104, R180, R140, R104 ;  /* 0x0000008cb468723c */ /* 0x000ff00000081068 */
[C---:B----4-:R-:W-:Y:S08]  /*148d0*/  HMMA.1688.F32.TF32 R160, R144.reuse, R16, R168 ;  /* 0x0000001090a0723c */ /* 0x050ff000000810a8 */
[C---:B------:R-:W-:Y:S08]  /*148e0*/  HMMA.1688.F32.TF32 R152, R144.reuse, R4, R152 ;  /* 0x000000049098723c */ /* 0x040ff00000081098 */
[C---:B------:R-:W-:Y:S08]  /*148f0*/  HMMA.1688.F32.TF32 R96, R144.reuse, R100, R96 ;  /* 0x000000649060723c */ /* 0x040ff00000081060 */
[C---:B------:R-:W-:Y:S08]  /*14900*/  HMMA.1688.F32.TF32 R92, R144.reuse, R32, R92 ;  /* 0x00000020905c723c */ /* 0x040ff0000008105c */
[C---:B------:R-:W-:Y:S08]  /*14910*/  HMMA.1688.F32.TF32 R88, R144.reuse, R24, R88 ;  /* 0x000000189058723c */ /* 0x040ff00000081058 */
[C---:B------:R-:W-:Y:S08]  /*14920*/  HMMA.1688.F32.TF32 R84, R144.reuse, R76, R84 ;  /* 0x0000004c9054723c */ /* 0x040ff00000081054 */
[C---:B------:R-:W-:Y:S08]  /*14930*/  HMMA.1688.F32.TF32 R72, R144.reuse, R28, R72 ;  /* 0x0000001c9048723c */ /* 0x040ff00000081048 */
[----:B------:R-:W-:Y:S08]  /*14940*/  HMMA.1688.F32.TF32 R44, R144, R140, R44 ;  /* 0x0000008c902c723c */ /* 0x000ff0000008102c */
[C---:B-----5:R-:W-:Y:S08]  /*14950*/  HMMA.1688.F32.TF32 R12, R188.reuse, R18, R12 ;  /* 0x00000012bc0c723c */ /* 0x060ff0000008100c */
[C---:B------:R-:W-:Y:S01]  /*14960*/  HMMA.1688.F32.TF32 R144, R188.reuse, R6, R8 ;  /* 0x00000006bc90723c */ /* 0x040fe20000081008 */
[----:B------:R-:W-:Y:S07]  /*14970*/  LDSM.16.M88.4 R8, [R201+0x41000] ;  /* 0x04100000c908783b */ /* 0x000fee0000000200 */
[C---:B------:R-:W-:Y:S08]  /*14980*/  HMMA.1688.F32.TF32 R40, R188.reuse, R102, R40 ;  /* 0x00000066bc28723c */ /* 0x040ff00000081028 */
[C---:B------:R-:W-:Y:S01]  /*14990*/  HMMA.1688.F32.TF32 R168, R188.reuse, R34, R48 ;  /* 0x00000022bca8723c */ /* 0x040fe20000081030 */
[----:B------:R-:W-:Y:S04]  /*149a0*/  LDS R48, [R2+0x4300] ;  /* 0x0043000002307984 */ /* 0x000fe80000000800 */
[----:B------:R-:W-:Y:S03]  /*149b0*/  LDS R50, [R2+0x5300] ;  /* 0x0053000002327984 */ /* 0x000fe60000000800 */
[C---:B------:R-:W-:Y:S01]  /*149c0*/  HMMA.1688.F32.TF32 R180, R188.reuse, R26, R80 ;  /* 0x0000001abcb4723c */ /* 0x040fe20000081050 */
[----:B------:R-:W-:Y:S04]  /*149d0*/  LDS R80, [R2+0x4100] ;  /* 0x0041000002507984 */ /* 0x000fe80000000800 */
[----:B------:R-:W-:Y:S03]  /*149e0*/  LDS R82, [R2+0x5100] ;  /* 0x0051000002527984 */ /* 0x000fe60000000800 */
[C---:B------:R-:W-:Y:S01]  /*149f0*/  HMMA.1688.F32.TF32 R132, R188.reuse, R78, R132 ;  /* 0x0000004ebc84723c */ /* 0x040fe20000081084 */
[----:B------:R-:W-:Y:S04]  /*14a00*/  LDS R81, [R3+0x4100] ;  /* 0x0041000003517984 */ /* 0x000fe80000000800 */
[----:B------:R-:W4:Y:S03]  /*14a10*/  LDS R83, [R3+0x5100] ;  /* 0x0051000003537984 */ /* 0x000f260000000800 */
[C---:B------:R-:W-:Y:S01]  /*14a20*/  HMMA.1688.F32.TF32 R148, R188.reuse, R30, R148 ;  /* 0x0000001ebc94723c */ /* 0x040fe20000081094 */
[----:B------:R-:W-:Y:S04]  /*14a30*/  LDS R49, [R3+0x4300] ;  /* 0x0043000003317984 */ /* 0x000fe80000000800 */
[----:B------:R-:W-:Y:S03]  /*14a40*/  LDS R51, [R3+0x5300] ;  /* 0x0053000003337984 */ /* 0x000fe60000000800 */
[----:B------:R-:W-:Y:S08]  /*14a50*/  HMMA.1688.F32.TF32 R104, R188, R142, R104 ;  /* 0x0000008ebc68723c */ /* 0x000ff00000081068 */
[C---:B-1----:R-:W-:Y:S08]  /*14a60*/  HMMA.1688.F32.TF32 R136, R184.reuse, R18, R136 ;  /* 0x00000012b888723c */ /* 0x042ff00000081088 */
[----:B------:R-:W-:Y:S08]  /*14a70*/  HMMA.1688.F32.TF32 R164, R184, R6, R164 ;  /* 0x00000006b8a4723c */ /* 0x000ff000000810a4 */
[C---:B--2---:R-:W-:Y:S08]  /*14a80*/  HMMA.1688.F32.TF32 R160, R156.reuse, R18, R160 ;  /* 0x000000129ca0723c */ /* 0x044ff000000810a0 */
[----:B------:R-:W-:Y:S08]  /*14a90*/  HMMA.1688.F32.TF32 R152, R156, R6, R152 ;  /* 0x000000069c98723c */ /* 0x000ff00000081098 */
[C---:B---3--:R-:W-:Y:S01]  /*14aa0*/  HMMA.1688.F32.TF32 R192, R64.reuse, R18, R176 ;  /* 0x0000001240c0723c */ /* 0x048fe200000810b0 */
[----:B------:R-:W-:Y:S07]  /*14ab0*/  LDSM.16.M88.4 R16, [R201+0x40000] ;  /* 0x04000000c910783b */ /* 0x000fee0000000200 */
[----:B------:R-:W-:Y:S01]  /*14ac0*/  HMMA.1688.F32.TF32 R188, R64, R6, R172 ;  /* 0x0000000640bc723c */ /* 0x000fe200000810ac */
[----:B------:R-:W-:Y:S04]  /*14ad0*/  LDS R172, [R2+0x4000] ;  /* 0x0040000002ac7984 */ /* 0x000fe80000000800 */
[----:B------:R-:W-:Y:S03]  /*14ae0*/  LDS R174, [R2+0x5000] ;  /* 0x0050000002ae7984 */ /* 0x000fe60000000800 */
[-C--:B------:R-:W-:Y:S01]  /*14af0*/  HMMA.1688.F32.TF32 R124, R184, R34.reuse, R124 ;  /* 0x00000022b87c723c */ /* 0x080fe2000008107c */
[----:B------:R-:W-:Y:S04]  /*14b00*/  LDS R173, [R3+0x4000] ;  /* 0x0040000003ad7984 */ /* 0x000fe80000000800 */
[----:B------:R-:W1:Y:S03]  /*14b10*/  LDS R175, [R3+0x5000] ;  /* 0x0050000003af7984 */ /* 0x000e660000000800 */
[-C--:B------:R-:W-:Y:S01]  /*14b20*/  HMMA.1688.F32.TF32 R92, R156, R34.reuse, R92 ;  /* 0x000000229c5c723c */ /* 0x080fe2000008105c */
[----:B------:R-:W2:Y:S07]  /*14b30*/  LDSM.16.M88.4 R4, [R201+0x42000] ;  /* 0x04200000c904783b */ /* 0x000eae0000000200 */
[----:B------:R-:W-:Y:S08]  /*14b40*/  HMMA.1688.F32.TF32 R56, R64, R34, R56 ;  /* 0x000000224038723c */ /* 0x000ff00000081038 */
[C---:B------:R-:W-:Y:S08]  /*14b50*/  HMMA.1688.F32.TF32 R112, R184.reuse, R30, R112 ;  /* 0x0000001eb870723c */ /* 0x040ff00000081070 */
[----:B------:R-:W-:Y:S08]  /*14b60*/  HMMA.1688.F32.TF32 R108, R184, R142, R108 ;  /* 0x0000008eb86c723c */ /* 0x000ff0000008106c */
[C---:B------:R-:W-:Y:S08]  /*14b70*/  HMMA.1688.F32.TF32 R72, R156.reuse, R30, R72 ;  /* 0x0000001e9c48723c */ /* 0x040ff00000081048 */
[----:B------:R-:W-:Y:S08]  /*14b80*/  HMMA.1688.F32.TF32 R44, R156, R142, R44 ;  /* 0x0000008e9c2c723c */ /* 0x000ff0000008102c */
[----:B------:R-:W-:Y:S01]  /*14b90*/  HMMA.1688.F32.TF32 R32, R64, R30, R36 ;  /* 0x0000001e4020723c */ /* 0x000fe20000081024 */
[----:B------:R-:W-:Y:S07]  /*14ba0*/  LDSM.16.M88.4 R36, [R201+0x47000] ;  /* 0x04700000c924783b */ /* 0x000fee0000000200 */
[----:B------:R-:W-:Y:S08]  /*14bb0*/  HMMA.1688.F32.TF32 R120, R184, R26, R120 ;  /* 0x0000001ab878723c */ /* 0x000ff00000081078 */
[C---:B------:R-:W-:Y:S08]  /*14bc0*/  HMMA.1688.F32.TF32 R96, R156.reuse, R102, R96 ;  /* 0x000000669c60723c */ /* 0x040ff00000081060 */
[C---:B------:R-:W-:Y:S08]  /*14bd0*/  HMMA.1688.F32.TF32 R88, R156.reuse, R26, R88 ;  /* 0x0000001a9c58723c */ /* 0x040ff00000081058 */
[----:B------:R-:W-:Y:S08]  /*14be0*/  HMMA.1688.F32.TF32 R84, R156, R78, R84 ;  /* 0x0000004e9c54723c */ /* 0x000ff00000081054 */
[C---:B------:R-:W-:Y:S01]  /*14bf0*/  HMMA.1688.F32.TF32 R60, R64.reuse, R26, R60 ;  /* 0x0000001a403c723c */ /* 0x040fe2000008103c */
[----:B------:R-:W3:Y:S07]  /*14c00*/  LDSM.16.M88.4 R24, [R201+0x43000] ;  /* 0x04300000c918783b */ /* 0x000eee0000000200 */
[----:B------:R-:W-:Y:S01]  /*14c10*/  HMMA.1688.F32.TF32 R140, R64, R142, R20 ;  /* 0x0000008e408c723c */ /* 0x000fe20000081014 */
[----:B------:R-:W5:Y:S07]  /*14c20*/  LDSM.16.M88.4 R20, [R201+0x44000] ;  /* 0x04400000c914783b */ /* 0x000f6e0000000200 */
[----:B----4-:R-:W-:Y:S08]  /*14c30*/  HMMA.1688.F32.TF32 R28, R80, R8, R164 ;  /* 0x00000008501c723c */ /* 0x010ff000000810a4 */
[C---:B-1----:R-:W-:Y:S01]  /*14c40*/  HMMA.1688.F32.TF32 R156, R172.reuse, R16, R12 ;  /* 0x00000010ac9c723c */ /* 0x042fe2000008100c */
[----:B------:R-:W-:Y:S07]  /*14c50*/  LDSM.16.M88.4 R12, [R201+0x46000] ;  /* 0x04600000c90c783b */ /* 0x000fee0000000200 */
[----:B--2---:R-:W-:Y:S01]  /*14c60*/  HMMA.1688.F32.TF32 R164, R172, R4, R40 ;  /* 0x00000004aca4723c */ /* 0x004fe20000081028 */
[----:B------:R-:W1:Y:S07]  /*14c70*/  LDSM.16.M88.4 R40, [R201+0x45000] ;  /* 0x04500000c928783b */ /* 0x000e6e0000000200 */
[C---:B------:R-:W-:Y:S08]  /*14c80*/  HMMA.1688.F32.TF32 R128, R184.reuse, R102, R128 ;  /* 0x00000066b880723c */ /* 0x040ff00000081080 */
[----:B------:R-:W-:Y:S08]  /*14c90*/  HMMA.1688.F32.TF32 R116, R184, R78, R116 ;  /* 0x0000004eb874723c */ /* 0x000ff00000081074 */
[C---:B------:R-:W-:Y:S01]  /*14ca0*/  HMMA.1688.F32.TF32 R184, R64.reuse, R102, R52 ;  /* 0x0000006640b8723c */ /* 0x040fe20000081034 */
[----:B------:R-:W-:Y:S04]  /*14cb0*/  LDS R52, [R2+0x4200] ;  /* 0x0042000002347984 */ /* 0x000fe80000000800 */
[----:B------:R-:W-:Y:S03]  /*14cc0*/  LDS R54, [R2+0x5200] ;  /* 0x0052000002367984 */ /* 0x000fe60000000800 */
[----:B------:R-:W-:Y:S01]  /*14cd0*/  HMMA.1688.F32.TF32 R76, R64, R78, R68 ;  /* 0x0000004e404c723c */ /* 0x000fe20000081044 */
[----:B------:R-:W-:Y:S04]  /*14ce0*/  LDS R53, [R3+0x4200] ;  /* 0x0042000003357984 */ /* 0x000fe80000000800 */
[----:B------:R-:W2:Y:S03]  /*14cf0*/  LDS R55, [R3+0x5200] ;  /* 0x0052000003377984 */ /* 0x000ea60000000800 */
[C---:B---3--:R-:W-:Y:S08]  /*14d00*/  HMMA.1688.F32.TF32 R68, R48.reuse, R24, R56 ;  /* 0x000000183044723c */ /* 0x048ff00000081038 */
[C---:B-----5:R-:W-:Y:S08]  /*14d10*/  HMMA.1688.F32.TF32 R64, R48.reuse, R20, R60 ;  /* 0x000000143040723c */ /* 0x060ff0000008103c */
[C---:B------:R-:W-:Y:S08]  /*14d20*/  HMMA.1688.F32.TF32 R192, R48.reuse, R16, R192 ;  /* 0x0000001030c0723c */ /* 0x040ff000000810c0 */
[C---:B------:R-:W-:Y:S08]  /*14d30*/  HMMA.1688.F32.TF32 R188, R48.reuse, R8, R188 ;  /* 0x0000000830bc723c */ /* 0x040ff000000810bc */
[C---:B------:R-:W-:Y:S08]  /*14d40*/  HMMA.1688.F32.TF32 R184, R48.reuse, R4, R184 ;  /* 0x0000000430b8723c */ /* 0x040ff000000810b8 */
[C---:B-1----:R-:W-:Y:S01]  /*14d50*/  HMMA.1688.F32.TF32 R60, R48.reuse, R40, R76 ;  /* 0x00000028303c723c */ /* 0x042fe2000008104c */
[----:B------:R-:W-:Y:S04]  /*14d60*/  LDS R76, [R2+0x6100] ;  /* 0x00610000024c7984 */ /* 0x000fe80000000800 */
[----:B------:R-:W-:Y:S03]  /*14d70*/  LDS R78, [R2+0x7100] ;  /* 0x00710000024e7984 */ /* 0x000fe60000000800 */
[C---:B------:R-:W-:Y:S01]  /*14d80*/  HMMA.1688.F32.TF32 R56, R48.reuse, R12, R32 ;  /* 0x0000000c3038723c */ /* 0x040fe20000081020 */
[----:B------:R-:W-:Y:S04]  /*14d90*/  LDS R77, [R3+0x6100] ;  /* 0x00610000034d7984 */ /* 0x000fe80000000800 */
[----:B------:R-:W-:Y:S03]  /*14da0*/  LDS R79, [R3+0x7100] ;  /* 0x00710000034f7984 */ /* 0x000fe60000000800 */
[----:B------:R-:W-:Y:S01]  /*14db0*/  HMMA.1688.F32.TF32 R48, R48, R36, R140 ;  /* 0x000000243030723c */ /* 0x000fe2000008108c */
[----:B------:R-:W-:Y:S04]  /*14dc0*/  LDS R140, [R2+0x6000] ;  /* 0x00600000028c7984 */ /* 0x000fe80000000800 */
[----:B------:R-:W-:Y:S03]  /*14dd0*/  LDS R142, [R2+0x7000] ;  /* 0x00700000028e7984 */ /* 0x000fe60000000800 */
[C---:B--2---:R-:W-:Y:S01]  /*14de0*/  HMMA.1688.F32.TF32 R176, R52.reuse, R16, R160 ;  /* 0x0000001034b0723c */ /* 0x044fe200000810a0 */
[----:B------:R-:W-:Y:S04]  /*14df0*/  LDS R141, [R3+0x6000] ;  /* 0x00600000038d7984 */ /* 0x000fe80000000800 */
[----:B------:R-:W1:Y:S03]  /*14e00*/  LDS R143, [R3+0x7000] ;  /* 0x00700000038f7984 */ /* 0x000e660000000800 */
[C---:B------:R-:W-:Y:S01]  /*14e10*/  HMMA.1688.F32.TF32 R100, R52.reuse, R8, R152 ;  /* 0x000000083464723c */ /* 0x040fe20000081098 */
[----:B------:R-:W-:Y:S04]  /*14e20*/  LDS R32, [R2+0x6200] ;  /* 0x0062000002207984 */ /* 0x000fe80000000800 */
[----:B------:R-:W-:Y:S03]  /*14e30*/  LDS R34, [R2+0x7200] ;  /* 0x0072000002227984 */ /* 0x000fe60000000800 */
[C---:B------:R-:W-:Y:S01]  /*14e40*/  HMMA.1688.F32.TF32 R96, R52.reuse, R4, R96 ;  /* 0x000000043460723c */ /* 0x040fe20000081060 */
[----:B------:R-:W-:Y:S04]  /*14e50*/  LDS R33, [R3+0x6200] ;  /* 0x0062000003217984 */ /* 0x000fe80000000800 */
[----:B------:R-:W2:Y:S03]  /*14e60*/  LDS R35, [R3+0x7200] ;  /* 0x0072000003237984 */ /* 0x000ea60000000800 */
[C---:B------:R-:W-:Y:S08]  /*14e70*/  HMMA.1688.F32.TF32 R92, R52.reuse, R24, R92 ;  /* 0x00000018345c723c */ /* 0x040ff0000008105c */
[C---:B------:R-:W-:Y:S08]  /*14e80*/  HMMA.1688.F32.TF32 R88, R52.reuse, R20, R88 ;  /* 0x000000143458723c */ /* 0x040ff00000081058 */
[C---:B------:R-:W-:Y:S08]  /*14e90*/  HMMA.1688.F32.TF32 R84, R52.reuse, R40, R84 ;  /* 0x000000283454723c */ /* 0x040ff00000081054 */
[C---:B------:R-:W-:Y:S08]  /*14ea0*/  HMMA.1688.F32.TF32 R72, R52.reuse, R12, R72 ;  /* 0x0000000c3448723c */ /* 0x040ff00000081048 */
[----:B------:R-:W-:Y:S01]  /*14eb0*/  HMMA.1688.F32.TF32 R44, R52, R36, R44 ;  /* 0x00000024342c723c */ /* 0x000fe2000008102c */
[----:B------:R-:W-:Y:S04]  /*14ec0*/  LDS R52, [R2+0x6300] ;  /* 0x0063000002347984 */ /* 0x000fe80000000800 */
[----:B------:R-:W-:Y:S03]  /*14ed0*/  LDS R54, [R2+0x7300] ;  /* 0x0073000002367984 */ /* 0x000fe60000000800 */
[C---:B------:R-:W-:Y:S01]  /*14ee0*/  HMMA.1688.F32.TF32 R160, R172.reuse, R8, R144 ;  /* 0x00000008aca0723c */ /* 0x040fe20000081090 */
[----:B------:R-:W-:Y:S04]  /*14ef0*/  LDS R53, [R3+0x6300] ;  /* 0x0063000003357984 */ /* 0x000fe80000000800 */
[----:B------:R-:W3:Y:S03]  /*14f00*/  LDS R55, [R3+0x7300] ;  /* 0x0073000003377984 */ /* 0x000ee60000000800 */
        /* <DEDUP_REMOVED lines=8> */
[----:B------:R-:W-:Y:S03]  /*14f90*/  LDS R183, [R3+0xf000] ;  /* 0x00f0000003b77984 */ /* 0x000fe60000000800 */
[----:B------:R-:W-:Y:S08]  /*14fa0*/  HMMA.1688.F32.TF32 R144, R172, R12, R148 ;  /* 0x0000000cac90723c */ /* 0x000ff00000081094 */
[C---:B------:R-:W-:Y:S08]  /*14fb0*/  HMMA.1688.F32.TF32 R136, R80.reuse, R16, R136 ;  /* 0x000000105088723c */ /* 0x040ff00000081088 */
[----:B------:R-:W-:Y:S08]  /*14fc0*/  HMMA.1688.F32.TF32 R128, R80, R4, R128 ;  /* 0x000000045080723c */ /* 0x000ff00000081080 */
[----:B------:R-:W-:Y:S01]  /*14fd0*/  HMMA.1688.F32.TF32 R104, R172, R36, R104 ;  /* 0x00000024ac68723c */ /* 0x000fe20000081068 */
[----:B------:R-:W-:Y:S04]  /*14fe0*/  LDS R172, [R2+0xa100] ;  /* 0x00a1000002ac7984 */ /* 0x000fe80000000800 */
[----:B------:R-:W-:Y:S03]  /*14ff0*/  LDS R174, [R2+0xb100] ;  /* 0x00b1000002ae7984 */ /* 0x000fe60000000800 */
[C---:B------:R-:W-:Y:S01]  /*15000*/  HMMA.1688.F32.TF32 R124, R80.reuse, R24, R124 ;  /* 0x00000018507c723c */ /* 0x040fe2000008107c */
[----:B------:R-:W-:Y:S04]  /*15010*/  LDS R173, [R3+0xa100] ;  /* 0x00a1000003ad7984 */ /* 0x000fe80000000800 */
[----:B------:R-:W-:Y:S03]  /*15020*/  LDS R175, [R3+0xb100] ;  /* 0x00b1000003af7984 */ /* 0x000fe60000000800 */
[C---:B------:R-:W-:Y:S08]  /*15030*/  HMMA.1688.F32.TF32 R120, R80.reuse, R20, R120 ;  /* 0x000000145078723c */ /* 0x040ff00000081078 */
[C---:B------:R-:W-:Y:S08]  /*15040*/  HMMA.1688.F32.TF32 R116, R80.reuse, R40, R116 ;  /* 0x000000285074723c */ /* 0x040ff00000081074 */
[C---:B------:R-:W-:Y:S08]  /*15050*/  HMMA.1688.F32.TF32 R112, R80.reuse, R12, R112 ;  /* 0x0000000c5070723c */ /* 0x040ff00000081070 */
[----:B------:R-:W-:Y:S01]  /*15060*/  HMMA.1688.F32.TF32 R108, R80, R36, R108 ;  /* 0x00000024506c723c */ /* 0x000fe2000008106c */
[----:B------:R-:W-:Y:S04]  /*15070*/  LDS R80, [R2+0x8000] ;  /* 0x0080000002507984 */ /* 0x000fe80000000800 */
[----:B------:R-:W-:Y:S03]  /*15080*/  LDS R82, [R2+0x9000] ;  /* 0x0090000002527984 */ /* 0x000fe60000000800 */
[C---:B-1----:R-:W-:Y:S01]  /*15090*/  HMMA.1688.F32.TF32 R156, R140.reuse, R18, R156 ;  /* 0x000000128c9c723c */ /* 0x042fe2000008109c */
[----:B------:R-:W-:Y:S04]  /*150a0*/  LDS R81, [R3+0x8000] ;  /* 0x0080000003517984 */ /* 0x000fe80000000800 */
[----:B------:R-:W-:Y:S03]  /*150b0*/  LDS R83, [R3+0x9000] ;  /* 0x0090000003537984 */ /* 0x000fe60000000800 */
[C---:B------:R-:W-:Y:S08]  /*150c0*/  HMMA.1688.F32.TF32 R160, R140.reuse, R10, R160 ;  /* 0x0000000a8ca0723c */ /* 0x040ff000000810a0 */
[C---:B------:R-:W-:Y:S08]  /*150d0*/  HMMA.1688.F32.TF32 R164, R140.reuse, R6, R164 ;  /* 0x000000068ca4723c */ /* 0x040ff000000810a4 */
[C---:B------:R-:W-:Y:S08]  /*150e0*/  HMMA.1688.F32.TF32 R168, R140.reuse, R26, R168 ;  /* 0x0000001a8ca8723c */ /* 0x040ff000000810a8 */
[C---:B------:R-:W-:Y:S08]  /*150f0*/  HMMA.1688.F32.TF32 R152, R140.reuse, R22, R152 ;  /* 0x000000168c98723c */ /* 0x040ff00000081098 */
[C---:B------:R-:W-:Y:S08]  /*15100*/  HMMA.1688.F32.TF32 R148, R140.reuse, R42, R132 ;  /* 0x0000002a8c94723c */ /* 0x040ff00000081084 */
[C---:B------:R-:W-:Y:S08]  /*15110*/  HMMA.1688.F32.TF32 R144, R140.reuse, R14, R144 ;  /* 0x0000000e8c90723c */ /* 0x040ff00000081090 */
[----:B------:R-:W-:Y:S08]  /*15120*/  HMMA.1688.F32.TF32 R140, R140, R38, R104 ;  /* 0x000000268c8c723c */ /* 0x000ff00000081068 */
[C---:B------:R-:W-:Y:S08]  /*15130*/  HMMA.1688.F32.TF32 R136, R76.reuse, R18, R136 ;  /* 0x000000124c88723c */ /* 0x040ff00000081088 */
[C---:B------:R-:W-:Y:S08]  /*15140*/  HMMA.1688.F32.TF32 R132, R76.reuse, R10, R28 ;  /* 0x0000000a4c84723c */ /* 0x040ff0000008101c */
[C---:B------:R-:W-:Y:S08]  /*15150*/  HMMA.1688.F32.TF32 R128, R76.reuse, R6, R128 ;  /* 0x000000064c80723c */ /* 0x040ff00000081080 */
[C---:B------:R-:W-:Y:S08]  /*15160*/  HMMA.1688.F32.TF32 R124, R76.reuse, R26, R124 ;  /* 0x0000001a4c7c723c */ /* 0x040ff0000008107c */
[C---:B------:R-:W-:Y:S08]  /*15170*/  HMMA.1688.F32.TF32 R120, R76.reuse, R22, R120 ;  /* 0x000000164c78723c */ /* 0x040ff00000081078 */
[C---:B------:R-:W-:Y:S08]  /*15180*/  HMMA.1688.F32.TF32 R116, R76.reuse, R42, R116 ;  /* 0x0000002a4c74723c */ /* 0x040ff00000081074 */
[C---:B------:R-:W-:Y:S08]  /*15190*/  HMMA.1688.F32.TF32 R112, R76.reuse, R14, R112 ;  /* 0x0000000e4c70723c */ /* 0x040ff00000081070 */
[----:B------:R-:W-:Y:S08]  /*151a0*/  HMMA.1688.F32.TF32 R108, R76, R38, R108 ;  /* 0x000000264c6c723c */ /* 0x000ff0000008106c */
[C---:B--2---:R-:W-:Y:S01]  /*151b0*/  HMMA.1688.F32.TF32 R104, R32.reuse, R18, R176 ;  /* 0x000000122068723c */ /* 0x044fe200000810b0 */
        /* <DEDUP_REMOVED lines=8> */
[C---:B------:R-:W-:Y:S08]  /*15240*/  HMMA.1688.F32.TF32 R84, R32.reuse, R42, R84 ;  /* 0x0000002a2054723c */ /* 0x040ff00000081054 */
[C---:B------:R-:W-:Y:S08]  /*15250*/  HMMA.1688.F32.TF32 R72, R32.reuse, R14, R72 ;  /* 0x0000000e2048723c */ /* 0x040ff00000081048 */
[----:B------:R-:W-:Y:S08]  /*15260*/  HMMA.1688.F32.TF32 R44, R32, R38, R44 ;  /* 0x00000026202c723c */ /* 0x000ff0000008102c */
[C---:B---3--:R-:W-:Y:S01]  /*15270*/  HMMA.1688.F32.TF32 R76, R52.reuse, R18, R192 ;  /* 0x00000012344c723c */ /* 0x048fe200000810c0 */
        /* <DEDUP_REMOVED lines=8> */
[C---:B------:R-:W-:Y:S01]  /*15300*/  HMMA.1688.F32.TF32 R24, R52.reuse, R26, R68 ;  /* 0x0000001a3418723c */ /* 0x040fe20000081044 */
[----:B------:R-:W1:Y:S07]  /*15310*/  LDSM.16.M88.4 R68, [R200+0x45080] ;  /* 0x04508000c844783b */ /* 0x000e6e0000000200 */
[C---:B------:R-:W-:Y:S01]  /*15320*/  HMMA.1688.F32.TF32 R20, R52.reuse, R22, R64 ;  /* 0x000000163414723c */ /* 0x040fe20000081040 */
[----:B------:R-:W2:Y:S07]  /*15330*/  LDSM.16.M88.4 R64, [R200+0x47080] ;  /* 0x04708000c840783b */ /* 0x000eae0000000200 */
[C---:B------:R-:W-:Y:S01]  /*15340*/  HMMA.1688.F32.TF32 R16, R52.reuse, R42, R60 ;  /* 0x0000002a3410723c */ /* 0x040fe2000008103c */
[----:B------:R-:W3:Y:S04]  /*15350*/  LDSM.16.M88.4 R40, [R200+0x40080] ;  /* 0x04008000c828783b */ /* 0x000ee80000000200 */
[----:B------:R-:W-:Y:S03]  /*15360*/  LDSM.16.M88.4 R60, [R200+0x44080] ;  /* 0x04408000c83c783b */ /* 0x000fe60000000200 */
[C---:B------:R-:W-:Y:S01]  /*15370*/  HMMA.1688.F32.TF32 R12, R52.reuse, R14, R56 ;  /* 0x0000000e340c723c */ /* 0x040fe20000081038 */
[----:B------:R-:W4:Y:S07]  /*15380*/  LDSM.16.M88.4 R56, [R200+0x43080] ;  /* 0x04308000c838783b */ /* 0x000f2e0000000200 */
[----:B------:R-:W-:Y:S01]  /*15390*/  HMMA.1688.F32.TF32 R4, R52, R38, R48 ;  /* 0x000000263404723c */ /* 0x000fe20000081030 */
[----:B------:R-:W5:Y:S04]  /*153a0*/  LDSM.16.M88.4 R48, [R200+0x41080] ;  /* 0x04108000c830783b */ /* 0x000f680000000200 */
[----:B------:R-:W5:Y:S04]  /*153b0*/  LDSM.16.M88.4 R52, [R200+0x42080] ;  /* 0x04208000c834783b */ /* 0x000f680000000200 */
[----:B------:R-:W5:Y:S01]  /*153c0*/  LDSM.16.M88.4 R36, [R200+0x46080] ;  /* 0x04608000c824783b */ /* 0x000f620000000200 */
[C---:B-1----:R-:W-:Y:S08]  /*153d0*/  HMMA.1688.F32.TF32 R148, R80.reuse, R68, R148 ;  /* 0x000000445094723c */ /* 0x042ff00000081094 */
[C---:B--2---:R-:W-:Y:S08]  /*153e0*/  HMMA.1688.F32.TF32 R140, R80.reuse, R64, R140 ;  /* 0x00000040508c723c */ /* 0x044ff0000008108c */
[C---:B---3--:R-:W-:Y:S08]  /*153f0*/  HMMA.1688.F32.TF32 R156, R80.reuse, R40, R156 ;  /* 0x00000028509c723c */ /* 0x048ff0000008109c */
[C---:B----4-:R-:W-:Y:S08]  /*15400*/  HMMA.1688.F32.TF32 R168, R80.reuse, R56, R168 ;  /* 0x0000003850a8723c */ /* 0x050ff000000810a8 */
[C---:B-----5:R-:W-:Y:S08]  /*15410*/  HMMA.1688.F32.TF32 R160, R80.reuse, R48, R160 ;  /* 0x0000003050a0723c */ /* 0x060ff000000810a0 */
[C---:B------:R-:W-:Y:S08]  /*15420*/  HMMA.1688.F32.TF32 R164, R80.reuse, R52, R164 ;  /* 0x0000003450a4723c */ /* 0x040ff000000810a4 */
[C---:B------:R-:W-:Y:S08]  /*15430*/  HMMA.1688.F32.TF32 R152, R80.reuse, R60, R152 ;  /* 0x0000003c5098723c */ /* 0x040ff00000081098 */
[----:B------:R-:W-:Y:S01]  /*15440*/  HMMA.1688.F32.TF32 R144, R80, R36, R144 ;  /* 0x000000245090723c */ /* 0x000fe20000081090 */
[----:B------:R-:W-:Y:S04]  /*15450*/  LDS R80, [R2+0x8200] ;  /* 0x0082000002507984 */ /* 0x000fe80000000800 */
[----:B------:R-:W-:Y:S03]  /*15460*/  LDS R82, [R2+0x9200] ;  /* 0x0092000002527984 */ /* 0x000fe60000000800 */
[C---:B------:R-:W-:Y:S01]  /*15470*/  HMMA.1688.F32.TF32 R136, R8.reuse, R40, R136 ;  /* 0x000000280888723c */ /* 0x040fe20000081088 */
[----:B------:R-:W-:Y:S04]  /*15480*/  LDS R81, [R3+0x8200] ;  /* 0x0082000003517984 */ /* 0x000fe80000000800 */
[----:B------:R-:W1:Y:S03]  /*15490*/  LDS R83, [R3+0x9200] ;  /* 0x0092000003537984 */ /* 0x000e660000000800 */
[C---:B------:R-:W-:Y:S08]  /*154a0*/  HMMA.1688.F32.TF32 R132, R8.reuse, R48, R132 ;  /* 0x000000300884723c */ /* 0x040ff00000081084 */
[C---:B------:R-:W-:Y:S08]  /*154b0*/  HMMA.1688.F32.TF32 R128, R8.reuse, R52, R128 ;  /* 0x000000340880723c */ /* 0x040ff00000081080 */
[C---:B------:R-:W-:Y:S08]  /*154c0*/  HMMA.1688.F32.TF32 R124, R8.reuse, R56, R124 ;  /* 0x00000038087c723c */ /* 0x040ff0000008107c */
        /* <DEDUP_REMOVED lines=52> */
[C---:B-1----:R-:W-:Y:S08]  /*15810*/  HMMA.1688.F32.TF32 R104, R80.reuse, R42, R104 ;  /* 0x0000002a5068723c */ /* 0x042ff00000081068 */
        /* <DEDUP_REMOVED lines=9> */
[C---:B--2---:R-:W-:Y:S01]  /*158b0*/  HMMA.1688.F32.TF32 R40, R8.reuse, R42, R76 ;  /* 0x0000002a0828723c */ /* 0x044fe2000008104c */
        /* <DEDUP_REMOVED lines=9> */
[----:B------:R-:W1:Y:S04]  /*15950*/  LDSM.16.M88.4 R32, [R201+0x40080] ;  /* 0x04008000c920783b */ /* 0x000e680000000200 */
[----:B------:R-:W2:Y:S03]  /*15960*/  LDSM.16.M88.4 R28, [R201+0x41080] ;  /* 0x04108000c91c783b */ /* 0x000ea60000000200 */
[C---:B------:R-:W-:Y:S01]  /*15970*/  HMMA.1688.F32.TF32 R60, R8.reuse, R62, R20 ;  /* 0x0000003e083c723c */ /* 0x040fe20000081014 */
[----:B------:R-:W3:Y:S04]  /*15980*/  LDSM.16.M88.4 R24, [R201+0x42080] ;  /* 0x04208000c918783b */ /* 0x000ee80000000200 */
[----:B------:R-:W4:Y:S03]  /*15990*/  LDSM.16.M88.4 R20, [R201+0x43080] ;  /* 0x04308000c914783b */ /* 0x000f260000000200 */
[C---:B------:R-:W-:Y:S01]  /*159a0*/  HMMA.1688.F32.TF32 R68, R8.reuse, R70, R16 ;  /* 0x000000460844723c */ /* 0x040fe20000081010 */
[----:B------:R-:W5:Y:S07]  /*159b0*/  LDSM.16.M88.4 R16, [R201+0x44080] ;  /* 0x04408000c910783b */ /* 0x000f6e0000000200 */
[C---:B------:R-:W-:Y:S01]  /*159c0*/  HMMA.1688.F32.TF32 R36, R8.reuse, R38, R12 ;  /* 0x000000260824723c */ /* 0x040fe2000008100c */
[----:B------:R-:W4:Y:S07]  /*159d0*/  LDSM.16.M88.4 R12, [R201+0x45080] ;  /* 0x04508000c90c783b */ /* 0x000f2e0000000200 */
[----:B------:R-:W-:Y:S01]  /*159e0*/  HMMA.1688.F32.TF32 R64, R8, R66, R4 ;  /* 0x000000420840723c */ /* 0x000fe20000081004 */
[----:B------:R-:W5:Y:S04]  /*159f0*/  LDSM.16.M88.4 R8, [R201+0x46080] ;  /* 0x04608000c908783b */ /* 0x000f680000000200 */
[----:B------:R-:W5:Y:S03]  /*15a00*/  LDSM.16.M88.4 R4, [R201+0x47080] ;  /* 0x04708000c904783b */ /* 0x000f660000000200 */
        /* <DEDUP_REMOVED lines=49> */
[C---:B------:R-:W-:Y:S01]  /*15d20*/  HMMA.1688.F32.TF32 R160, R180.reuse, R30, R160 ;  /* 0x0000001eb4a0723c */ /* 0x040fe200000810a0 */
[----:B------:R-:W-:Y:S07]  /*15d30*/  LDSM.16.M88.4 R156, [R200+0x40100] ;  /* 0x04010000c89c783b */ /* 0x000fee0000000200 */
        /* <DEDUP_REMOVED lines=17> */
[----:B------:R-:W-:Y:S01]  /*15e50*/  HMMA.1688.F32.TF32 R44, R80, R6, R44 ;  /* 0x00000006502c723c */ /* 0x000fe2000008102c */
[----:B------:R-:W1:Y:S07]  /*15e60*/  LDSM.16.M88.4 R80, [R200+0x41100] ;  /* 0x04110000c850783b */ /* 0x000e6e0000000200 */
[C---:B--2---:R-:W-:Y:S08]  /*15e70*/  HMMA.1688.F32.TF32 R40, R76.reuse, R34, R40 ;  /* 0x000000224c28723c */ /* 0x044ff00000081028 */
[C---:B------:R-:W-:Y:S08]  /*15e80*/  HMMA.1688.F32.TF32 R48, R76.reuse, R30, R48 ;  /* 0x0000001e4c30723c */ /* 0x040ff00000081030 */
[C---:B------:R-:W-:Y:S08]  /*15e90*/  HMMA.1688.F32.TF32 R52, R76.reuse, R26, R52 ;  /* 0x0000001a4c34723c */ /* 0x040ff00000081034 */
[C---:B------:R-:W-:Y:S08]  /*15ea0*/  HMMA.1688.F32.TF32 R56, R76.reuse, R22, R56 ;  /* 0x000000164c38723c */ /* 0x040ff00000081038 */
[C---:B------:R-:W-:Y:S08]  /*15eb0*/  HMMA.1688.F32.TF32 R60, R76.reuse, R18, R60 ;  /* 0x000000124c3c723c */ /* 0x040ff0000008103c */
[C---:B------:R-:W-:Y:S08]  /*15ec0*/  HMMA.1688.F32.TF32 R68, R76.reuse, R14, R68 ;  /* 0x0000000e4c44723c */ /* 0x040ff00000081044 */
[C---:B------:R-:W-:Y:S08]  /*15ed0*/  HMMA.1688.F32.TF32 R36, R76.reuse, R10, R36 ;  /* 0x0000000a4c24723c */ /* 0x040ff00000081024 */
[----:B------:R-:W-:Y:S01]  /*15ee0*/  HMMA.1688.F32.TF32 R64, R76, R6, R64 ;  /* 0x000000064c40723c */ /* 0x000fe20000081040 */
[----:B------:R-:W2:Y:S07]  /*15ef0*/  LDSM.16.M88.4 R76, [R200+0x42100] ;  /* 0x04210000c84c783b */ /* 0x000eae0000000200 */
[C---:B------:R-:W-:Y:S08]  /*15f00*/  HMMA.1688.F32.TF32 R112, R176.reuse, R10, R112 ;  /* 0x0000000ab070723c */ /* 0x040ff00000081070 */
[C---:B------:R-:W-:Y:S08]  /*15f10*/  HMMA.1688.F32.TF32 R108, R176.reuse, R6, R108 ;  /* 0x00000006b06c723c */ /* 0x040ff0000008106c */
[C---:B------:R-:W-:Y:S01]  /*15f20*/  HMMA.1688.F32.TF32 R136, R176.reuse, R34, R136 ;  /* 0x00000022b088723c */ /* 0x040fe20000081088 */
[----:B------:R-:W3:Y:S07]  /*15f30*/  LDSM.16.M88.4 R32, [R200+0x43100] ;  /* 0x04310000c820783b */ /* 0x000eee0000000200 */
[C---:B------:R-:W-:Y:S01]  /*15f40*/  HMMA.1688.F32.TF32 R132, R176.reuse, R30, R132 ;  /* 0x0000001eb084723c */ /* 0x040fe20000081084 */
[----:B------:R-:W4:Y:S07]  /*15f50*/  LDSM.16.M88.4 R28, [R200+0x44100] ;  /* 0x04410000c81c783b */ /* 0x000f2e0000000200 */
[C---:B------:R-:W-:Y:S01]  /*15f60*/  HMMA.1688.F32.TF32 R128, R176.reuse, R26, R128 ;  /* 0x0000001ab080723c */ /* 0x040fe20000081080 */
[----:B------:R-:W5:Y:S07]  /*15f70*/  LDSM.16.M88.4 R24, [R200+0x45100] ;  /* 0x04510000c818783b */ /* 0x000f6e0000000200 */
[C---:B------:R-:W-:Y:S01]  /*15f80*/  HMMA.1688.F32.TF32 R124, R176.reuse, R22, R124 ;  /* 0x00000016b07c723c */ /* 0x040fe2000008107c */
[----:B------:R-:W-:Y:S07]  /*15f90*/  LDSM.16.M88.4 R20, [R200+0x46100] ;  /* 0x04610000c814783b */ /* 0x000fee0000000200 */
[C---:B------:R-:W-:Y:S01]  /*15fa0*/  HMMA.1688.F32.TF32 R120, R176.reuse, R18, R120 ;  /* 0x00000012b078723c */ /* 0x040fe20000081078 */
[----:B------:R-:W-:Y:S07]  /*15fb0*/  LDSM.16.M88.4 R16, [R200+0x47100] ;  /* 0x04710000c810783b */ /* 0x000fee0000000200 */
[----:B------:R-:W-:Y:S01]  /*15fc0*/  HMMA.1688.F32.TF32 R116, R176, R14, R116 ;  /* 0x0000000eb074723c */ /* 0x000fe20000081074 */
[----:B------:R-:W-:Y:S04]  /*15fd0*/  LDS R176, [R2+0x10100] ;  /* 0x0101000002b07984 */ /* 0x000fe80000000800 */
[----:B------:R-:W-:Y:S03]  /*15fe0*/  LDS R178, [R2+0x11100] ;  /* 0x0111000002b27984 */ /* 0x000fe60000000800 */
[C---:B-1----:R-:W-:Y:S01]  /*15ff0*/  HMMA.1688.F32.TF32 R8, R180.reuse, R80, R160 ;  /* 0x00000050b408723c */ /* 0x042fe200000810a0 */
[----:B------:R-:W-:Y:S04]  /*16000*/  LDS R177, [R3+0x10100] ;  /* 0x0101000003b17984 */ /* 0x000fe80000000800 */
[----:B------:R-:W1:Y:S03]  /*16010*/  LDS R179, [R3+0x11100] ;  /* 0x0111000003b37984 */ /* 0x000e660000000800 */
[C---:B--2---:R-:W-:Y:S01]  /*16020*/  HMMA.1688.F32.TF32 R4, R180.reuse, R76, R164 ;  /* 0x0000004cb404723c */ /* 0x044fe200000810a4 */
[----:B------:R-:W-:Y:S04]  /*16030*/  LDS R164, [R2+0x10200] ;  /* 0x0102000002a47984 */ /* 0x000fe80000000800 */
[----:B------:R-:W-:Y:S03]  /*16040*/  LDS R166, [R2+0x11200] ;  /* 0x0112000002a67984 */ /* 0x000fe60000000800 */
[C---:B------:R-:W-:Y:S01]  /*16050*/  HMMA.1688.F32.TF32 R12, R180.reuse, R156, R172 ;  /* 0x0000009cb40c723c */ /* 0x040fe200000810ac */
[----:B------:R-:W-:Y:S04]  /*16060*/  LDS R165, [R3+0x10200] ;  /* 0x0102000003a57984 */ /* 0x000fe80000000800 */
[----:B------:R-:W2:Y:S03]  /*16070*/  LDS R167, [R3+0x11200] ;  /* 0x0112000003a77984 */ /* 0x000ea60000000800 */
[C---:B---3--:R-:W-:Y:S01]  /*16080*/  HMMA.1688.F32.TF32 R168, R180.reuse, R32, R168 ;  /* 0x00000020b4a8723c */ /* 0x048fe200000810a8 */
[----:B------:R-:W-:Y:S04]  /*16090*/  LDS R160, [R2+0x10300] ;  /* 0x0103000002a07984 */ /* 0x000fe80000000800 */
[----:B------:R-:W-:Y:S03]  /*160a0*/  LDS R162, [R2+0x11300] ;  /* 0x0113000002a27984 */ /* 0x000fe60000000800 */
[C---:B----4-:R-:W-:Y:S01]  /*160b0*/  HMMA.1688.F32.TF32 R152, R180.reuse, R28, R152 ;  /* 0x0000001cb498723c */ /* 0x050fe20000081098 */
[----:B------:R-:W-:Y:S04]  /*160c0*/  LDS R161, [R3+0x10300] ;  /* 0x0103000003a17984 */ /* 0x000fe80000000800 */
[----:B------:R-:W3:Y:S03]  /*160d0*/  LDS R163, [R3+0x11300] ;  /* 0x0113000003a37984 */ /* 0x000ee60000000800 */
[----:B-----5:R-:W-:Y:S01]  /*160e0*/  HMMA.1688.F32.TF32 R148, R180, R24, R148 ;  /* 0x00000018b494723c */ /* 0x020fe20000081094 */
        /* <DEDUP_REMOVED lines=26> */
[C---:B---3--:R-:W-:Y:S01]  /*16290*/  HMMA.1688.F32.TF32 R40, R160.reuse, R156, R40 ;  /* 0x0000009ca028723c */ /* 0x048fe20000081028 */
        /* <DEDUP_REMOVED lines=46> */
[----:B------:R-:W-:Y:S04]  /*16580*/  LDSM.16.M88.4 R156, [R201+0x40100] ;  /* 0x04010000c99c783b */ /* 0x000fe80000000200 */
[----:B------:R-:W-:Y:S03]  /*16590*/  LDS R165, [R3+0x14000] ;  /* 0x0140000003a57984 */ /* 0x000fe60000000800 */
[C---:B------:R-:W-:Y:S01]  /*165a0*/  HMMA.1688.F32.TF32 R48, R160.reuse, R82, R48 ;  /* 0x00000052a030723c */ /* 0x040fe20000081030 */
[----:B------:R-:W-:Y:S04]  /*165b0*/  LDSM.16.M88.4 R80, [R201+0x41100] ;  /* 0x04110000c950783b */ /* 0x000fe80000000200 */
[----:B------:R-:W1:Y:S03]  /*165c0*/  LDS R167, [R3+0x15000] ;  /* 0x0150000003a77984 */ /* 0x000e660000000800 */
[C---:B------:R-:W-:Y:S01]  /*165d0*/  HMMA.1688.F32.TF32 R52, R160.reuse, R78, R52 ;  /* 0x0000004ea034723c */ /* 0x040fe20000081034 */
[----:B------:R-:W2:Y:S07]  /*165e0*/  LDSM.16.M88.4 R76, [R201+0x42100] ;  /* 0x04210000c94c783b */ /* 0x000eae0000000200 */
        /* <DEDUP_REMOVED lines=14> */
[C---:B------:R-:W-:Y:S01]  /*166d0*/  HMMA.1688.F32.TF32 R8, R164.reuse, R80, R8 ;  /* 0x00000050a408723c */ /* 0x040fe20000081008 */
[----:B------:R-:W1:Y:S07]  /*166e0*/  LDSM.16.M88.4 R16, [R201+0x47100] ;  /* 0x04710000c910783b */ /* 0x000e6e0000000200 */
[C---:B--2---:R-:W-:Y:S08]  /*166f0*/  HMMA.1688.F32.TF32 R4, R164.reuse, R76, R4 ;  /* 0x0000004ca404723c */ /* 0x044ff00000081004 */
[C---:B---3--:R-:W-:Y:S08]  /*16700*/  HMMA.1688.F32.TF32 R168, R164.reuse, R32, R168 ;  /* 0x00000020a4a8723c */ /* 0x048ff000000810a8 */
[C---:B----4-:R-:W-:Y:S08]  /*16710*/  HMMA.1688.F32.TF32 R152, R164.reuse, R28, R152 ;  /* 0x0000001ca498723c */ /* 0x050ff00000081098 */
[----:B-----5:R-:W-:Y:S08]  /*16720*/  HMMA.1688.F32.TF32 R148, R164, R24, R148 ;  /* 0x00000018a494723c */ /* 0x020ff00000081094 */
        /* <DEDUP_REMOVED lines=13> */
[----:B------:R-:W-:Y:S01]  /*16800*/  HMMA.1688.F32.TF32 R140, R164, R16, R140 ;  /* 0x00000010a48c723c */ /* 0x000fe2000008108c */
[----:B------:R-:W-:Y:S04]  /*16810*/  LDS R164, [R2+0x14200] ;  /* 0x0142000002a47984 */ /* 0x000fe80000000800 */
[----:B------:R-:W-:Y:S03]  /*16820*/  LDS R166, [R2+0x15200] ;  /* 0x0152000002a67984 */ /* 0x000fe60000000800 */
[C---:B------:R-:W-:Y:S01]  /*16830*/  HMMA.1688.F32.TF32 R184, R192.reuse, R34, R168 ;  /* 0x00000022c0b8723c */ /* 0x040fe200000810a8 */
[----:B------:R-:W-:Y:S04]  /*16840*/  LDS R165, [R3+0x14200] ;  /* 0x0142000003a57984 */ /* 0x000fe80000000800 */
[----:B------:R-:W2:Y:S03]  /*16850*/  LDS R167, [R3+0x15200] ;  /* 0x0152000003a77984 */ /* 0x000ea60000000800 */
[C---:B------:R-:W-:Y:S08]  /*16860*/  HMMA.1688.F32.TF32 R176, R192.reuse, R26, R148 ;  /* 0x0000001ac0b0723c */ /* 0x040ff00000081094 */
[C---:B------:R-:W-:Y:S01]  /*16870*/  HMMA.1688.F32.TF32 R148, R192.reuse, R22, R144 ;  /* 0x00000016c094723c */ /* 0x040fe20000081090 */
[----:B------:R-:W-:Y:S07]  /*16880*/  LDSM.16.M88.4 R144, [R200+0x41180] ;  /* 0x04118000c890783b */ /* 0x000fee0000000200 */
        /* <DEDUP_REMOVED lines=27> */
[----:B-1----:R-:W-:Y:S01]  /*16a40*/  HMMA.1688.F32.TF32 R48, R160, R82, R48 ;  /* 0x00000052a030723c */ /* 0x002fe20000081030 */
[----:B------:R-:W-:Y:S04]  /*16a50*/  LDS R165, [R3+0x16200] ;  /* 0x0162000003a57984 */ /* 0x000fe80000000800 */
[----:B------:R-:W1:Y:S03]  /*16a60*/  LDS R167, [R3+0x17200] ;  /* 0x0172000003a77984 */ /* 0x000e660000000800 */
        /* <DEDUP_REMOVED lines=9> */
[----:B-1----:R-:W-:Y:S01]  /*16b00*/  HMMA.1688.F32.TF32 R152, R164, R82, R100 ;  /* 0x00000052a498723c */ /* 0x002fe20000081064 */
[----:B------:R-:W-:Y:S04]  /*16b10*/  LDS R100, [R2+0x18100] ;  /* 0x0181000002647984 */ /* 0x000fe80000000800 */
[----:B------:R-:W-:Y:S03]  /*16b20*/  LDS R102, [R2+0x19100] ;  /* 0x0191000002667984 */ /* 0x000fe60000000800 */
[----:B------:R-:W-:Y:S01]  /*16b30*/  HMMA.1688.F32.TF32 R188, R192, R78, R4 ;  /* 0x0000004ec0bc723c */ /* 0x000fe20000081004 */
[----:B------:R-:W-:Y:S04]  /*16b40*/  LDS R101, [R3+0x18100] ;  /* 0x0181000003657984 */ /* 0x000fe80000000800 */
[----:B------:R-:W1:Y:S03]  /*16b50*/  LDS R103, [R3+0x19100] ;  /* 0x0191000003677984 */ /* 0x000e660000000800 */
[C---:B------:R-:W-:Y:S01]  /*16b60*/  HMMA.1688.F32.TF32 R172, R164.reuse, R158, R104 ;  /* 0x0000009ea4ac723c */ /* 0x040fe20000081068 */
[----:B------:R-:W-:Y:S04]  /*16b70*/  LDS R104, [R2+0x18000] ;  /* 0x0180000002687984 */ /* 0x000fe80000000800 */
[----:B------:R-:W-:Y:S03]  /*16b80*/  LDS R106, [R2+0x19000] ;  /* 0x01900000026a7984 */ /* 0x000fe60000000800 */
[C---:B------:R-:W-:Y:S01]  /*16b90*/  HMMA.1688.F32.TF32 R96, R164.reuse, R78, R96 ;  /* 0x0000004ea460723c */ /* 0x040fe20000081060 */
[----:B------:R-:W-:Y:S04]  /*16ba0*/  LDS R105, [R3+0x18000] ;  /* 0x0180000003697984 */ /* 0x000fe80000000800 */
[----:B------:R-:W-:Y:S03]  /*16bb0*/  LDS R107, [R3+0x19000] ;  /* 0x01900000036b7984 */ /* 0x000fe60000000800 */
[C---:B------:R-:W-:Y:S01]  /*16bc0*/  HMMA.1688.F32.TF32 R92, R164.reuse, R34, R92 ;  /* 0x00000022a45c723c */ /* 0x040fe2000008105c */
[----:B------:R-:W2:Y:S07]  /*16bd0*/  LDSM.16.M88.4 R4, [R200+0x40180] ;  /* 0x04018000c804783b */ /* 0x000eae0000000200 */
[C---:B------:R-:W-:Y:S08]  /*16be0*/  HMMA.1688.F32.TF32 R88, R164.reuse, R30, R88 ;  /* 0x0000001ea458723c */ /* 0x040ff00000081058 */
[----:B------:R-:W-:Y:S08]  /*16bf0*/  HMMA.1688.F32.TF32 R72, R164, R22, R72 ;  /* 0x00000016a448723c */ /* 0x000ff00000081048 */
[C---:B------:R-:W-:Y:S01]  /*16c00*/  HMMA.1688.F32.TF32 R52, R160.reuse, R78, R52 ;  /* 0x0000004ea034723c */ /* 0x040fe20000081034 */
[----:B------:R-:W-:Y:S07]  /*16c10*/  LDSM.16.M88.4 R76, [R200+0x43180] ;  /* 0x04318000c84c783b */ /* 0x000fee0000000200 */
[C---:B------:R-:W-:Y:S01]  /*16c20*/  HMMA.1688.F32.TF32 R56, R160.reuse, R34, R56 ;  /* 0x00000022a038723c */ /* 0x040fe20000081038 */
[----:B------:R-:W-:Y:S07]  /*16c30*/  LDSM.16.M88.4 R32, [R200+0x46180] ;  /* 0x04618000c820783b */ /* 0x000fee0000000200 */
[C---:B------:R-:W-:Y:S01]  /*16c40*/  HMMA.1688.F32.TF32 R60, R160.reuse, R30, R60 ;  /* 0x0000001ea03c723c */ /* 0x040fe2000008103c */
[----:B------:R-:W-:Y:S07]  /*16c50*/  LDSM.16.M88.4 R28, [R200+0x45180] ;  /* 0x04518000c81c783b */ /* 0x000fee0000000200 */
[----:B------:R-:W-:Y:S01]  /*16c60*/  HMMA.1688.F32.TF32 R36, R160, R22, R36 ;  /* 0x00000016a024723c */ /* 0x000fe20000081024 */
[----:B------:R-:W3:Y:S07]  /*16c70*/  LDSM.16.M88.4 R20, [R200+0x42180] ;  /* 0x04218000c814783b */ /* 0x000eee0000000200 */
[----:B------:R-:W-:Y:S01]  /*16c80*/  HMMA.1688.F32.TF32 R196, R140, R144, R48 ;  /* 0x000000908cc4723c */ /* 0x000fe20000081030 */
[----:B------:R-:W4:Y:S07]  /*16c90*/  LDSM.16.M88.4 R48, [R200+0x44180] ;  /* 0x04418000c830783b */ /* 0x000f2e0000000200 */
[C---:B------:R-:W-:Y:S08]  /*16ca0*/  HMMA.1688.F32.TF32 R12, R192.reuse, R158, R12 ;  /* 0x0000009ec00c723c */ /* 0x040ff0000008100c */
[----:B------:R-:W-:Y:S08]  /*16cb0*/  HMMA.1688.F32.TF32 R8, R192, R82, R8 ;  /* 0x00000052c008723c */ /* 0x000ff00000081008 */
[-C--:B------:R-:W-:Y:S08]  /*16cc0*/  HMMA.1688.F32.TF32 R84, R164, R26.reuse, R84 ;  /* 0x0000001aa454723c */ /* 0x080ff00000081054 */
[C---:B------:R-:W-:Y:S01]  /*16cd0*/  HMMA.1688.F32.TF32 R68, R160.reuse, R26, R68 ;  /* 0x0000001aa044723c */ /* 0x040fe20000081044 */
[----:B------:R5:W3:Y:S07]  /*16ce0*/  LDSM.16.M88.4 R24, [R200+0x47180] ;  /* 0x04718000c818783b */ /* 0x000aee0000000200 */
[----:B------:R-:W-:Y:S01]  /*16cf0*/  HMMA.1688.F32.TF32 R192, R160, R158, R40 ;  /* 0x0000009ea0c0723c */ /* 0x000fe20000081028 */
[----:B------:R-:W-:Y:S04]  /*16d00*/  LDS R40, [R2+0x18200] ;  /* 0x0182000002287984 */ /* 0x000fe80000000800 */
[----:B------:R-:W-:Y:S03]  /*16d10*/  LDS R42, [R2+0x19200] ;  /* 0x01920000022a7984 */ /* 0x000fe60000000800 */
[-C--:B------:R-:W-:Y:S01]  /*16d20*/  HMMA.1688.F32.TF32 R44, R164, R18.reuse, R44 ;  /* 0x00000012a42c723c */ /* 0x080fe2000008102c */
[----:B------:R-:W-:Y:S04]  /*16d30*/  LDS R41, [R3+0x18200] ;  /* 0x0182000003297984 */ /* 0x000fe80000000800 */
[----:B------:R-:W4:Y:S03]  /*16d40*/  LDS R43, [R3+0x19200] ;  /* 0x01920000032b7984 */ /* 0x000f260000000800 */
[----:B------:R-:W-:Y:S01]  /*16d50*/  HMMA.1688.F32.TF32 R64, R160, R18, R64 ;  /* 0x00000012a040723c */ /* 0x000fe20000081040 */
[----:B-----5:R-:W5:Y:S07]  /*16d60*/  LDL.LU R200, [R1+0x900] ;  /* 0x0009000001c87983 */ /* 0x020f6e0000300800 */
[----:B-1----:R-:W-:Y:S08]  /*16d70*/  HMMA.1688.F32.TF32 R164, R100, R144, R132 ;  /* 0x0000009064a4723c */ /* 0x002ff00000081084 */
[C---:B--2---:R-:W-:Y:S08]  /*16d80*/  HMMA.1688.F32.TF32 R12, R104.reuse, R4, R12 ;  /* 0x00000004680c723c */ /* 0x044ff0000008100c */
[C---:B------:R-:W-:Y:S08]  /*16d90*/  HMMA.1688.F32.TF32 R8, R104.reuse, R144, R8 ;  /* 0x000000906808723c */ /* 0x040ff00000081008 */
[C---:B---3--:R-:W-:Y:S01]  /*16da0*/  HMMA.1688.F32.TF32 R160, R104.reuse, R20, R188 ;  /* 0x0000001468a0723c */ /* 0x048fe200000810bc */
[----:B------:R-:W2:Y:S04]  /*16db0*/  LDL.LU R188, [R1+0x93c] ;  /* 0x00093c0001bc7983 */ /* 0x000ea80000300800 */
[----:B------:R-:W3:Y:S03]  /*16dc0*/  LDL.LU R189, [R1+0x940] ;  /* 0x0009400001bd7983 */ /* 0x000ee60000300800 */
[C---:B------:R-:W-:Y:S01]  /*16dd0*/  HMMA.1688.F32.TF32 R156, R104.reuse, R76, R184 ;  /* 0x0000004c689c723c */ /* 0x040fe200000810b8 */
[----:B------:R-:W2:Y:S04]  /*16de0*/  LDL.LU R190, [R1+0x944] ;  /* 0x0009440001be7983 */ /* 0x000ea80000300800 */
[----:B------:R-:W2:Y:S03]  /*16df0*/  LDL.LU R191, [R1+0x8fc] ;  /* 0x0008fc0001bf7983 */ /* 0x000ea60000300800 */
[C---:B----4-:R-:W-:Y:S08]  /*16e00*/  HMMA.1688.F32.TF32 R80, R104.reuse, R48, R180 ;  /* 0x000000306850723c */ /* 0x050ff000000810b4 */
[C---:B------:R-:W-:Y:S08]  /*16e10*/  HMMA.1688.F32.TF32 R132, R104.reuse, R28, R176 ;  /* 0x0000001c6884723c */ /* 0x040ff000000810b0 */
[C---:B------:R-:W-:Y:S08]  /*16e20*/  HMMA.1688.F32.TF32 R148, R104.reuse, R32, R148 ;  /* 0x000000206894723c */ /* 0x040ff00000081094 */
[----:B------:R-:W-:Y:S01]  /*16e30*/  HMMA.1688.F32.TF32 R104, R104, R24, R168 ;  /* 0x000000186868723c */ /* 0x000fe200000810a8 */
[----:B------:R-:W-:Y:S04]  /*16e40*/  LDS R168, [R2+0x1a000] ;  /* 0x01a0000002a87984 */ /* 0x000fe80000000800 */
[----:B------:R-:W-:Y:S03]  /*16e50*/  LDS R170, [R2+0x1b000] ;  /* 0x01b0000002aa7984 */ /* 0x000fe60000000800 */
[-C--:B------:R-:W-:Y:S01]  /*16e60*/  HMMA.1688.F32.TF32 R136, R100, R4.reuse, R136 ;  /* 0x000000046488723c */ /* 0x080fe20000081088 */
[----:B------:R-:W-:Y:S04]  /*16e70*/  LDS R169, [R3+0x1a000] ;  /* 0x01a0000003a97984 */ /* 0x000fe80000000800 */
[----:B------:R-:W1:Y:S03]  /*16e80*/  LDS R171, [R3+0x1b000] ;  /* 0x01b0000003ab7984 */ /* 0x000e660000000800 */
[-C--:B------:R-:W-:Y:S08]  /*16e90*/  HMMA.1688.F32.TF32 R16, R40, R4.reuse, R172 ;  /* 0x000000042810723c */ /* 0x080ff000000810ac */
[----:B------:R-:W-:Y:S08]  /*16ea0*/  HMMA.1688.F32.TF32 R192, R140, R4, R192 ;  /* 0x000000048cc0723c */ /* 0x000ff000000810c0 */
[----:B------:R-:W-:Y:S08]  /*16eb0*/  HMMA.1688.F32.TF32 R152, R40, R144, R152 ;  /* 0x000000902898723c */ /* 0x000ff00000081098 */
        /* <DEDUP_REMOVED lines=27> */
[----:B------:R-:W-:Y:S04]  /*17070*/  LDS R142, [R2+0x1b100] ;  /* 0x01b10000028e7984 */ /* 0x000fe80000000800 */
[----:B------:R-:W-:Y:S04]  /*17080*/  LDS R141, [R3+0x1a100] ;  /* 0x01a10000038d7984 */ /* 0x000fe80000000800 */
[----:B------:R-:W4:Y:S01]  /*17090*/  LDS R143, [R3+0x1b100] ;  /* 0x01b10000038f7984 */ /* 0x000f220000000800 */
[C---:B-1----:R-:W-:Y:S08]  /*170a0*/  HMMA.1688.F32.TF32 R12, R168.reuse, R6, R12 ;  /* 0x00000006a80c723c */ /* 0x042ff0000008100c */
[C---:B------:R-:W-:Y:S08]  /*170b0*/  HMMA.1688.F32.TF32 R8, R168.reuse, R146, R8 ;  /* 0x00000092a808723c */ /* 0x040ff00000081008 */
[C---:B------:R-:W-:Y:S08]  /*170c0*/  HMMA.1688.F32.TF32 R176, R168.reuse, R22, R160 ;  /* 0x00000016a8b0723c */ /* 0x040ff000000810a0 */
[C---:B------:R-:W-:Y:S01]  /*170d0*/  HMMA.1688.F32.TF32 R172, R168.reuse, R78, R156 ;  /* 0x0000004ea8ac723c */ /* 0x040fe2000008109c */
[----:B------:R-:W-:Y:S04]  /*170e0*/  LDS R156, [R2+0x1c000] ;  /* 0x01c00000029c7984 */ /* 0x000fe80000000800 */
[----:B------:R-:W-:Y:S03]  /*170f0*/  LDS R158, [R2+0x1d000] ;  /* 0x01d00000029e7984 */ /* 0x000fe60000000800 */
[C---:B------:R-:W-:Y:S01]  /*17100*/  HMMA.1688.F32.TF32 R80, R168.reuse, R50, R80 ;  /* 0x00000032a850723c */ /* 0x040fe20000081050 */
[----:B------:R-:W-:Y:S04]  /*17110*/  LDS R157, [R3+0x1c000] ;  /* 0x01c00000039d7984 */ /* 0x000fe80000000800 */
[----:B------:R-:W-:Y:S03]  /*17120*/  LDS R159, [R3+0x1d000] ;  /* 0x01d00000039f7984 */ /* 0x000fe60000000800 */
        /* <DEDUP_REMOVED lines=23> */
[----:B------:R-:W-:Y:S07]  /*172a0*/  LDSM.16.M88.4 R16, [R201+0x41180] ;  /* 0x04118000c910783b */ /* 0x000fee0000000200 */
        /* <DEDUP_REMOVED lines=10> */
[----:B------:R-:W1:Y:S04]  /*17350*/  LDSM.16.M88.4 R4, [R201+0x40180] ;  /* 0x04018000c904783b */ /* 0x000e680000000200 */
[----:B------:R-:W-:Y:S03]  /*17360*/  LDSM.16.M88.4 R144, [R201+0x46180] ;  /* 0x04618000c990783b */ /* 0x000fe60000000200 */
[C---:B------:R-:W-:Y:S01]  /*17370*/  HMMA.1688.F32.TF32 R52, R40.reuse, R22, R52 ;  /* 0x000000162834723c */ /* 0x040fe20000081034 */
[----:B------:R-:W-:Y:S04]  /*17380*/  LDSM.16.M88.4 R20, [R201+0x45180] ;  /* 0x04518000c914783b */ /* 0x000fe80000000200 */
[----:B------:R-:W4:Y:S03]  /*17390*/  LDL.LU R195, [R1+0x938] ;  /* 0x0009380001c37983 */ /* 0x000f260000300800 */
[C---:B------:R-:W-:Y:S01]  /*173a0*/  HMMA.1688.F32.TF32 R56, R40.reuse, R78, R56 ;  /* 0x0000004e2838723c */ /* 0x040fe20000081038 */
[----:B------:R-:W-:Y:S07]  /*173b0*/  LDSM.16.M88.4 R76, [R201+0x47180] ;  /* 0x04718000c94c783b */ /* 0x000fee0000000200 */
[C---:B------:R-:W-:Y:S01]  /*173c0*/  HMMA.1688.F32.TF32 R68, R40.reuse, R30, R68 ;  /* 0x0000001e2844723c */ /* 0x040fe20000081044 */
[----:B------:R-:W-:Y:S07]  /*173d0*/  LDSM.16.M88.4 R28, [R201+0x43180] ;  /* 0x04318000c91c783b */ /* 0x000fee0000000200 */
[C---:B------:R-:W-:Y:S01]  /*173e0*/  HMMA.1688.F32.TF32 R36, R40.reuse, R34, R36 ;  /* 0x000000222824723c */ /* 0x040fe20000081024 */
[----:B------:R-:W2:Y:S07]  /*173f0*/  LDSM.16.M88.4 R32, [R201+0x42180] ;  /* 0x04218000c920783b */ /* 0x000eae0000000200 */
[C---:B------:R-:W-:Y:S01]  /*17400*/  HMMA.1688.F32.TF32 R64, R40.reuse, R26, R64 ;  /* 0x0000001a2840723c */ /* 0x040fe20000081040 */
[----:B------:R-:W2:Y:S07]  /*17410*/  LDSM.16.M88.4 R24, [R201+0x44180] ;  /* 0x04418000c918783b */ /* 0x000eae0000000200 */
[----:B------:R-:W-:Y:S08]  /*17420*/  HMMA.1688.F32.TF32 R60, R40, R50, R60 ;  /* 0x00000032283c723c */ /* 0x000ff0000008103c */
[-C--:B-1----:R-:W-:Y:S08]  /*17430*/  HMMA.1688.F32.TF32 R12, R156, R4.reuse, R12 ;  /* 0x000000049c0c723c */ /* 0x082ff0000008100c */
[-C--:B------:R-:W-:Y:S08]  /*17440*/  HMMA.1688.F32.TF32 R136, R152, R4.reuse, R136 ;  /* 0x000000049888723c */ /* 0x080ff00000081088 */
[-C--:B------:R-:W-:Y:S08]  /*17450*/  HMMA.1688.F32.TF32 R168, R140, R4.reuse, R168 ;  /* 0x000000048ca8723c */ /* 0x080ff000000810a8 */
[----:B------:R-:W-:Y:S08]  /*17460*/  HMMA.1688.F32.TF32 R184, R100, R4, R184 ;  /* 0x0000000464b8723c */ /* 0x000ff000000810b8 */
[-C--:B------:R-:W-:Y:S08]  /*17470*/  HMMA.1688.F32.TF32 R8, R156, R16.reuse, R8 ;  /* 0x000000109c08723c */ /* 0x080ff00000081008 */
[-C--:B------:R-:W-:Y:S08]  /*17480*/  HMMA.1688.F32.TF32 R164, R152, R16.reuse, R164 ;  /* 0x0000001098a4723c */ /* 0x080ff000000810a4 */
[-C--:B------:R-:W-:Y:S08]  /*17490*/  HMMA.1688.F32.TF32 R160, R140, R16.reuse, R160 ;  /* 0x000000108ca0723c */ /* 0x080ff000000810a0 */
[----:B------:R-:W-:Y:S08]  /*174a0*/  HMMA.1688.F32.TF32 R180, R100, R16, R180 ;  /* 0x0000001064b4723c */ /* 0x000ff000000810b4 */
[C---:B--2---:R-:W-:Y:S08]  /*174b0*/  HMMA.1688.F32.TF32 R40, R156.reuse, R32, R176 ;  /* 0x000000209c28723c */ /* 0x044ff000000810b0 */
        /* <DEDUP_REMOVED lines=38> */
[----:B------:R-:W3:Y:S01]  /*17720*/  LDS R101, [R3+0x1e300] ;  /* 0x01e3000003657984 */ /* 0x000ee20000000800 */
[-C--:B-1----:R-:W-:Y:S08]  /*17730*/  HMMA.1688.F32.TF32 R132, R156, R22.reuse, R132 ;  /* 0x000000169c84723c */ /* 0x082ff00000081084 */
[-C--:B--2---:R-:W-:Y:S08]  /*17740*/  HMMA.1688.F32.TF32 R116, R152, R22.reuse, R116 ;  /* 0x000000169874723c */ /* 0x084ff00000081074 */
[----:B------:R-:W-:Y:S08]  /*17750*/  HMMA.1688.F32.TF32 R84, R140, R22, R84 ;  /* 0x000000168c54723c */ /* 0x000ff00000081054 */
[-C--:B------:R-:W-:Y:S08]  /*17760*/  HMMA.1688.F32.TF32 R12, R156, R6.reuse, R12 ;  /* 0x000000069c0c723c */ /* 0x080ff0000008100c */
[----:B------:R-:W-:Y:S08]  /*17770*/  HMMA.1688.F32.TF32 R136, R152, R6, R136 ;  /* 0x000000069888723c */ /* 0x000ff00000081088 */
[----:B---3--:R-:W-:Y:S01]  /*17780*/  HMMA.1688.F32.TF32 R68, R100, R22, R68 ;  /* 0x000000166444723c */ /* 0x008fe20000081044 */
[----:B------:R-:W2:Y:S04]  /*17790*/  LDL.LU R22, [R1+0x904] ;  /* 0x0009040001167983 */ /* 0x000ea80000300800 */
[----:B------:R-:W3:Y:S03]  /*177a0*/  LDL.LU R21, [R1+0x908] ;  /* 0x0009080001157983 */ /* 0x000ee60000300800 */
[-C--:B------:R-:W-:Y:S01]  /*177b0*/  HMMA.1688.F32.TF32 R168, R140, R6.reuse, R168 ;  /* 0x000000068ca8723c */ /* 0x080fe200000810a8 */
[----:B------:R-:W2:Y:S07]  /*177c0*/  LDL.LU R20, [R1+0x8bc] ;  /* 0x0008bc0001147983 */ /* 0x000eae0000300800 */
[----:B------:R-:W-:Y:S01]  /*177d0*/  HMMA.1688.F32.TF32 R176, R100, R6, R184 ;  /* 0x0000000664b0723c */ /* 0x000fe200000810b8 */
[----:B------:R-:W2:Y:S01]  /*177e0*/  LDL.LU R7, [R1+0x8c0] ;  /* 0x0008c00001077983 */ /* 0x000ea20000300800 */
[----:B------:R-:W-:Y:S01]  /*177f0*/  IMAD.MOV.U32 R192, RZ, RZ, 0x7f ;  /* 0x0000007fffc07424 */ /* 0x000fe200078e00ff */
[----:B------:R-:W-:-:S04]  /*17800*/  MOV R193, c[0x0][0x180] ;  /* 0x0000600000c17a02 */ /* 0x000fc80000000f00 */
[----:B------:R-:W-:Y:S02]  /*17810*/  IADD3 R192, R192, c[0x0][0x180], RZ ;  /* 0x00006000c0c07a10 */ /* 0x000fe40007ffe0ff */
[----:B------:R-:W-:Y:S02]  /*17820*/  IADD3 R193, R193, -0x100, RZ ;  /* 0xffffff00c1c17810 */ /* 0x000fe40007ffe0ff */
[----:B------:R-:W-:-:S04]  /*17830*/  SHF.R.S32.HI R194, RZ, 0x1f, R192 ;  /* 0x0000001fffc27819 */ /* 0x000fc800000114c0 */
[----:B------:R-:W-:Y:S01]  /*17840*/  LEA.HI R194, R194, R192, RZ, 0x7 ;  /* 0x000000c0c2c27211 */ /* 0x000fe200078f38ff */
[----:B------:R-:W-:-:S03]  /*17850*/  IMAD R2, R204, -0x80, R193 ;  /* 0xffffff80cc027824 */ /* 0x000fc600078e02c1 */
[----:B------:R-:W-:Y:S02]  /*17860*/  SHF.R.S32.HI R194, RZ, 0x7, R194 ;  /* 0x00000007ffc27819 */ /* 0x000fe400000114c2 */
[----:B------:R-:W-:Y:S02]  /*17870*/  ISETP.GT.AND P1, PT, R2, RZ, PT ;  /* 0x000000ff0200720c */ /* 0x000fe40003f24270 */
[----:B------:R-:W-:Y:S01]  /*17880*/  IADD3 R194, R194, -0x2, RZ ;  /* 0xfffffffec2c27810 */ /* 0x000fe20007ffe0ff */
[----:B------:R-:W-:Y:S01]  /*17890*/  UIADD3 UR5, UR5, 0x1, URZ ;  /* 0x0000000105057890 */ /* 0x000fe2000fffe03f */
[----:B------:R-:W-:Y:S02]  /*178a0*/  SEL R3, RZ, 0x4, !P1 ;  /* 0x00000004ff037807 */ /* 0x000fe40004800000 */
[----:B------:R-:W-:Y:S01]  /*178b0*/  ISETP.GE.AND P0, PT, R204, R194, PT ;  /* 0x000000c2cc00720c */ /* 0x000fe20003f06270 */
[----:B------:R-:W-:-:S03]  /*178c0*/  UISETP.GT.AND UP0, UPT, UR5, 0x1, UPT ;  /* 0x000000010500788c */ /* 0x000fc6000bf04270 */
[----:B------:R-:W-:Y:S01]  /*178d0*/  SEL R3, R3, RZ, !P0 ;  /* 0x000000ff03037207 */ /* 0x000fe20004000000 */
[----:B------:R-:W-:Y:S01]  /*178e0*/  USEL UR5, UR5, URZ, !UP0 ;  /* 0x0000003f05057287 */ /* 0x000fe2000c000000 */
[----:B------:R-:W-:Y:S02]  /*178f0*/  IADD3 R188, P1, R188, R202, RZ ;  /* 0x000000cabcbc7210 */ /* 0x000fe40007f3e0ff */
[----:B------:R-:W-:-:S03]  /*17900*/  ISETP.NE.U32.AND P2, PT, R3, RZ, PT ;  /* 0x000000ff0300720c */ /* 0x000fc60003f45070 */
[----:B------:R-:W-:Y:S02]  /*17910*/  IMAD.U32 R3, RZ, RZ, UR5 ;  /* 0x00000005ff037e24 */ /* 0x000fe4000f8e00ff */
[----:B----4-:R-:W-:Y:S01]  /*17920*/  IMAD.X R195, R195, 0x1, R0, P1 ;  /* 0x00000001c3c37824 */ /* 0x010fe200008e0600 */
[-C--:B------:R-:W-:Y:S01]  /*17930*/  IADD3 R190, P3, R190, R202.reuse, RZ ;  /* 0x000000cabebe7210 */ /* 0x080fe20007f7e0ff */
[----:B------:R-:W-:Y:S02]  /*17940*/  IMAD R3, R3, 0x20000, R203 ;  /* 0x0002000003037824 */ /* 0x000fe400078e02cb */
[----:B------:R-:W-:Y:S02]  /*17950*/  IMAD.MOV.U32 R4, RZ, RZ, R188 ;  /* 0x000000ffff047224 */ /* 0x000fe400078e00bc */
[----:B------:R-:W-:Y:S01]  /*17960*/  IMAD.MOV.U32 R5, RZ, RZ, R195 ;  /* 0x000000ffff057224 */ /* 0x000fe200078e00c3 */
[----:B------:R-:W-:Y:S01]  /*17970*/  BAR.SYNC.DEFER_BLOCKING 0x0 ;  /* 0x0000000000007b1d */ /* 0x000fe20000010000 */
[----:B------:R-:W-:Y:S01]  /*17980*/  ISETP.GT.AND P1, PT, R2, 0x4, PT ;  /* 0x000000040200780c */ /* 0x000fe20003f24270 */
[----:B------:R-:W-:Y:S01]  /*17990*/  IMAD.X R189, R189, 0x1, R0, P3 ;  /* 0x00000001bdbd7824 */ /* 0x000fe200018e0600 */
[----:B-----5:R-:W-:-:S03]  /*179a0*/  IADD3 R200, P4, R200, R202, RZ ;  /* 0x000000cac8c87210 */ /* 0x020fc60007f9e0ff */
[----:B------:R-:W-:Y:S04]  /*179b0*/  STL [R1+0x93c], R188 ;  /* 0x00093cbc01007387 */ /* 0x000fe80000100800 */
[----:B------:R-:W-:Y:S04]  /*179c0*/  STL [R1+0x938], R195 ;  /* 0x000938c301007387 */ /* 0x000fe80000100800 */
[----:B------:R-:W4:Y:S04]  /*179d0*/  LDL.LU R24, [R1+0x8c8] ;  /* 0x0008c80001187983 */ /* 0x000f280000300800 */
[----:B------:R-:W4:Y:S04]  /*179e0*/  LDL.LU R16, [R1+0x880] ;  /* 0x0008800001107983 */ /* 0x000f280000300800 */
[----:B------:R-:W-:Y:S01]  /*179f0*/  @!PT LDS RZ, [RZ] ;  /* 0x00000000fffff984 */ /* 0x000fe20000000800 */
[----:B------:R-:W-:Y:S01]  /*17a00*/  @!PT LDS RZ, [RZ] ;  /* 0x00000000fffff984 */ /* 0x000fe20000000800 */
[----:B------:R-:W-:Y:S01]  /*17a10*/  @!PT LDS RZ, [RZ] ;  /* 0x00000000fffff984 */ /* 0x000fe20000000800 */
[----:B------:R1:W-:Y:S04]  /*17a20*/  LDGSTS.E [R3], [R4.64], P2 ;  /* 0x0000000004037fae */ /* 0x0003e80009121848 */
[----:B------:R-:W-:Y:S01]  /*17a30*/  STL [R1+0x944], R190 ;  /* 0x000944be01007387 */ /* 0x000fe20000100800 */
[----:B-1----:R-:W-:-:S03]  /*17a40*/  SEL R4, RZ, 0x4, !P1 ;  /* 0x00000004ff047807 */ /* 0x002fc60004800000 */
[----:B------:R-:W-:Y:S01]  /*17a50*/  STL [R1+0x940], R189 ;  /* 0x000940bd01007387 */ /* 0x000fe20000100800 */
[----:B------:R-:W-:-:S03]  /*17a60*/  SEL R4, R4, RZ, !P0 ;  /* 0x000000ff04047207 */ /* 0x000fc60004000000 */
[----:B------:R-:W-:Y:S01]  /*17a70*/  STL [R1+0x900], R200 ;  /* 0x000900c801007387 */ /* 0x000fe20000100800 */
[----:B------:R-:W-:Y:S01]  /*17a80*/  IMAD.X R191, R191, 0x1, R0, P4 ;  /* 0x00000001bfbf7824 */ /* 0x000fe200020e0600 */
[----:B------:R-:W-:Y:S02]  /*17a90*/  ISETP.NE.U32.AND P1, PT, R4, RZ, PT ;  /* 0x000000ff0400720c */ /* 0x000fe40003f25070 */
[----:B------:R-:W4:Y:S01]  /*17aa0*/  LDL.LU R25, [R1+0x8c4] ;  /* 0x0008c40001197983 */ /* 0x000f220000300800 */
[----:B------:R-:W-:Y:S01]  /*17ab0*/  IMAD.MOV.U32 R4, RZ, RZ, R190 ;  /* 0x000000ffff047224 */ /* 0x000fe200078e00be */
[----:B------:R-:W-:Y:S01]  /*17ac0*/  MOV R5, R189 ;  /* 0x000000bd00057202 */ /* 0x000fe20000000f00 */
[C---:B------:R-:W-:Y:S01]  /*17ad0*/  HMMA.1688.F32.TF32 R164, R152.reuse, R18, R164 ;  /* 0x0000001298a4723c */ /* 0x040fe200000810a4 */
[----:B------:R-:W-:Y:S04]  /*17ae0*/  STL [R1+0x8fc], R191 ;  /* 0x0008fcbf01007387 */ /* 0x000fe80000100800 */
[----:B------:R1:W-:Y:S03]  /*17af0*/  LDGSTS.E [R3+0x200], [R4.64], P2 ;  /* 0x0020000004037fae */ /* 0x0003e60009121848 */
[----:B------:R-:W-:Y:S01]  /*17b00*/  HMMA.1688.F32.TF32 R128, R152, R34, R128 ;  /* 0x000000229880723c */ /* 0x000fe20000081080 */
[----:B------:R-:W-:-:S07]  /*17b10*/  ISETP.GT.AND P2, PT, R2, 0x8, PT ;  /* 0x000000080200780c */ /* 0x000fce0003f44270 */
[----:B------:R-:W-:Y:S01]  /*17b20*/  HMMA.1688.F32.TF32 R124, R152, R30, R124 ;  /* 0x0000001e987c723c */ /* 0x000fe2000008107c */
[----:B-1----:R-:W-:Y:S02]  /*17b30*/  IMAD.MOV.U32 R4, RZ, RZ, R200 ;  /* 0x000000ffff047224 */ /* 0x002fe400078e00c8 */
[----:B------:R-:W-:-:S05]  /*17b40*/  IMAD.MOV.U32 R5, RZ, RZ, R191 ;  /* 0x000000ffff057224 */ /* 0x000fca00078e00bf */
[C---:B------:R-:W-:Y:S01]  /*17b50*/  HMMA.1688.F32.TF32 R120, R152.reuse, R26, R120 ;  /* 0x0000001a9878723c */ /* 0x040fe20000081078 */
[----:B------:R1:W-:Y:S07]  /*17b60*/  LDGSTS.E [R3+0x1000], [R4.64], P1 ;  /* 0x0100000004037fae */ /* 0x0003ee0008921848 */
[C---:B------:R-:W-:Y:S08]  /*17b70*/  HMMA.1688.F32.TF32 R112, R152.reuse, R146, R112 ;  /* 0x000000929870723c */ /* 0x040ff00000081070 */
[----:B------:R-:W-:Y:S08]  /*17b80*/  HMMA.1688.F32.TF32 R108, R152, R78, R108 ;  /* 0x0000004e986c723c */ /* 0x000ff0000008106c */
[-C--:B------:R-:W-:Y:S08]  /*17b90*/  HMMA.1688.F32.TF32 R8, R156, R18.reuse, R8 ;  /* 0x000000129c08723c */ /* 0x080ff00000081008 */
[-C--:B------:R-:W-:Y:S08]  /*17ba0*/  HMMA.1688.F32.TF32 R152, R140, R18.reuse, R160 ;  /* 0x000000128c98723c */ /* 0x080ff000000810a0 */
[----:B------:R-:W-:Y:S01]  /*17bb0*/  HMMA.1688.F32.TF32 R172, R100, R18, R180 ;  /* 0x0000001264ac723c */ /* 0x000fe200000810b4 */
[----:B------:R-:W4:Y:S04]  /*17bc0*/  LDL.LU R18, [R1+0x87c] ;  /* 0x00087c0001127983 */ /* 0x000f280000300800 */
[----:B------:R-:W4:Y:S04]  /*17bd0*/  LDL.LU R19, [R1+0x884] ;  /* 0x0008840001137983 */ /* 0x000f280000300800 */
[----:B------:R-:W4:Y:S01]  /*17be0*/  LDL.LU R17, [R1+0x888] ;  /* 0x0008880001117983 */ /* 0x000f220000300800 */
[----:B-1----:R-:W-:-:S03]  /*17bf0*/  SEL R4, RZ, 0x4, !P2 ;  /* 0x00000004ff047807 */ /* 0x002fc60005000000 */
[----:B------:R-:W4:Y:S01]  /*17c00*/  LDL.LU R23, [R1+0x83c] ;  /* 0x00083c0001177983 */ /* 0x000f220000300800 */
[----:B------:R-:W-:-:S03]  /*17c10*/  SEL R4, R4, RZ, !P0 ;  /* 0x000000ff04047207 */ /* 0x000fc60004000000 */
[----:B------:R-:W4:Y:S01]  /*17c20*/  LDL.LU R6, [R1+0x840] ;  /* 0x0008400001067983 */ /* 0x000f220000300800 */
[----:B------:R-:W-:Y:S02]  /*17c30*/  ISETP.NE.U32.AND P2, PT, R4, RZ, PT ;  /* 0x000000ff0400720c */ /* 0x000fe40003f45070 */
[----:B---3--:R-:W-:-:S05]  /*17c40*/  IADD3 R21, P3, R21, R202, RZ ;  /* 0x000000ca15157210 */ /* 0x008fca0007f7e0ff */
[----:B--2---:R-:W-:Y:S02]  /*17c50*/  IMAD.X R22, R22, 0x1, R0, P3 ;  /* 0x0000000116167824 */ /* 0x004fe400018e0600 */
[----:B------:R-:W-:Y:S01]  /*17c60*/  IMAD.MOV.U32 R4, RZ, RZ, R21 ;  /* 0x000000ffff047224 */ /* 0x000fe200078e0015 */
[----:B------:R-:W-:Y:S01]  /*17c70*/  IADD3 R7, P4, R7, R202, RZ ;  /* 0x000000ca07077210 */ /* 0x000fe20007f9e0ff */
[----:B------:R-:W-:Y:S01]  /*17c80*/  IMAD.MOV.U32 R5, RZ, RZ, R22 ;  /* 0x000000ffff057224 */ /* 0x000fe200078e0016 */
[----:B------:R-:W-:Y:S03]  /*17c90*/  STL [R1+0x908], R21 ;  /* 0x0009081501007387 */ /* 0x000fe60000100800 */
[----:B------:R-:W-:Y:S01]  /*17ca0*/  IMAD.X R20, R20, 0x1, R0, P4 ;  /* 0x0000000114147824 */ /* 0x000fe200020e0600 */
[----:B------:R1:W-:Y:S04]  /*17cb0*/  STL [R1+0x904], R22 ;  /* 0x0009041601007387 */ /* 0x0003e80000100800 */
[----:B------:R2:W-:Y:S04]  /*17cc0*/  STL [R1+0x8c0], R7 ;  /* 0x0008c00701007387 */ /* 0x0005e80000100800 */
[----:B------:R3:W-:Y:S04]  /*17cd0*/  LDGSTS.E [R3+0x1200], [R4.64], P1 ;  /* 0x0120000004037fae */ /* 0x0007e80008921848 */
[----:B------:R2:W-:Y:S04]  /*17ce0*/  STL [R1+0x8bc], R20 ;  /* 0x0008bc1401007387 */ /* 0x0005e80000100800 */
[----:B-1----:R-:W5:Y:S01]  /*17cf0*/  LDL.LU R22, [R1+0x844] ;  /* 0x0008440001167983 */ /* 0x002f620000300800 */
[----:B---3--:R-:W-:-:S03]  /*17d00*/  IMAD.MOV.U32 R4, RZ, RZ, R7 ;  /* 0x000000ffff047224 */ /* 0x008fc600078e0007 */
[----:B--2---:R-:W2:Y:S01]  /*17d10*/  LDL.LU R7, [R1+0x848] ;  /* 0x0008480001077983 */ /* 0x004ea20000300800 */
[----:B------:R-:W-:-:S03]  /*17d20*/  IMAD.MOV.U32 R5, RZ, RZ, R20 ;  /* 0x000000ffff057224 */ /* 0x000fc600078e0014 */
[----:B------:R-:W5:Y:S04]  /*17d30*/  LDL.LU R21, [R1+0x7ec] ;  /* 0x0007ec0001157983 */ /* 0x000f680000300800 */
[----:B------:R-:W5:Y:S01]  /*17d40*/  LDL.LU R20, [R1+0x7f0] ;  /* 0x0007f00001147983 */ /* 0x000f620000300800 */
[----:B------:R-:W-:-:S03]  /*17d50*/  ISETP.GT.AND P1, PT, R2, 0xc, PT ;  /* 0x0000000c0200780c */ /* 0x000fc60003f24270 */
[----:B------:R1:W-:Y:S02]  /*17d60*/  LDGSTS.E [R3+0x2000], [R4.64], P2 ;  /* 0x0200000004037fae */ /* 0x0003e40009121848 */
[----:B-1----:R-:W-:-:S04]  /*17d70*/  SEL R4, RZ, 0x4, !P1 ;  /* 0x00000004ff047807 */ /* 0x002fc80004800000 */
[----:B------:R-:W-:Y:S02]  /*17d80*/  SEL R4, R4, RZ, !P0 ;  /* 0x000000ff04047207 */ /* 0x000fe40004000000 */
[-C--:B----4-:R-:W-:Y:S02]  /*17d90*/  IADD3 R24, P3, R24, R202.reuse, RZ ;  /* 0x000000ca18187210 */ /* 0x090fe40007f7e0ff */
[----:B------:R-:W-:Y:S02]  /*17da0*/  ISETP.NE.U32.AND P1, PT, R4, RZ, PT ;  /* 0x000000ff0400720c */ /* 0x000fe40003f25070 */
[----:B------:R-:W-:Y:S01]  /*17db0*/  IADD3 R16, P4, R16, R202, RZ ;  /* 0x000000ca10107210 */ /* 0x000fe20007f9e0ff */
[----:B------:R-:W-:Y:S01]  /*17dc0*/  IMAD.MOV.U32 R4, RZ, RZ, R24 ;  /* 0x000000ffff047224 */ /* 0x000fe200078e0018 */
[----:B------:R-:W-:Y:S01]  /*17dd0*/  STL [R1+0x8c8], R24 ;  /* 0x0008c81801007387 */ /* 0x000fe20000100800 */
[----:B------:R-:W-:-:S05]  /*17de0*/  IADD3.X R25, R25, R0, RZ, P3, !PT ;  /* 0x0000000019197210 */ /* 0x000fca0001ffe4ff */
[----:B------:R-:W-:Y:S01]  /*17df0*/  IMAD.MOV.U32 R5, RZ, RZ, R25 ;  /* 0x000000ffff057224 */ /* 0x000fe200078e0019 */
[----:B------:R-:W-:Y:S04]  /*17e00*/  STL [R1+0x8c4], R25 ;  /* 0x0008c41901007387 */ /* 0x000fe80000100800 */
[----:B------:R1:W-:Y:S01]  /*17e10*/  LDGSTS.E [R3+0x2200], [R4.64], P2 ;  /* 0x0220000004037fae */ /* 0x0003e20009121848 */
[----:B------:R-:W-:-:S03]  /*17e20*/  ISETP.GT.AND P2, PT, R2, 0x10, PT ;  /* 0x000000100200780c */ /* 0x000fc60003f44270 */
[----:B------:R-:W-:Y:S01]  /*17e30*/  STL [R1+0x880], R16 ;  /* 0x0008801001007387 */ /* 0x000fe20000100800 */
[----:B-1----:R-:W-:Y:S02]  /*17e40*/  IMAD.MOV.U32 R4, RZ, RZ, R16 ;  /* 0x000000ffff047224 */ /* 0x002fe400078e0010 */
[----:B------:R-:W-:-:S04]  /*17e50*/  IMAD.X R18, R18, 0x1, R0, P4 ;  /* 0x0000000112127824 */ /* 0x000fc800020e0600 */
[----:B------:R-:W-:Y:S01]  /*17e60*/  IMAD.MOV.U32 R5, RZ, RZ, R18 ;  /* 0x000000ffff057224 */ /* 0x000fe200078e0012 */
[-C--:B------:R-:W-:Y:S01]  /*17e70*/  IADD3 R17, P3, R17, R202.reuse, RZ ;  /* 0x000000ca11117210 */ /* 0x080fe20007f7e0ff */
[----:B------:R1:W-:Y:S04]  /*17e80*/  STL [R1+0x87c], R18 ;  /* 0x00087c1201007387 */ /* 0x0003e80000100800 */
[----:B------:R-:W-:Y:S01]  /*17e90*/  IMAD.X R19, R19, 0x1, R0, P3 ;  /* 0x0000000113137824 */ /* 0x000fe200018e0600 */
[----:B------:R4:W-:Y:S01]  /*17ea0*/  LDGSTS.E [R3+0x3000], [R4.64], P1 ;  /* 0x0300000004037fae */ /* 0x0009e20008921848 */
[----:B------:R-:W-:-:S03]  /*17eb0*/  IADD3 R6, P4, R6, R202, RZ ;  /* 0x000000ca06067210 */ /* 0x000fc60007f9e0ff */
[----:B-1----:R-:W3:Y:S04]  /*17ec0*/  LDL.LU R18, [R1+0x7f8] ;  /* 0x0007f80001127983 */ /* 0x002ee80000300800 */
[----:B------:R-:W3:Y:S01]  /*17ed0*/  LDL.LU R16, [R1+0x7b0] ;  /* 0x0007b00001107983 */ /* 0x000ee20000300800 */
[----:B----4-:R-:W-:-:S03]  /*17ee0*/  SEL R4, RZ, 0x4, !P2 ;  /* 0x00000004ff047807 */ /* 0x010fc60005000000 */
[----:B------:R-:W-:Y:S01]  /*17ef0*/  STL [R1+0x888], R17 ;  /* 0x0008881101007387 */ /* 0x000fe20000100800 */
[----:B------:R-:W-:Y:S02]  /*17f00*/  MOV R5, R19 ;  /* 0x0000001300057202 */ /* 0x000fe40000000f00 */
[----:B------:R-:W-:Y:S01]  /*17f10*/  SEL R4, R4, RZ, !P0 ;  /* 0x000000ff04047207 */ /* 0x000fe20004000000 */
[----:B------:R1:W-:Y:S01]  /*17f20*/  STL [R1+0x884], R19 ;  /* 0x0008841301007387 */ /* 0x0003e20000100800 */
[----:B------:R-:W-:-:S03]  /*17f30*/  IMAD.X R23, R23, 0x1, R0, P4 ;  /* 0x0000000117177824 */ /* 0x000fc600020e0600 */
[----:B------:R4:W-:Y:S01]  /*17f40*/  STL [R1+0x840], R6 ;  /* 0x0008400601007387 */ /* 0x0009e20000100800 */
[----:B------:R-:W-:-:S03]  /*17f50*/  ISETP.NE.U32.AND P2, PT, R4, RZ, PT ;  /* 0x000000ff0400720c */ /* 0x000fc60003f45070 */
[----:B-1----:R-:W3:Y:S01]  /*17f60*/  LDL.LU R19, [R1+0x7f4] ;  /* 0x0007f40001137983 */ /* 0x002ee20000300800 */
[----:B------:R-:W-:-:S03]  /*17f70*/  IMAD.MOV.U32 R4, RZ, RZ, R17 ;  /* 0x000000ffff047224 */ /* 0x000fc600078e0011 */
[----:B------:R-:W-:Y:S04]  /*17f80*/  STL [R1+0x83c], R23 ;  /* 0x00083c1701007387 */ /* 0x000fe80000100800 */
[----:B------:R-:W3:Y:S04]  /*17f90*/  LDL.LU R17, [R1+0x7ac] ;  /* 0x0007ac0001117983 */ /* 0x000ee80000300800 */
[----:B------:R1:W-:Y:S01]  /*17fa0*/  LDGSTS.E [R3+0x3200], [R4.64], P1 ;  /* 0x0320000004037fae */ /* 0x0003e20008921848 */
[----:B------:R-:W-:-:S03]  /*17fb0*/  ISETP.GT.AND P1, PT, R2, 0x14, PT ;  /* 0x000000140200780c */ /* 0x000fc60003f24270 */
[----:B------:R-:W3:Y:S01]  /*17fc0*/  LDL.LU R24, [R1+0x7b8] ;  /* 0x0007b80001187983 */ /* 0x000ee20000300800 */
[----:B-1----:R-:W-:Y:S02]  /*17fd0*/  IMAD.MOV.U32 R4, RZ, RZ, R6 ;  /* 0x000000ffff047224 */ /* 0x002fe400078e0006 */
[----:B------:R-:W-:Y:S01]  /*17fe0*/  IMAD.MOV.U32 R5, RZ, RZ, R23 ;  /* 0x000000ffff057224 */ /* 0x000fe200078e0017 */
[----:B----4-:R-:W4:Y:S04]  /*17ff0*/  LDL.LU R6, [R1+0x770] ;  /* 0x0007700001067983 */ /* 0x010f280000300800 */
[----:B------:R1:W-:Y:S02]  /*18000*/  LDGSTS.E [R3+0x4000], [R4.64], P2 ;  /* 0x0400000004037fae */ /* 0x0003e40009121848 */
[----:B-1----:R-:W-:-:S04]  /*18010*/  SEL R4, RZ, 0x4, !P1 ;  /* 0x00000004ff047807 */ /* 0x002fc80004800000 */
[----:B------:R-:W-:-:S04]  /*18020*/  SEL R4, R4, RZ, !P0 ;  /* 0x000000ff04047207 */ /* 0x000fc80004000000 */
[----:B------:R-:W-:Y:S02]  /*18030*/  ISETP.NE.U32.AND P1, PT, R4, RZ, PT ;  /* 0x000000ff0400720c */ /* 0x000fe40003f25070 */
[----:B--2---:R-:W-:-:S05]  /*18040*/  IADD3 R7, P3, R7, R202, RZ ;  /* 0x000000ca07077210 */ /* 0x004fca0007f7e0ff */
[--C-:B-----5:R-:W-:Y:S01]  /*18050*/  IMAD.X R22, R22, 0x1, R0.reuse, P3 ;  /* 0x0000000116167824 */ /* 0x120fe200018e0600 */
[----:B------:R-:W-:Y:S01]  /*18060*/  IADD3 R20, P4, R20, R202, RZ ;  /* 0x000000ca14147210 */ /* 0x000fe20007f9e0ff */
[----:B------:R1:W-:Y:S04]  /*18070*/  STL [R1+0x848], R7 ;  /* 0x0008480701007387 */ /* 0x0003e80000100800 */
[----:B------:R2:W-:Y:S01]  /*18080*/  STL [R1+0x844], R22 ;  /* 0x0008441601007387 */ /* 0x0005e20000100800 */
[----:B------:R-:W-:-:S03]  /*18090*/  IMAD.X R21, R21, 0x1, R0, P4 ;  /* 0x0000000115157824 */ /* 0x000fc600020e0600 */
[----:B------:R-:W-:Y:S04]  /*180a0*/  STL [R1+0x7f0], R20 ;  /* 0x0007f01401007387 */ /* 0x000fe80000100800 */
[----:B------:R-:W5:Y:S01]  /*180b0*/  LDL.LU R25, [R1+0x7b4] ;  /* 0x0007b40001197983 */ /* 0x000f620000300800 */
[----:B------:R-:W-:-:S03]  /*180c0*/  IMAD.MOV.U32 R4, RZ, RZ, R7 ;  /* 0x000000ffff047224 */ /* 0x000fc600078e0007 */
[----:B------:R2:W-:Y:S04]  /*180d0*/  STL [R1+0x7ec], R21 ;  /* 0x0007ec1501007387 */ /* 0x0005e80000100800 */
[----:B-1----:R-:W5:Y:S01]  /*180e0*/  LDL.LU R7, [R1+0x76c] ;  /* 0x00076c0001077983 */ /* 0x002f620000300800 */
[----:B------:R-:W-:-:S03]  /*180f0*/  IMAD.MOV.U32 R5, RZ, RZ, R22 ;  /* 0x000000ffff057224 */ /* 0x000fc600078e0016 */
[----:B------:R-:W5:Y:S04]  /*18100*/  LDL.LU R23, [R1+0x774] ;  /* 0x0007740001177983 */ /* 0x000f680000300800 */
[----:B------:R1:W-:Y:S01]  /*18110*/  LDGSTS.E [R3+0x4200], [R4.64], P2 ;  /* 0x0420000004037fae */ /* 0x0003e20009121848 */
[----:B------:R-:W-:-:S03]  /*18120*/  ISETP.GT.AND P2, PT, R2, 0x18, PT ;  /* 0x000000180200780c */ /* 0x000fc60003f44270 */
[----:B--2---:R-:W2:Y:S01]  /*18130*/  LDL.LU R22, [R1+0x778] ;  /* 0x0007780001167983 */ /* 0x004ea20000300800 */
[----:B-1----:R-:W-:Y:S02]  /*18140*/  IMAD.MOV.U32 R4, RZ, RZ, R20 ;  /* 0x000000ffff047224 */ /* 0x002fe400078e0014 */
[----:B------:R-:W-:Y:S02]  /*18150*/  IMAD.MOV.U32 R5, RZ, RZ, R21 ;  /* 0x000000ffff057224 */ /* 0x000fe400078e0015 */
[----:B------:R-:W2:Y:S04]  /*18160*/  LDL.LU R21, [R1+0x72c] ;  /* 0x00072c0001157983 */ /* 0x000ea80000300800 */
[----:B------:R1:W-:Y:S04]  /*18170*/  LDGSTS.E [R3+0x5000], [R4.64], P1 ;  /* 0x0500000004037fae */ /* 0x0003e80008921848 */
[----:B------:R-:W2:Y:S01]  /*18180*/  LDL.LU R20, [R1+0x730] ;  /* 0x0007300001147983 */ /* 0x000ea20000300800 */
[----:B-1----:R-:W-:-:S04]  /*18190*/  SEL R4, RZ, 0x4, !P2 ;  /* 0x00000004ff047807 */ /* 0x002fc80005000000 */
[----:B------:R-:W-:-:S04]  /*181a0*/  SEL R4, R4, RZ, !P0 ;  /* 0x000000ff04047207 */ /* 0x000fc80004000000 */
[----:B------:R-:W-:Y:S02]  /*181b0*/  ISETP.NE.U32.AND P2, PT, R4, RZ, PT ;  /* 0x000000ff0400720c */ /* 0x000fe40003f45070 */
[-C--:B---3--:R-:W-:Y:S02]  /*181c0*/  IADD3 R18, P3, R18, R202.reuse, RZ ;  /* 0x000000ca12127210 */ /* 0x088fe40007f7e0ff */
[----:B------:R-:W-:-:S03]  /*181d0*/  IADD3 R16, P4, R16, R202, RZ ;  /* 0x000000ca10107210 */ /* 0x000fc60007f9e0ff */
[----:B------:R-:W-:Y:S01]  /*181e0*/  IMAD.MOV.U32 R4, RZ, RZ, R18 ;  /* 0x000000ffff047224 */ /* 0x000fe200078e0012 */
[----:B------:R-:W-:-:S05]  /*181f0*/  IADD3.X R19, R19, R0, RZ, P3, !PT ;  /* 0x0000000013137210 */ /* 0x000fca0001ffe4ff */
[----:B------:R-:W-:Y:S02]  /*18200*/  IMAD.MOV.U32 R5, RZ, RZ, R19 ;  /* 0x000000ffff057224 */ /* 0x000fe400078e0013 */
[----:B------:R-:W-:-:S03]  /*18210*/  IMAD.X R17, R17, 0x1, R0, P4 ;  /* 0x0000000111117824 */ /* 0x000fc600020e0600 */
[----:B------:R1:W-:Y:S01]  /*18220*/  LDGSTS.E [R3+0x5200], [R4.64], P1 ;  /* 0x0520000004037fae */ /* 0x0003e20008921848 */
[----:B------:R-:W-:Y:S02]  /*18230*/  ISETP.GT.AND P1, PT, R2, 0x1c, PT ;  /* 0x0000001c0200780c */ /* 0x000fe40003f24270 */
[-C--:B------:R-:W-:Y:S01]  /*18240*/  IADD3 R24, P3, R24, R202.reuse, RZ ;  /* 0x000000ca18187210 */ /* 0x080fe20007f7e0ff */
[----:B-1----:R-:W-:Y:S02]  /*18250*/  IMAD.MOV.U32 R4, RZ, RZ, R16 ;  /* 0x000000ffff047224 */ /* 0x002fe400078e0010 */
[----:B------:R-:W-:Y:S01]  /*18260*/  IMAD.MOV.U32 R5, RZ, RZ, R17 ;  /* 0x000000ffff057224 */ /* 0x000fe200078e0011 */
[----:B------:R-:W-:Y:S04]  /*18270*/  STL [R1+0x7f8], R18 ;  /* 0x0007f81201007387 */ /* 0x000fe80000100800 */
[----:B------:R1:W-:Y:S01]  /*18280*/  LDGSTS.E [R3+0x6000], [R4.64], P2 ;  /* 0x0600000004037fae */ /* 0x0003e20009121848 */
[----:B----4-:R-:W-:-:S03]  /*18290*/  IADD3 R6, P4, R6, R202, RZ ;  /* 0x000000ca06067210 */ /* 0x010fc60007f9e0ff */
[----:B------:R3:W-:Y:S04]  /*182a0*/  STL [R1+0x7f4], R19 ;  /* 0x0007f41301007387 */ /* 0x0007e80000100800 */
[----:B------:R-:W-:Y:S01]  /*182b0*/  STL [R1+0x7b0], R16 ;  /* 0x0007b01001007387 */ /* 0x000fe20000100800 */
[----:B-1----:R-:W-:-:S03]  /*182c0*/  SEL R4, RZ, 0x4, !P1 ;  /* 0x00000004ff047807 */ /* 0x002fc60004800000 */
[----:B------:R1:W-:Y:S01]  /*182d0*/  STL [R1+0x7ac], R17 ;  /* 0x0007ac1101007387 */ /* 0x0003e20000100800 */
[----:B------:R-:W-:-:S03]  /*182e0*/  SEL R4, R4, RZ, !P0 ;  /* 0x000000ff04047207 */ /* 0x000fc60004000000 */
[----:B---3--:R-:W3:Y:S01]  /*182f0*/  LDL.LU R19, [R1+0x734] ;  /* 0x0007340001137983 */ /* 0x008ee20000300800 */
[----:B------:R-:W-:-:S03]  /*18300*/  ISETP.NE.U32.AND P1, PT, R4, RZ, PT ;  /* 0x000000ff0400720c */ /* 0x000fc60003f25070 */
[----:B------:R-:W4:Y:S01]  /*18310*/  LDL.LU R18, [R1+0x738] ;  /* 0x0007380001127983 */ /* 0x000f220000300800 */
[----:B------:R-:W-:-:S03]  /*18320*/  IMAD.MOV.U32 R4, RZ, RZ, R24 ;  /* 0x000000ffff047224 */ /* 0x000fc600078e0018 */
[----:B-1----:R-:W3:Y:S04]  /*18330*/  LDL.LU R17, [R1+0x6dc] ;  /* 0x0006dc0001117983 */ /* 0x002ee80000300800 */
[----:B------:R-:W3:Y:S04]  /*18340*/  LDL.LU R16, [R1+0x6e0] ;  /* 0x0006e00001107983 */ /* 0x000ee80000300800 */
[----:B------:R-:W-:Y:S01]  /*18350*/  STL [R1+0x7b8], R24 ;  /* 0x0007b81801007387 */ /* 0x000fe20000100800 */
[----:B-----5:R-:W-:-:S05]  /*18360*/  IMAD.X R25, R25, 0x1, R0, P3 ;  /* 0x0000000119197824 */ /* 0x020fca00018e0600 */
[----:B------:R-:W-:Y:S01]  /*18370*/  MOV R5, R25 ;  /* 0x0000001900057202 */ /* 0x000fe20000000f00 */
[----:B------:R-:W-:Y:S01]  /*18380*/  IMAD.X R7, R7, 0x1, R0, P4 ;  /* 0x0000000107077824 */ /* 0x000fe200020e0600 */
[----:B------:R-:W-:Y:S04]  /*18390*/  STL [R1+0x7b4], R25 ;  /* 0x0007b41901007387 */ /* 0x000fe80000100800 */
[----:B------:R-:W-:Y:S04]  /*183a0*/  STL [R1+0x770], R6 ;  /* 0x0007700601007387 */ /* 0x000fe80000100800 */
[----:B------:R1:W-:Y:S04]  /*183b0*/  LDGSTS.E [R3+0x6200], [R4.64], P2 ;  /* 0x0620000004037fae */ /* 0x0003e80009121848 */
[----:B------:R5:W-:Y:S01]  /*183c0*/  STL [R1+0x76c], R7 ;  /* 0x00076c0701007387 */ /* 0x000be20000100800 */
[----:B-1----:R-:W-:-:S02]  /*183d0*/  IMAD.MOV.U32 R5, RZ, RZ, R7 ;  /* 0x000000ffff057224 */ /* 0x002fc400078e0007 */
[----:B------:R-:W-:Y:S01]  /*183e0*/  IMAD.MOV.U32 R4, RZ, RZ, R6 ;  /* 0x000000ffff047224 */ /* 0x000fe200078e0006 */
[----:B-----5:R-:W5:Y:S04]  /*183f0*/  LDL.LU R7, [R1+0x6e4] ;  /* 0x0006e40001077983 */ /* 0x020f680000300800 */
[----:B------:R-:W5:Y:S01]  /*18400*/  LDL.LU R6, [R1+0x6e8] ;  /* 0x0006e80001067983 */ /* 0x000f620000300800 */
[----:B------:R-:W-:-:S03]  /*18410*/  ISETP.GT.AND P2, PT, R2, 0x20, PT ;  /* 0x000000200200780c */ /* 0x000fc60003f44270 */
[----:B------:R1:W-:Y:S01]  /*18420*/  LDGSTS.E [R3+0x7000], [R4.64], P1 ;  /* 0x0700000004037fae */ /* 0x0003e20008921848 */
[-C--:B--2---:R-:W-:Y:S02]  /*18430*/  IADD3 R22, P3, R22, R202.reuse, RZ ;  /* 0x000000ca16167210 */ /* 0x084fe40007f7e0ff */
[----:B------:R-:W-:-:S03]  /*18440*/  IADD3 R20, P4, R20, R202, RZ ;  /* 0x000000ca14147210 */ /* 0x000fc60007f9e0ff */
[----:B------:R-:W-:Y:S01]  /*18450*/  IMAD.X R23, R23, 0x1, R0, P3 ;  /* 0x0000000117177824 */ /* 0x000fe200018e0600 */
[----:B-1----:R-:W-:-:S04]  /*18460*/  SEL R4, RZ, 0x4, !P2 ;  /* 0x00000004ff047807 */ /* 0x002fc80005000000 */
[----:B------:R-:W-:Y:S01]  /*18470*/  SEL R4, R4, RZ, !P0 ;  /* 0x000000ff04047207 */ /* 0x000fe20004000000 */
[----:B------:R-:W-:-:S03]  /*18480*/  IMAD.MOV.U32 R5, RZ, RZ, R23 ;  /* 0x000000ffff057224 */ /* 0x000fc600078e0017 */
[----:B------:R-:W-:Y:S01]  /*18490*/  ISETP.NE.U32.AND P2, PT, R4, RZ, PT ;  /* 0x000000ff0400720c */ /* 0x000fe20003f45070 */
[----:B------:R-:W-:Y:S02]  /*184a0*/  IMAD.MOV.U32 R4, RZ, RZ, R22 ;  /* 0x000000ffff047224 */ /* 0x000fe400078e0016 */
[----:B------:R-:W-:-:S03]  /*184b0*/  IMAD.X R21, R21, 0x1, R0, P4 ;  /* 0x0000000115157824 */ /* 0x000fc600020e0600 */
[----:B------:R1:W-:Y:S01]  /*184c0*/  LDGSTS.E [R3+0x7200], [R4.64], P1 ;  /* 0x0720000004037fae */ /* 0x0003e20008921848 */
[----:B------:R-:W-:Y:S01]  /*184d0*/  ISETP.GT.AND P1, PT, R2, 0x24, PT ;  /* 0x000000240200780c */ /* 0x000fe20003f24270 */
[----:B-1----:R-:W-:Y:S02]  /*184e0*/  IMAD.MOV.U32 R4, RZ, RZ, R20 ;  /* 0x000000ffff047224 */ /* 0x002fe400078e0014 */
[----:B------:R-:W-:-:S05]  /*184f0*/  IMAD.MOV.U32 R5, RZ, RZ, R21 ;  /* 0x000000ffff057224 */ /* 0x000fca00078e0015 */
[----:B------:R1:W-:Y:S02]  /*18500*/  LDGSTS.E [R3+0x8000], [R4.64], P2 ;  /* 0x0800000004037fae */ /* 0x0003e40009121848 */
[----:B-1----:R-:W-:-:S04]  /*18510*/  SEL R4, RZ, 0x4, !P1 ;  /* 0x00000004ff047807 */ /* 0x002fc80004800000 */
[----:B------:R-:W-:-:S04]  /*18520*/  SEL R4, R4, RZ, !P0 ;  /* 0x000000ff04047207 */ /* 0x000fc80004000000 */
[----:B------:R-:W-:Y:S01]  /*18530*/  ISETP.NE.U32.AND P1, PT, R4, RZ, PT ;  /* 0x000000ff0400720c */ /* 0x000fe20003f25070 */
[----:B------:R-:W-:Y:S04]  /*18540*/  STL [R1+0x778], R22 ;  /* 0x0007781601007387 */ /* 0x000fe80000100800 */
[----:B------:R1:W-:Y:S04]  /*18550*/  STL [R1+0x774], R23 ;  /* 0x0007741701007387 */ /* 0x0003e80000100800 */
[----:B------:R-:W-:Y:S04]  /*18560*/  STL [R1+0x730], R20 ;  /* 0x0007301401007387 */ /* 0x000fe80000100800 */
[----:B------:R-:W-:Y:S01]  /*18570*/  STL [R1+0x72c], R21 ;  /* 0x00072c1501007387 */ /* 0x000fe20000100800 */
[----:B----4-:R-:W-:-:S04]  /*18580*/  IADD3 R18, P3, R18, R202, RZ ;  /* 0x000000ca12127210 */ /* 0x010fc80007f7e0ff */
[----:B---3--:R-:W-:Y:S01]  /*18590*/  IADD3.X R19, R19, R0, RZ, P3, !PT ;  /* 0x0000000013137210 */ /* 0x008fe20001ffe4ff */
[----:B------:R-:W-:Y:S01]  /*185a0*/  IMAD.MOV.U32 R4, RZ, RZ, R18 ;  /* 0x000000ffff047224 */ /* 0x000fe200078e0012 */
[----:B------:R-:W-:-:S03]  /*185b0*/  IADD3 R16, P4, R16, R202, RZ ;  /* 0x000000ca10107210 */ /* 0x000fc60007f9e0ff */
[----:B------:R-:W-:Y:S02]  /*185c0*/  IMAD.MOV.U32 R5, RZ, RZ, R19 ;  /* 0x000000ffff057224 */ /* 0x000fe400078e0013 */
[----:B------:R-:W-:-:S03]  /*185d0*/  IMAD.X R17, R17, 0x1, R0, P4 ;  /* 0x0000000111117824 */ /* 0x000fc600020e0600 */
[----:B------:R2:W-:Y:S04]  /*185e0*/  LDGSTS.E [R3+0x8200], [R4.64], P2 ;  /* 0x0820000004037fae */ /* 0x0005e80009121848 */
[----:B------:R-:W-:Y:S04]  /*185f0*/  STL [R1+0x738], R18 ;  /* 0x0007381201007387 */ /* 0x000fe80000100800 */
[----:B------:R-:W-:Y:S01]  /*18600*/  STL [R1+0x734], R19 ;  /* 0x0007341301007387 */ /* 0x000fe20000100800 */
[----:B--2---:R-:W-:Y:S02]  /*18610*/  IMAD.MOV.U32 R4, RZ, RZ, R16 ;  /* 0x000000ffff047224 */ /* 0x004fe400078e0010 */
[----:B------:R-:W-:Y:S01]  /*18620*/  IMAD.MOV.U32 R5, RZ, RZ, R17 ;  /* 0x000000ffff057224 */ /* 0x000fe200078e0011 */
[----:B------:R-:W-:Y:S04]  /*18630*/  STL [R1+0x6e0], R16 ;  /* 0x0006e01001007387 */ /* 0x000fe80000100800 */
[----:B------:R-:W-:Y:S04]  /*18640*/  STL [R1+0x6dc], R17 ;  /* 0x0006dc1101007387 */ /* 0x000fe80000100800 */
[----:B------:R2:W-:Y:S01]  /*18650*/  LDGSTS.E [R3+0x9000], [R4.64], P1 ;  /* 0x0900000004037fae */ /* 0x0005e20008921848 */
[----:B------:R-:W-:-:S04]  /*18660*/  ISETP.GT.AND P2, PT, R2, 0x28, PT ;  /* 0x000000280200780c */ /* 0x000fc80003f44270 */
[----:B--2---:R-:W-:-:S04]  /*18670*/  SEL R4, RZ, 0x4, !P2 ;  /* 0x00000004ff047807 */ /* 0x004fc80005000000 */
[----:B------:R-:W-:-:S04]  /*18680*/  SEL R4, R4, RZ, !P0 ;  /* 0x000000ff04047207 */ /* 0x000fc80004000000 */
[----:B------:R-:W-:Y:S02]  /*18690*/  ISETP.NE.U32.AND P2, PT, R4, RZ, PT ;  /* 0x000000ff0400720c */ /* 0x000fe40003f45070 */
[----:B-----5:R-:W-:-:S05]  /*186a0*/  IADD3 R6, P3, R6, R202, RZ ;  /* 0x000000ca06067210 */ /* 0x020fca0007f7e0ff */
[----:B------:R-:W-:Y:S01]  /*186b0*/  IMAD.X R7, R7, 0x1, R0, P3 ;  /* 0x0000000107077824 */ /* 0x000fe200018e0600 */
[----:B------:R-:W-:Y:S04]  /*186c0*/  STL [R1+0x6e8], R6 ;  /* 0x0006e80601007387 */ /* 0x000fe80000100800 */
[----:B------:R2:W-:Y:S01]  /*186d0*/  STL [R1+0x6e4], R7 ;  /* 0x0006e40701007387 */ /* 0x0005e20000100800 */
[----:B------:R-:W-:-:S03]  /*186e0*/  MOV R5, R7 ;  /* 0x0000000700057202 */ /* 0x000fc60000000f00 */
[----:B-1----:R-:W3:Y:S04]  /*186f0*/  LDL.LU R23, [R1+0x18] ;  /* 0x0000180001177983 */ /* 0x002ee80000300800 */
[----:B--2---:R-:W2:Y:S04]  /*18700*/  LDL.LU R7, [R1+0x1c] ;  /* 0x00001c0001077983 */ /* 0x004ea80000300800 */
[----:B------:R-:W4:Y:S04]  /*18710*/  LDL.LU R22, [R1+0x20] ;  /* 0x0000200001167983 */ /* 0x000f280000300800 */
[----:B------:R-:W5:Y:S01]  /*18720*/  LDL.LU R20, [R1+0x24] ;  /* 0x0000240001147983 */ /* 0x000f620000300800 */
[----:B------:R-:W-:-:S03]  /*18730*/  IMAD.MOV.U32 R4, RZ, RZ, R6 ;  /* 0x000000ffff047224 */ /* 0x000fc600078e0006 */
[----:B------:R-:W4:Y:S04]  /*18740*/  LDL.LU R19, [R1+0x58] ;  /* 0x0000580001137983 */ /* 0x000f280000300800 */
[----:B------:R-:W4:Y:S04]  /*18750*/  LDL.LU R6, [R1+0x5c] ;  /* 0x00005c0001067983 */ /* 0x000f280000300800 */
[----:B------:R-:W4:Y:S04]  /*18760*/  LDL.LU R21, [R1+0x60] ;  /* 0x0000600001157983 */ /* 0x000f280000300800 */
[----:B------:R-:W4:Y:S04]  /*18770*/  LDL.LU R18, [R1+0x64] ;  /* 0x0000640001127983 */ /* 0x000f280000300800 */
[----:B------:R-:W4:Y:S04]  /*18780*/  LDL.LU R17, [R1+0x98] ;  /* 0x0000980001117983 */ /* 0x000f280000300800 */
[----:B------:R-:W4:Y:S01]  /*18790*/  LDL.LU R16, [R1+0x9c] ;  /* 0x00009c0001107983 */ /* 0x000f220000300800 */
[----:B------:R-:W-:-:S03]  /*187a0*/  IADD3 R212, P4, R212, R202, RZ ;  /* 0x000000cad4d47210 */ /* 0x000fc60007f9e0ff */
[----:B------:R1:W-:Y:S02]  /*187b0*/  LDGSTS.E [R3+0x9200], [R4.64], P1 ;  /* 0x0920000004037fae */ /* 0x0003e40008921848 */
[----:B------:R-:W-:Y:S01]  /*187c0*/  IMAD.X R211, R211, 0x1, R0, P4 ;  /* 0x00000001d3d37824 */ /* 0x000fe200020e0600 */
[----:B------:R-:W-:Y:S02]  /*187d0*/  ISETP.GT.AND P1, PT, R2, 0x2c, PT ;  /* 0x0000002c0200780c */ /* 0x000fe40003f24270 */
[----:B------:R-:W-:Y:S01]  /*187e0*/  IADD3 R214, P3, R214, R202, RZ ;  /* 0x000000cad6d67210 */ /* 0x000fe20007f7e0ff */
[----:B-1----:R-:W-:Y:S02]  /*187f0*/  IMAD.MOV.U32 R4, RZ, RZ, R212 ;  /* 0x000000ffff047224 */ /* 0x002fe400078e00d4 */
[----:B------:R-:W-:-:S05]  /*18800*/  IMAD.MOV.U32 R5, RZ, RZ, R211 ;  /* 0x000000ffff057224 */ /* 0x000fca00078e00d3 */
[----:B------:R1:W-:Y:S01]  /*18810*/  LDGSTS.E [R3+0xa000], [R4.64], P2 ;  /* 0x0a00000004037fae */ /* 0x0003e20009121848 */
[----:B------:R-:W-:Y:S01]  /*18820*/  IMAD.X R213, R213, 0x1, R0, P3 ;  /* 0x00000001d5d57824 */ /* 0x000fe200018e0600 */
[----:B------:R-:W-:Y:S02]  /*18830*/  IADD3 R228, P4, R228, R202, RZ ;  /* 0x000000cae4e47210 */ /* 0x000fe40007f9e0ff */
[----:B-1----:R-:W-:-:S04]  /*18840*/  SEL R4, RZ, 0x4, !P1 ;  /* 0x00000004ff047807 */ /* 0x002fc80004800000 */
[----:B------:R-:W-:Y:S01]  /*18850*/  SEL R4, R4, RZ, !P0 ;  /* 0x000000ff04047207 */ /* 0x000fe20004000000 */
[----:B------:R-:W-:-:S03]  /*18860*/  IMAD.MOV.U32 R5, RZ, RZ, R213 ;  /* 0x000000ffff057224 */ /* 0x000fc600078e00d5 */
[----:B------:R-:W-:Y:S01]  /*18870*/  ISETP.NE.U32.AND P1, PT, R4, RZ, PT ;  /* 0x000000ff0400720c */ /* 0x000fe20003f25070 */
[----:B------:R-:W-:Y:S02]  /*18880*/  IMAD.MOV.U32 R4, RZ, RZ, R214 ;  /* 0x000000ffff047224 */ /* 0x000fe400078e00d6 */
[----:B------:R-:W-:-:S03]  /*18890*/  IMAD.X R227, R227, 0x1, R0, P4 ;  /* 0x00000001e3e37824 */ /* 0x000fc600020e0600 */
[----:B------:R1:W-:Y:S01]  /*188a0*/  LDGSTS.E [R3+0xa200], [R4.64], P2 ;  /* 0x0a20000004037fae */ /* 0x0003e20009121848 */
[----:B------:R-:W-:Y:S02]  /*188b0*/  ISETP.GT.AND P2, PT, R2, 0x30, PT ;  /* 0x000000300200780c */ /* 0x000fe40003f44270 */
[----:B------:R-:W-:Y:S01]  /*188c0*/  IADD3 R230, P3, R230, R202, RZ ;  /* 0x000000cae6e67210 */ /* 0x000fe20007f7e0ff */
[----:B-1----:R-:W-:Y:S02]  /*188d0*/  IMAD.MOV.U32 R4, RZ, RZ, R228 ;  /* 0x000000ffff047224 */ /* 0x002fe400078e00e4 */
[----:B------:R-:W-:-:S05]  /*188e0*/  IMAD.MOV.U32 R5, RZ, RZ, R227 ;  /* 0x000000ffff057224 */ /* 0x000fca00078e00e3 */
[----:B------:R1:W-:Y:S01]  /*188f0*/  LDGSTS.E [R3+0xb000], [R4.64], P1 ;  /* 0x0b00000004037fae */ /* 0x0003e20008921848 */
[----:B------:R-:W-:Y:S02]  /*18900*/  IADD3.X R229, R229, R0, RZ, P3, !PT ;  /* 0x00000000e5e57210 */ /* 0x000fe40001ffe4ff */
        /* <DEDUP_REMOVED lines=13> */
[----:B------:R-:W-:Y:S01]  /*189e0*/  IMAD.X R245, R245, 0x1, R0, P3 ;  /* 0x00000001f5f57824 */ /* 0x000fe200018e0600 */
[----:B-1----:R-:W-:-:S04]  /*189f0*/  SEL R4, RZ, 0x4, !P1 ;  /* 0x00000004ff047807 */ /* 0x002fc80004800000 */
[----:B------:R-:W-:Y:S02]  /*18a00*/  SEL R4, R4, RZ, !P0 ;  /* 0x000000ff04047207 */ /* 0x000fe40004000000 */
[----:B------:R-:W-:Y:S02]  /*18a10*/  MOV R5, R245 ;  /* 0x000000f500057202 */ /* 0x000fe40000000f00 */
[----:B------:R-:W-:Y:S01]  /*18a20*/  ISETP.NE.U32.AND P1, PT, R4, RZ, PT ;  /* 0x000000ff0400720c */ /* 0x000fe20003f25070 */
[----:B------:R-:W-:-:S05]  /*18a30*/  IMAD.MOV.U32 R4, RZ, RZ, R246 ;  /* 0x000000ffff047224 */ /* 0x000fca00078e00f6 */
[----:B------:R1:W-:Y:S01]  /*18a40*/  LDGSTS.E [R3+0xc200], [R4.64], P2 ;  /* 0x0c20000004037fae */ /* 0x0003e20009121848 */
[----:B------:R-:W-:Y:S02]  /*18a50*/  ISETP.GT.AND P2, PT, R2, 0x38, PT ;  /* 0x000000380200780c */ /* 0x000fe40003f44270 */
[----:B--2---:R-:W-:-:S05]  /*18a60*/  IADD3 R7, P4, R7, R202, RZ ;  /* 0x000000ca07077210 */ /* 0x004fca0007f9e0ff */
[--C-:B---3--:R-:W-:Y:S02]  /*18a70*/  IMAD.X R23, R23, 0x1, R0.reuse, P4 ;  /* 0x0000000117177824 */ /* 0x108fe400020e0600 */
[----:B-1----:R-:W-:Y:S01]  /*18a80*/  IMAD.MOV.U32 R4, RZ, RZ, R7 ;  /* 0x000000ffff047224 */ /* 0x002fe200078e0007 */
[-C--:B-----5:R-:W-:Y:S01]  /*18a90*/  IADD3 R20, P3, R20, R202.reuse, RZ ;  /* 0x000000ca14147210 */ /* 0x0a0fe20007f7e0ff */
[----:B------:R-:W-:Y:S01]  /*18aa0*/  IMAD.MOV.U32 R5, RZ, RZ, R23 ;  /* 0x000000ffff057224 */ /* 0x000fe200078e0017 */
[----:B------:R1:W-:Y:S03]  /*18ab0*/  STL [R1+0x1c], R7 ;  /* 0x00001c0701007387 */ /* 0x0003e60000100800 */
[----:B----4-:R-:W-:Y:S01]  /*18ac0*/  IMAD.X R22, R22, 0x1, R0, P3 ;  /* 0x0000000116167824 */ /* 0x010fe200018e0600 */
[----:B------:R2:W-:Y:S01]  /*18ad0*/  LDGSTS.E [R3+0xd000], [R4.64], P1 ;  /* 0x0d00000004037fae */ /* 0x0005e20008921848 */
[----:B------:R-:W-:-:S03]  /*18ae0*/  IADD3 R6, P4, R6, R202, RZ ;  /* 0x000000ca06067210 */ /* 0x000fc60007f9e0ff */
[----:B------:R-:W-:Y:S04]  /*18af0*/  STL [R1+0x18], R23 ;  /* 0x0000181701007387 */ /* 0x000fe80000100800 */
[----:B------:R-:W3:Y:S01]  /*18b00*/  LDL.LU R24, [R1+0xa4] ;  /* 0x0000a40001187983 */ /* 0x000ee20000300800 */
[----:B--2---:R-:W-:-:S03]  /*18b10*/  SEL R4, RZ, 0x4, !P2 ;  /* 0x00000004ff047807 */ /* 0x004fc60005000000 */
[----:B-1----:R-:W2:Y:S01]  /*18b20*/  LDL.LU R7, [R1+0xdc] ;  /* 0x0000dc0001077983 */ /* 0x002ea20000300800 */
[----:B------:R-:W-:-:S03]  /*18b30*/  SEL R4, R4, RZ, !P0 ;  /* 0x000000ff04047207 */ /* 0x000fc60004000000 */
[----:B------:R1:W-:Y:S01]  /*18b40*/  STL [R1+0x24], R20 ;  /* 0x0000241401007387 */ /* 0x0003e20000100800 */
[----:B------:R-:W-:-:S03]  /*18b50*/  IMAD.X R19, R19, 0x1, R0, P4 ;  /* 0x0000000113137824 */ /* 0x000fc600020e0600 */
[----:B------:R4:W-:Y:S01]  /*18b60*/  STL [R1+0x20], R22 ;  /* 0x0000201601007387 */ /* 0x0009e20000100800 */
[----:B------:R-:W-:-:S03]  /*18b70*/  ISETP.NE.U32.AND P2, PT, R4, RZ, PT ;  /* 0x000000ff0400720c */ /* 0x000fc60003f45070 */
[----:B------:R-:W-:Y:S01]  /*18b80*/  STL [R1+0x5c], R6 ;  /* 0x00005c0601007387 */ /* 0x000fe20000100800 */
[----:B------:R-:W-:-:S03]  /*18b90*/  IMAD.MOV.U32 R4, RZ, RZ, R20 ;  /* 0x000000ffff047224 */ /* 0x000fc600078e0014 */
[----:B------:R-:W5:Y:S01]  /*18ba0*/  LDL.LU R25, [R1+0xa0] ;  /* 0x0000a00001197983 */ /* 0x000f620000300800 */
[----:B------:R-:W-:-:S03]  /*18bb0*/  IMAD.MOV.U32 R5, RZ, RZ, R22 ;  /* 0x000000ffff057224 */ /* 0x000fc600078e0016 */
[----:B------:R4:W-:Y:S04]  /*18bc0*/  STL [R1+0x58], R19 ;  /* 0x0000581301007387 */ /* 0x0009e80000100800 */
[----:B-1----:R-:W5:Y:S04]  /*18bd0*/  LDL.LU R20, [R1+0xd8] ;  /* 0x0000d80001147983 */ /* 0x002f680000300800 */
[----:B------:R1:W-:Y:S04]  /*18be0*/  LDGSTS.E [R3+0xd200], [R4.64], P1 ;  /* 0x0d20000004037fae */ /* 0x0003e80008921848 */
[----:B----4-:R-:W4:Y:S01]  /*18bf0*/  LDL.LU R22, [R1+0xe0] ;  /* 0x0000e00001167983 */ /* 0x010f220000300800 */
[----:B-1----:R-:W-:-:S03]  /*18c00*/  IMAD.MOV.U32 R5, RZ, RZ, R19 ;  /* 0x000000ffff057224 */ /* 0x002fc600078e0013 */
[----:B------:R-:W4:Y:S01]  /*18c10*/  LDL.LU R19, [R1+0xe4] ;  /* 0x0000e40001137983 */ /* 0x000f220000300800 */
[----:B------:R-:W-:-:S03]  /*18c20*/  IMAD.MOV.U32 R4, RZ, RZ, R6 ;  /* 0x000000ffff047224 */ /* 0x000fc600078e0006 */
[----:B------:R-:W4:Y:S01]  /*18c30*/  LDL.LU R23, [R1+0x118] ;  /* 0x0001180001177983 */ /* 0x000f220000300800 */
[----:B------:R-:W-:-:S03]  /*18c40*/  ISETP.GT.AND P1, PT, R2, 0x3c, PT ;  /* 0x0000003c0200780c */ /* 0x000fc60003f24270 */
[----:B------:R-:W4:Y:S01]  /*18c50*/  LDL.LU R6, [R1+0x11c] ;  /* 0x00011c0001067983 */ /* 0x000f220000300800 */
[-C--:B------:R-:W-:Y:S02]  /*18c60*/  IADD3 R18, P3, R18, R202.reuse, RZ ;  /* 0x000000ca12127210 */ /* 0x080fe40007f7e0ff */
[----:B------:R-:W-:Y:S01]  /*18c70*/  IADD3 R16, P4, R16, R202, RZ ;  /* 0x000000ca10107210 */ /* 0x000fe20007f9e0ff */
[----:B------:R1:W-:Y:S01]  /*18c80*/  LDGSTS.E [R3+0xe000], [R4.64], P2 ;  /* 0x0e00000004037fae */ /* 0x0003e20009121848 */
[----:B------:R-:W-:-:S03]  /*18c90*/  IADD3.X R21, R21, R0, RZ, P3, !PT ;  /* 0x0000000015157210 */ /* 0x000fc60001ffe4ff */
[----:B------:R-:W-:Y:S01]  /*18ca0*/  IMAD.X R17, R17, 0x1, R0, P4 ;  /* 0x0000000111117824 */ /* 0x000fe200020e0600 */
[----:B------:R-:W-:Y:S01]  /*18cb0*/  STL [R1+0x64], R18 ;  /* 0x0000641201007387 */ /* 0x000fe20000100800 */
[----:B-1----:R-:W-:-:S04]  /*18cc0*/  SEL R4, RZ, 0x4, !P1 ;  /* 0x00000004ff047807 */ /* 0x002fc80004800000 */
[----:B------:R-:W-:Y:S01]  /*18cd0*/  SEL R4, R4, RZ, !P0 ;  /* 0x000000ff04047207 */ /* 0x000fe20004000000 */
[----:B------:R1:W-:Y:S01]  /*18ce0*/  STL [R1+0x60], R21 ;  /* 0x0000601501007387 */ /* 0x0003e20000100800 */
[----:B------:R-:W-:Y:S02]  /*18cf0*/  IMAD.MOV.U32 R5, RZ, RZ, R21 ;  /* 0x000000ffff057224 */ /* 0x000fe400078e0015 */
[----:B------:R-:W-:Y:S01]  /*18d00*/  ISETP.NE.U32.AND P1, PT, R4, RZ, PT ;  /* 0x000000ff0400720c */ /* 0x000fe20003f25070 */
[----:B------:R-:W-:Y:S01]  /*18d10*/  IMAD.MOV.U32 R4, RZ, RZ, R18 ;  /* 0x000000ffff047224 */ /* 0x000fe200078e0012 */
[----:B------:R-:W-:Y:S04]  /*18d20*/  STL [R1+0x9c], R16 ;  /* 0x00009c1001007387 */ /* 0x000fe80000100800 */
[----:B------:R1:W-:Y:S04]  /*18d30*/  STL [R1+0x98], R17 ;  /* 0x0000981101007387 */ /* 0x0003e80000100800 */
[----:B-1----:R-:W4:Y:S04]  /*18d40*/  LDL.LU R21, [R1+0x120] ;  /* 0x0001200001157983 */ /* 0x002f280000300800 */
[----:B------:R-:W4:Y:S04]  /*18d50*/  LDL.LU R18, [R1+0x124] ;  /* 0x0001240001127983 */ /* 0x000f280000300800 */
[----:B------:R1:W-:Y:S02]  /*18d60*/  LDGSTS.E [R3+0xe200], [R4.64], P2 ;  /* 0x0e20000004037fae */ /* 0x0003e40009121848 */
[----:B-1----:R-:W-:-:S02]  /*18d70*/  IMAD.MOV.U32 R5, RZ, RZ, R17 ;  /* 0x000000ffff057224 */ /* 0x002fc400078e0011 */
[----:B------:R-:W-:Y:S01]  /*18d80*/  IMAD.MOV.U32 R4, RZ, RZ, R16 ;  /* 0x000000ffff047224 */ /* 0x000fe200078e0010 */
[----:B------:R-:W4:Y:S04]  /*18d90*/  LDL.LU R17, [R1+0x158] ;  /* 0x0001580001117983 */ /* 0x000f280000300800 */
[----:B------:R-:W4:Y:S01]  /*18da0*/  LDL.LU R16, [R1+0x15c] ;  /* 0x00015c0001107983 */ /* 0x000f220000300800 */
[----:B------:R-:W-:-:S03]  /*18db0*/  ISETP.GT.AND P2, PT, R2, 0x40, PT ;  /* 0x000000400200780c */ /* 0x000fc60003f44270 */
[----:B------:R1:W-:Y:S02]  /*18dc0*/  LDGSTS.E [R3+0xf000], [R4.64], P1 ;  /* 0x0f00000004037fae */ /* 0x0003e40008921848 */
[----:B-1----:R-:W-:-:S04]  /*18dd0*/  SEL R4, RZ, 0x4, !P2 ;  /* 0x00000004ff047807 */ /* 0x002fc80005000000 */
[----:B------:R-:W-:-:S04]  /*18de0*/  SEL R4, R4, RZ, !P0 ;  /* 0x000000ff04047207 */ /* 0x000fc80004000000 */
[----:B------:R-:W-:Y:S02]  /*18df0*/  ISETP.NE.U32.AND P2, PT, R4, RZ, PT ;  /* 0x000000ff0400720c */ /* 0x000fe40003f45070 */
[-C--:B---3--:R-:W-:Y:S02]  /*18e00*/  IADD3 R24, P3, R24, R202.reuse, RZ ;  /* 0x000000ca18187210 */ /* 0x088fe40007f7e0ff */
[----:B--2---:R-:W-:-:S03]  /*18e10*/  IADD3 R7, P4, R7, R202, RZ ;  /* 0x000000ca07077210 */ /* 0x004fc60007f9e0ff */
[----:B------:R-:W-:Y:S01]  /*18e20*/  IMAD.MOV.U32 R4, RZ, RZ, R24 ;  /* 0x000000ffff047224 */ /* 0x000fe200078e0018 */
[----:B------:R-:W-:Y:S01]  /*18e30*/  STL [R1+0xa4], R24 ;  /* 0x0000a41801007387 */ /* 0x000fe20000100800 */
[----:B-----5:R-:W-:-:S05]  /*18e40*/  IMAD.X R25, R25, 0x1, R0, P3 ;  /* 0x0000000119197824 */ /* 0x020fca00018e0600 */
[----:B------:R-:W-:Y:S01]  /*18e50*/  MOV R5, R25 ;  /* 0x0000001900057202 */ /* 0x000fe20000000f00 */
[----:B------:R-:W-:-:S04]  /*18e60*/  IMAD.X R20, R20, 0x1, R0, P4 ;  /* 0x0000000114147824 */ /* 0x000fc800020e0600 */
[----:B------:R1:W-:Y:S01]  /*18e70*/  LDGSTS.E [R3+0xf200], [R4.64], P1 ;  /* 0x0f20000004037fae */ /* 0x0003e20008921848 */
[----:B------:R-:W-:-:S03]  /*18e80*/  ISETP.GT.AND P1, PT, R2, 0x44, PT ;  /* 0x000000440200780c */ /* 0x000fc60003f24270 */
[----:B------:R-:W-:Y:S04]  /*18e90*/  STL [R1+0xa0], R25 ;  /* 0x0000a01901007387 */ /* 0x000fe80000100800 */
[----:B------:R-:W-:Y:S01]  /*18ea0*/  STL [R1+0xdc], R7 ;  /* 0x0000dc0701007387 */ /* 0x000fe20000100800 */
[----:B-1----:R-:W-:Y:S02]  /*18eb0*/  IMAD.MOV.U32 R4, RZ, RZ, R7 ;  /* 0x000000ffff047224 */ /* 0x002fe400078e0007 */
[----:B------:R-:W-:Y:S01]  /*18ec0*/  IMAD.MOV.U32 R5, RZ, RZ, R20 ;  /* 0x000000ffff057224 */ /* 0x000fe200078e0014 */
[-C--:B----4-:R-:W-:Y:S01]  /*18ed0*/  IADD3 R19, P3, R19, R202.reuse, RZ ;  /* 0x000000ca13137210 */ /* 0x090fe20007f7e0ff */
[----:B------:R1:W-:Y:S04]  /*18ee0*/  STL [R1+0xd8], R20 ;  /* 0x0000d81401007387 */ /* 0x0003e80000100800 */
[----:B------:R-:W-:Y:S01]  /*18ef0*/  IMAD.X R22, R22, 0x1, R0, P3 ;  /* 0x0000000116167824 */ /* 0x000fe200018e0600 */
[----:B------:R2:W-:Y:S01]  /*18f00*/  LDGSTS.E [R3+0x10000], [R4.64], P2 ;  /* 0x1000000004037fae */ /* 0x0005e20009121848 */
[----:B------:R-:W-:-:S03]  /*18f10*/  IADD3 R6, P4, R6, R202, RZ ;  /* 0x000000ca06067210 */ /* 0x000fc60007f9e0ff */
[----:B-1----:R-:W3:Y:S04]  /*18f20*/  LDL.LU R20, [R1+0x164] ;  /* 0x0001640001147983 */ /* 0x002ee80000300800 */
[----:B------:R-:W4:Y:S01]  /*18f30*/  LDL.LU R7, [R1+0x19c] ;  /* 0x00019c0001077983 */ /* 0x000f220000300800 */
[----:B--2---:R-:W-:-:S03]  /*18f40*/  SEL R4, RZ, 0x4, !P1 ;  /* 0x00000004ff047807 */ /* 0x004fc60004800000 */
[----:B------:R-:W-:Y:S01]  /*18f50*/  STL [R1+0xe4], R19 ;  /* 0x0000e41301007387 */ /* 0x000fe20000100800 */
[----:B------:R-:W-:-:S03]  /*18f60*/  IMAD.MOV.U32 R5, RZ, RZ, R22 ;  /* 0x000000ffff057224 */ /* 0x000fc600078e0016 */
[----:B------:R1:W-:Y:S01]  /*18f70*/  STL [R1+0xe0], R22 ;  /* 0x0000e01601007387 */ /* 0x0003e20000100800 */
[----:B------:R-:W-:Y:S01]  /*18f80*/  SEL R4, R4, RZ, !P0 ;  /* 0x000000ff04047207 */ /* 0x000fe20004000000 */
[----:B------:R-:W-:Y:S02]  /*18f90*/  IMAD.X R23, R23, 0x1, R0, P4 ;  /* 0x0000000117177824 */ /* 0x000fe400020e0600 */
[----:B------:R2:W-:Y:S01]  /*18fa0*/  STL [R1+0x11c], R6 ;  /* 0x00011c0601007387 */ /* 0x0005e20000100800 */
[----:B------:R-:W-:-:S03]  /*18fb0*/  ISETP.NE.U32.AND P1, PT, R4, RZ, PT ;  /* 0x000000ff0400720c */ /* 0x000fc60003f25070 */
[----:B-1----:R-:W5:Y:S01]  /*18fc0*/  LDL.LU R22, [R1+0x160] ;  /* 0x0001600001167983 */ /* 0x002f620000300800 */
[----:B------:R-:W-:-:S03]  /*18fd0*/  IMAD.MOV.U32 R4, RZ, RZ, R19 ;  /* 0x000000ffff047224 */ /* 0x000fc600078e0013 */
[----:B------:R-:W-:Y:S04]  /*18fe0*/  STL [R1+0x118], R23 ;  /* 0x0001181701007387 */ /* 0x000fe80000100800 */
[----:B------:R-:W5:Y:S04]  /*18ff0*/  LDL.LU R19, [R1+0x198] ;  /* 0x0001980001137983 */ /* 0x000f680000300800 */
[----:B------:R1:W-:Y:S01]  /*19000*/  LDGSTS.E [R3+0x10200], [R4.64], P2 ;  /* 0x1020000004037fae */ /* 0x0003e20009121848 */
[----:B------:R-:W-:Y:S02]  /*19010*/  IADD3 R18, P3, R18, R202, RZ ;  /* 0x000000ca12127210 */ /* 0x000fe40007f7e0ff */
[----:B------:R-:W-:Y:S01]  /*19020*/  ISETP.GT.AND P2, PT, R2, 0x48, PT ;  /* 0x000000480200780c */ /* 0x000fe20003f44270 */
[----:B------:R-:W5:Y:S01]  /*19030*/  LDL.LU R24, [R1+0x1a4] ;  /* 0x0001a40001187983 */ /* 0x000f620000300800 */
[----:B------:R-:W-:Y:S01]  /*19040*/  IADD3.X R21, R21, R0, RZ, P3, !PT ;  /* 0x0000000015157210 */ /* 0x000fe20001ffe4ff */
[----:B-1----:R-:W-:-:S02]  /*19050*/  IMAD.MOV.U32 R4, RZ, RZ, R6 ;  /* 0x000000ffff047224 */ /* 0x002fc400078e0006 */
[----:B------:R-:W-:Y:S01]  /*19060*/  IMAD.MOV.U32 R5, RZ, RZ, R23 ;  /* 0x000000ffff057224 */ /* 0x000fe200078e0017 */
[----:B--2---:R-:W2:Y:S04]  /*19070*/  LDL.LU R6, [R1+0x1dc] ;  /* 0x0001dc0001067983 */ /* 0x004ea80000300800 */
[----:B------:R1:W-:Y:S01]  /*19080*/  LDGSTS.E [R3+0x11000], [R4.64], P1 ;  /* 0x1100000004037fae */ /* 0x0003e20008921848 */
[----:B------:R-:W-:-:S03]  /*19090*/  IADD3 R16, P4, R16, R202, RZ ;  /* 0x000000ca10107210 */ /* 0x000fc60007f9e0ff */
[----:B------:R1:W-:Y:S04]  /*190a0*/  STL [R1+0x124], R18 ;  /* 0x0001241201007387 */ /* 0x0003e80000100800 */
[----:B------:R1:W-:Y:S02]  /*190b0*/  STL [R1+0x120], R21 ;  /* 0x0001201501007387 */ /* 0x0003e40000100800 */
[----:B-1----:R-:W-:Y:S01]  /*190c0*/  SEL R4, RZ, 0x4, !P2 ;  /* 0x00000004ff047807 */ /* 0x002fe20005000000 */
[----:B------:R-:W-:Y:S01]  /*190d0*/  IMAD.X R17, R17, 0x1, R0, P4 ;  /* 0x0000000111117824 */ /* 0x000fe200020e0600 */
[----:B------:R1:W-:Y:S02]  /*190e0*/  STL [R1+0x15c], R16 ;  /* 0x00015c1001007387 */ /* 0x0003e40000100800 */
[----:B------:R-:W-:-:S02]  /*190f0*/  SEL R4, R4, RZ, !P0 ;  /* 0x000000ff04047207 */ /* 0x000fc40004000000 */
[----:B------:R-:W2:Y:S02]  /*19100*/  LDL.LU R25, [R1+0x1a0] ;  /* 0x0001a00001197983 */ /* 0x000ea40000300800 */
[----:B------:R-:W-:Y:S01]  /*19110*/  ISETP.NE.U32.AND P2, PT, R4, RZ, PT ;  /* 0x000000ff0400720c */ /* 0x000fe20003f45070 */
[----:B------:R-:W-:Y:S01]  /*19120*/  IMAD.MOV.U32 R4, RZ, RZ, R18 ;  /* 0x000000ffff047224 */ /* 0x000fe200078e0012 */
[----:B------:R1:W-:Y:S01]  /*19130*/  STL [R1+0x158], R17 ;  /* 0x0001581101007387 */ /* 0x0003e20000100800 */
[----:B------:R-:W-:-:S03]  /*19140*/  IMAD.MOV.U32 R5, RZ, RZ, R21 ;  /* 0x000000ffff057224 */ /* 0x000fc600078e0015 */
[----:B------:R-:W2:Y:S04]  /*19150*/  LDL.LU R18, [R1+0x1d8] ;  /* 0x0001d80001127983 */ /* 0x000ea80000300800 */
[----:B------:R1:W-:Y:S04]  /*19160*/  LDGSTS.E [R3+0x11200], [R4.64], P1 ;  /* 0x1120000004037fae */ /* 0x0003e80008921848 */
[----:B------:R-:W2:Y:S01]  /*19170*/  LDL.LU R21, [R1+0x1e0] ;  /* 0x0001e00001157983 */ /* 0x000ea20000300800 */
[----:B-1----:R-:W-:-:S03]  /*19180*/  IMAD.MOV.U32 R4, RZ, RZ, R16 ;  /* 0x000000ffff047224 */ /* 0x002fc600078e0010 */
[----:B------:R-:W2:Y:S01]  /*19190*/  LDL.LU R16, [R1+0x1e4] ;  /* 0x0001e40001107983 */ /* 0x000ea20000300800 */
[----:B------:R-:W-:-:S03]  /*191a0*/  IMAD.MOV.U32 R5, RZ, RZ, R17 ;  /* 0x000000ffff057224 */ /* 0x000fc600078e0011 */
[----:B------:R-:W2:Y:S04]  /*191b0*/  LDL.LU R23, [R1+0x218] ;  /* 0x0002180001177983 */ /* 0x000ea80000300800 */
[----:B------:R-:W2:Y:S01]  /*191c0*/  LDL.LU R17, [R1+0x21c] ;  /* 0x00021c0001117983 */ /* 0x000ea20000300800 */
[----:B------:R-:W-:-:S03]  /*191d0*/  ISETP.GT.AND P1, PT, R2, 0x4c, PT ;  /* 0x0000004c0200780c */ /* 0x000fc60003f24270 */
[----:B------:R1:W-:Y:S02]  /*191e0*/  LDGSTS.E [R3+0x12000], [R4.64], P2 ;  /* 0x1200000004037fae */ /* 0x0003e40009121848 */
[----:B-1----:R-:W-:-:S04]  /*191f0*/  SEL R4, RZ, 0x4, !P1 ;  /* 0x00000004ff047807 */ /* 0x002fc80004800000 */
[----:B------:R-:W-:-:S04]  /*19200*/  SEL R4, R4, RZ, !P0 ;  /* 0x000000ff04047207 */ /* 0x000fc80004000000 */
[----:B------:R-:W-:Y:S02]  /*19210*/  ISETP.NE.U32.AND P1, PT, R4, RZ, PT ;  /* 0x000000ff0400720c */ /* 0x000fe40003f25070 */
[-C--:B---3--:R-:W-:Y:S02]  /*19220*/  IADD3 R20, P3, R20, R202.reuse, RZ ;  /* 0x000000ca14147210 */ /* 0x088fe40007f7e0ff */
[----:B----4-:R-:W-:-:S03]  /*19230*/  IADD3 R7, P4, R7, R202, RZ ;  /* 0x000000ca07077210 */ /* 0x010fc60007f9e0ff */
[----:B------:R-:W-:Y:S01]  /*19240*/  IMAD.MOV.U32 R4, RZ, RZ, R20 ;  /* 0x000000ffff047224 */ /* 0x000fe200078e0014 */
[----:B------:R-:W-:Y:S01]  /*19250*/  STL [R1+0x164], R20 ;  /* 0x0001641401007387 */ /* 0x000fe20000100800 */
[----:B-----5:R-:W-:-:S05]  /*19260*/  IMAD.X R22, R22, 0x1, R0, P3 ;  /* 0x0000000116167824 */ /* 0x020fca00018e0600 */
[----:B------:R-:W-:Y:S01]  /*19270*/  MOV R5, R22 ;  /* 0x0000001600057202 */ /* 0x000fe20000000f00 */
[----:B------:R-:W-:Y:S01]  /*19280*/  IMAD.X R19, R19, 0x1, R0, P4 ;  /* 0x0000000113137824 */ /* 0x000fe200020e0600 */
[----:B------:R1:W-:Y:S04]  /*19290*/  STL [R1+0x160], R22 ;  /* 0x0001601601007387 */ /* 0x0003e80000100800 */
[----:B------:R-:W-:Y:S04]  /*192a0*/  STL [R1+0x19c], R7 ;  /* 0x00019c0701007387 */ /* 0x000fe80000100800 */
[----:B------:R3:W-:Y:S01]  /*192b0*/  LDGSTS.E [R3+0x12200], [R4.64], P2 ;  /* 0x1220000004037fae */ /* 0x0007e20009121848 */
[----:B------:R-:W-:-:S03]  /*192c0*/  ISETP.GT.AND P2, PT, R2, 0x50, PT ;  /* 0x000000500200780c */ /* 0x000fc60003f44270 */
[----:B------:R4:W-:Y:S04]  /*192d0*/  STL [R1+0x198], R19 ;  /* 0x0001981301007387 */ /* 0x0009e80000100800 */
[----:B-1----:R-:W5:Y:S01]  /*192e0*/  LDL.LU R22, [R1+0x220] ;  /* 0x0002200001167983 */ /* 0x002f620000300800 */
[----:B---3--:R-:W-:-:S03]  /*192f0*/  IMAD.MOV.U32 R4, RZ, RZ, R7 ;  /* 0x000000ffff047224 */ /* 0x008fc600078e0007 */
[----:B------:R-:W3:Y:S01]  /*19300*/  LDL.LU R20, [R1+0x224] ;  /* 0x0002240001147983 */ /* 0x000ee20000300800 */
[----:B------:R-:W-:Y:S01]  /*19310*/  IMAD.MOV.U32 R5, RZ, RZ, R19 ;  /* 0x000000ffff057224 */ /* 0x000fe200078e0013 */
[-C--:B------:R-:W-:Y:S02]  /*19320*/  IADD3 R24, P3, R24, R202.reuse, RZ ;  /* 0x000000ca18187210 */ /* 0x080fe40007f7e0ff */
[----:B----4-:R-:W4:Y:S04]  /*19330*/  LDL.LU R19, [R1+0x258] ;  /* 0x0002580001137983 */ /* 0x010f280000300800 */
[----:B------:R1:W-:Y:S04]  /*19340*/  LDGSTS.E [R3+0x13000], [R4.64], P1 ;  /* 0x1300000004037fae */ /* 0x0003e80008921848 */
[----:B------:R-:W4:Y:S01]  /*19350*/  LDL.LU R7, [R1+0x25c] ;  /* 0x00025c0001077983 */ /* 0x000f220000300800 */
[----:B--2---:R-:W-:-:S02]  /*19360*/  IADD3 R6, P4, R6, R202, RZ ;  /* 0x000000ca06067210 */ /* 0x004fc40007f9e0ff */
[----:B-1----:R-:W-:Y:S01]  /*19370*/  SEL R4, RZ, 0x4, !P2 ;  /* 0x00000004ff047807 */ /* 0x002fe20005000000 */
[----:B------:R-:W-:-:S03]  /*19380*/  IMAD.X R25, R25, 0x1, R0, P3 ;  /* 0x0000000119197824 */ /* 0x000fc600018e0600 */
[----:B------:R-:W-:Y:S01]  /*19390*/  SEL R4, R4, RZ, !P0 ;  /* 0x000000ff04047207 */ /* 0x000fe20004000000 */
[----:B------:R-:W-:-:S03]  /*193a0*/  IMAD.MOV.U32 R5, RZ, RZ, R25 ;  /* 0x000000ffff057224 */ /* 0x000fc600078e0019 */
[----:B------:R-:W-:Y:S01]  /*193b0*/  ISETP.NE.U32.AND P2, PT, R4, RZ, PT ;  /* 0x000000ff0400720c */ /* 0x000fe20003f45070 */
[----:B------:R-:W-:Y:S02]  /*193c0*/  IMAD.MOV.U32 R4, RZ, RZ, R24 ;  /* 0x000000ffff047224 */ /* 0x000fe400078e0018 */
[----:B------:R-:W-:-:S03]  /*193d0*/  IMAD.X R18, R18, 0x1, R0, P4 ;  /* 0x0000000112127824 */ /* 0x000fc600020e0600 */
[----:B------:R1:W-:Y:S01]  /*193e0*/  LDGSTS.E [R3+0x13200], [R4.64], P1 ;  /* 0x1320000004037fae */ /* 0x0003e20008921848 */
[----:B------:R-:W-:-:S03]  /*193f0*/  ISETP.GT.AND P1, PT, R2, 0x54, PT ;  /* 0x000000540200780c */ /* 0x000fc60003f24270 */
[----:B------:R-:W-:Y:S01]  /*19400*/  STL [R1+0x1a4], R24 ;  /* 0x0001a41801007387 */ /* 0x000fe20000100800 */
[----:B-1----:R-:W-:Y:S02]  /*19410*/  IMAD.MOV.U32 R4, RZ, RZ, R6 ;  /* 0x000000ffff047224 */ /* 0x002fe400078e0006 */
[----:B------:R-:W-:Y:S01]  /*19420*/  IMAD.MOV.U32 R5, RZ, RZ, R18 ;  /* 0x000000ffff057224 */ /* 0x000fe200078e0012 */
[-C--:B------:R-:W-:Y:S01]  /*19430*/  IADD3 R16, P3, R16, R202.reuse, RZ ;  /* 0x000000ca10107210 */ /* 0x080fe20007f7e0ff */
[----:B------:R-:W-:Y:S01]  /*19440*/  STL [R1+0x1a0], R25 ;  /* 0x0001a01901007387 */ /* 0x000fe20000100800 */
[----:B------:R-:W-:-:S03]  /*19450*/  IADD3 R17, P4, R17, R202, RZ ;  /* 0x000000ca11117210 */ /* 0x000fc60007f9e0ff */
[----:B------:R1:W-:Y:S01]  /*19460*/  LDGSTS.E [R3+0x14000], [R4.64], P2 ;  /* 0x1400000004037fae */ /* 0x0003e20009121848 */
[----:B------:R-:W-:-:S03]  /*19470*/  IADD3.X R21, R21, R0, RZ, P3, !PT ;  /* 0x0000000015157210 */ /* 0x000fc60001ffe4ff */
[----:B------:R-:W-:Y:S01]  /*19480*/  STL [R1+0x1dc], R6 ;  /* 0x0001dc0601007387 */ /* 0x000fe20000100800 */
[----:B------:R-:W-:-:S03]  /*19490*/  IMAD.X R23, R23, 0x1, R0, P4 ;  /* 0x0000000117177824 */ /* 0x000fc600020e0600 */
[----:B------:R2:W-:Y:S01]  /*194a0*/  STL [R1+0x1d8], R18 ;  /* 0x0001d81201007387 */ /* 0x0005e20000100800 */
[----:B-1----:R-:W-:Y:S01]  /*194b0*/  SEL R4, RZ, 0x4, !P1 ;  /* 0x00000004ff047807 */ /* 0x002fe20004800000 */
[----:B------:R-:W-:-:S03]  /*194c0*/  IMAD.MOV.U32 R5, RZ, RZ, R21 ;  /* 0x000000ffff057224 */ /* 0x000fc600078e0015 */
[----:B------:R-:W-:Y:S01]  /*194d0*/  SEL R4, R4, RZ, !P0 ;  /* 0x000000ff04047207 */ /* 0x000fe20004000000 */
[----:B--2---:R-:W2:Y:S04]  /*194e0*/  LDL.LU R18, [R1+0x264] ;  /* 0x0002640001127983 */ /* 0x004ea80000300800 */
[----:B------:R-:W2:Y:S01]  /*194f0*/  LDL.LU R6, [R1+0x29c] ;  /* 0x00029c0001067983 */ /* 0x000ea20000300800 */
[----:B------:R-:W-:-:S03]  /*19500*/  ISETP.NE.U32.AND P1, PT, R4, RZ, PT ;  /* 0x000000ff0400720c */ /* 0x000fc60003f25070 */
[----:B------:R-:W-:Y:S01]  /*19510*/  STL [R1+0x1e4], R16 ;  /* 0x0001e41001007387 */ /* 0x000fe20000100800 */
[----:B------:R-:W-:-:S03]  /*19520*/  IMAD.MOV.U32 R4, RZ, RZ, R16 ;  /* 0x000000ffff047224 */ /* 0x000fc600078e0010 */
[----:B------:R1:W-:Y:S04]  /*19530*/  STL [R1+0x1e0], R21 ;  /* 0x0001e01501007387 */ /* 0x0003e80000100800 */
[----:B------:R1:W-:Y:S04]  /*19540*/  STL [R1+0x21c], R17 ;  /* 0x00021c1101007387 */ /* 0x0003e80000100800 */
[----:B------:R1:W-:Y:S04]  /*19550*/  LDGSTS.E [R3+0x14200], [R4.64], P2 ;  /* 0x1420000004037fae */ /* 0x0003e80009121848 */
[----:B-1----:R-:W2:Y:S04]  /*19560*/  LDL.LU R21, [R1+0x260] ;  /* 0x0002600001157983 */ /* 0x002ea80000300800 */
[----:B------:R-:W-:Y:S04]  /*19570*/  STL [R1+0x218], R23 ;  /* 0x0002181701007387 */ /* 0x000fe80000100800 */
[----:B------:R-:W2:Y:S01]  /*19580*/  LDL.LU R16, [R1+0x298] ;  /* 0x0002980001107983 */ /* 0x000ea20000300800 */
[----:B------:R-:W-:-:S02]  /*19590*/  IMAD.MOV.U32 R4, RZ, RZ, R17 ;  /* 0x000000ffff047224 */ /* 0x000fc400078e0011 */
[----:B------:R-:W-:Y:S01]  /*195a0*/  IMAD.MOV.U32 R5, RZ, RZ, R23 ;  /* 0x000000ffff057224 */ /* 0x000fe200078e0017 */
[----:B------:R-:W-:Y:S01]  /*195b0*/  ISETP.GT.AND P2, PT, R2, 0x58, PT ;  /* 0x000000580200780c */ /* 0x000fe20003f44270 */
[----:B------:R-:W2:Y:S04]  /*195c0*/  LDL.LU R24, [R1+0x2a4] ;  /* 0x0002a40001187983 */ /* 0x000ea80000300800 */
[----:B------:R1:W-:Y:S04]  /*195d0*/  LDGSTS.E [R3+0x15000], [R4.64], P1 ;  /* 0x1500000004037fae */ /* 0x0003e80008921848 */
[----:B------:R-:W2:Y:S01]  /*195e0*/  LDL.LU R17, [R1+0x2dc] ;  /* 0x0002dc0001117983 */ /* 0x000ea20000300800 */
[----:B-1----:R-:W-:-:S04]  /*195f0*/  SEL R4, RZ, 0x4, !P2 ;  /* 0x00000004ff047807 */ /* 0x002fc80005000000 */
[----:B------:R-:W-:-:S04]  /*19600*/  SEL R4, R4, RZ, !P0 ;  /* 0x000000ff04047207 */ /* 0x000fc80004000000 */
[----:B------:R-:W-:Y:S02]  /*19610*/  ISETP.NE.U32.AND P2, PT, R4, RZ, PT ;  /* 0x000000ff0400720c */ /* 0x000fe40003f45070 */
[----:B---3--:R-:W-:-:S05]  /*19620*/  IADD3 R20, P3, R20, R202, RZ ;  /* 0x000000ca14147210 */ /* 0x008fca0007f7e0ff */
[----:B-----5:R-:W-:Y:S01]  /*19630*/  IMAD.X R22, R22, 0x1, R0, P3 ;  /* 0x0000000116167824 */ /* 0x020fe200018e0600 */
[----:B------:R1:W-:Y:S01]  /*19640*/  STL [R1+0x224], R20 ;  /* 0x0002241401007387 */ /* 0x0003e20000100800 */
[----:B----4-:R-:W-:-:S03]  /*19650*/  IADD3 R7, P4, R7, R202, RZ ;  /* 0x000000ca07077210 */ /* 0x010fc60007f9e0ff */
[----:B------:R-:W-:Y:S04]  /*19660*/  STL [R1+0x220], R22 ;  /* 0x0002201601007387 */ /* 0x000fe80000100800 */
[----:B------:R-:W-:Y:S01]  /*19670*/  STL [R1+0x25c], R7 ;  /* 0x00025c0701007387 */ /* 0x000fe20000100800 */
[----:B------:R-:W-:-:S03]  /*19680*/  IMAD.X R19, R19, 0x1, R0, P4 ;  /* 0x0000000113137824 */ /* 0x000fc600020e0600 */
[----:B------:R-:W3:Y:S01]  /*19690*/  LDL.LU R25, [R1+0x2a0] ;  /* 0x0002a00001197983 */ /* 0x000ee20000300800 */
[----:B------:R-:W-:Y:S01]  /*196a0*/  IMAD.MOV.U32 R4, RZ, RZ, R20 ;  /* 0x000000ffff047224 */ /* 0x000fe200078e0014 */
[----:B------:R-:W-:Y:S02]  /*196b0*/  MOV R5, R22 ;  /* 0x0000001600057202 */ /* 0x000fe40000000f00 */
[----:B------:R4:W-:Y:S04]  /*196c0*/  STL [R1+0x258], R19 ;  /* 0x0002581301007387 */ /* 0x0009e80000100800 */
[----:B-1----:R-:W5:Y:S04]  /*196d0*/  LDL.LU R20, [R1+0x2d8] ;  /* 0x0002d80001147983 */ /* 0x002f680000300800 */
[----:B------:R1:W-:Y:S04]  /*196e0*/  LDGSTS.E [R3+0x15200], [R4.64], P1 ;  /* 0x1520000004037fae */ /* 0x0003e80008921848 */
[----:B------:R-:W5:Y:S01]  /*196f0*/  LDL.LU R23, [R1+0x2e0] ;  /* 0x0002e00001177983 */ /* 0x000f620000300800 */
[----:B------:R-:W-:Y:S01]  /*19700*/  ISETP.GT.AND P1, PT, R2, 0x5c, PT ;  /* 0x0000005c0200780c */ /* 0x000fe20003f24270 */
[----:B-1----:R-:W-:-:S02]  /*19710*/  IMAD.MOV.U32 R5, RZ, RZ, R19 ;  /* 0x000000ffff057224 */ /* 0x002fc400078e0013 */
[----:B----4-:R-:W4:Y:S01]  /*19720*/  LDL.LU R19, [R1+0x2e4] ;  /* 0x0002e40001137983 */ /* 0x010f220000300800 */
[----:B------:R-:W-:-:S03]  /*19730*/  IMAD.MOV.U32 R4, RZ, RZ, R7 ;  /* 0x000000ffff047224 */ /* 0x000fc600078e0007 */
[----:B------:R-:W4:Y:S04]  /*19740*/  LDL.LU R22, [R1+0x318] ;  /* 0x0003180001167983 */ /* 0x000f280000300800 */
[----:B------:R-:W4:Y:S04]  /*19750*/  LDL.LU R7, [R1+0x31c] ;  /* 0x00031c0001077983 */ /* 0x000f280000300800 */
[----:B------:R1:W-:Y:S01]  /*19760*/  LDGSTS.E [R3+0x16000], [R4.64], P2 ;  /* 0x1600000004037fae */ /* 0x0003e20009121848 */
[----:B--2---:R-:W-:Y:S02]  /*19770*/  IADD3 R18, P3, R18, R202, RZ ;  /* 0x000000ca12127210 */ /* 0x004fe40007f7e0ff */
[----:B-1----:R-:W-:-:S02]  /*19780*/  SEL R4, RZ, 0x4, !P1 ;  /* 0x00000004ff047807 */ /* 0x002fc40004800000 */
[----:B------:R-:W-:Y:S02]  /*19790*/  IADD3 R6, P4, R6, R202, RZ ;  /* 0x000000ca06067210 */ /* 0x000fe40007f9e0ff */
[----:B------:R-:W-:Y:S01]  /*197a0*/  SEL R4, R4, RZ, !P0 ;  /* 0x000000ff04047207 */ /* 0x000fe20004000000 */
[----:B------:R-:W-:Y:S03]  /*197b0*/  STL [R1+0x264], R18 ;  /* 0x0002641201007387 */ /* 0x000fe60000100800 */
[----:B------:R-:W-:Y:S01]  /*197c0*/  ISETP.NE.U32.AND P1, PT, R4, RZ, PT ;  /* 0x000000ff0400720c */ /* 0x000fe20003f25070 */
[----:B------:R-:W-:Y:S02]  /*197d0*/  IMAD.MOV.U32 R4, RZ, RZ, R18 ;  /* 0x000000ffff047224 */ /* 0x000fe400078e0012 */
[----:B------:R-:W-:-:S05]  /*197e0*/  IMAD.X R21, R21, 0x1, R0, P3 ;  /* 0x0000000115157824 */ /* 0x000fca00018e0600 */
[----:B------:R1:W-:Y:S01]  /*197f0*/  STL [R1+0x260], R21 ;  /* 0x0002601501007387 */ /* 0x0003e20000100800 */
[----:B------:R-:W-:-:S03]  /*19800*/  IMAD.X R16, R16, 0x1, R0, P4 ;  /* 0x0000000110107824 */ /* 0x000fc600020e0600 */
[----:B------:R-:W-:Y:S01]  /*19810*/  STL [R1+0x29c], R6 ;  /* 0x00029c0601007387 */ /* 0x000fe20000100800 */
[----:B------:R-:W-:-:S03]  /*19820*/  IMAD.MOV.U32 R5, RZ, RZ, R21 ;  /* 0x000000ffff057224 */ /* 0x000fc600078e0015 */
[----:B------:R2:W-:Y:S04]  /*19830*/  STL [R1+0x298], R16 ;  /* 0x0002981001007387 */ /* 0x0005e80000100800 */
[----:B-1----:R-:W4:Y:S04]  /*19840*/  LDL.LU R21, [R1+0x320] ;  /* 0x0003200001157983 */ /* 0x002f280000300800 */
[----:B------:R-:W4:Y:S04]  /*19850*/  LDL.LU R18, [R1+0x324] ;  /* 0x0003240001127983 */ /* 0x000f280000300800 */
[----:B------:R1:W-:Y:S02]  /*19860*/  LDGSTS.E [R3+0x16200], [R4.64], P2 ;  /* 0x1620000004037fae */ /* 0x0003e40009121848 */
[----:B-1----:R-:W-:-:S02]  /*19870*/  IMAD.MOV.U32 R5, RZ, RZ, R16 ;  /* 0x000000ffff057224 */ /* 0x002fc400078e0010 */
[----:B------:R-:W-:Y:S01]  /*19880*/  IMAD.MOV.U32 R4, RZ, RZ, R6 ;  /* 0x000000ffff047224 */ /* 0x000fe200078e0006 */
[----:B--2---:R-:W2:Y:S04]  /*19890*/  LDL.LU R16, [R1+0x358] ;  /* 0x0003580001107983 */ /* 0x004ea80000300800 */
[----:B------:R-:W2:Y:S01]  /*198a0*/  LDL.LU R6, [R1+0x35c] ;  /* 0x00035c0001067983 */ /* 0x000ea20000300800 */
[----:B------:R-:W-:-:S03]  /*198b0*/  ISETP.GT.AND P2, PT, R2, 0x60, PT ;  /* 0x000000600200780c */ /* 0x000fc60003f44270 */
[----:B------:R1:W-:Y:S01]  /*198c0*/  LDGSTS.E [R3+0x17000], [R4.64], P1 ;  /* 0x1700000004037fae */ /* 0x0003e20008921848 */
[-C--:B------:R-:W-:Y:S02]  /*198d0*/  IADD3 R24, P3, R24, R202.reuse, RZ ;  /* 0x000000ca18187210 */ /* 0x080fe40007f7e0ff */
[----:B------:R-:W-:Y:S02]  /*198e0*/  IADD3 R17, P4, R17, R202, RZ ;  /* 0x000000ca11117210 */ /* 0x000fe40007f9e0ff */
[----:B-1----:R-:W-:-:S04]  /*198f0*/  SEL R4, RZ, 0x4, !P2 ;  /* 0x00000004ff047807 */ /* 0x002fc80005000000 */
[----:B------:R-:W-:-:S04]  /*19900*/  SEL R4, R4, RZ, !P0 ;  /* 0x000000ff04047207 */ /* 0x000fc80004000000 */
[----:B------:R-:W-:Y:S01]  /*19910*/  ISETP.NE.U32.AND P2, PT, R4, RZ, PT ;  /* 0x000000ff0400720c */ /* 0x000fe20003f45070 */
[----:B------:R-:W-:Y:S01]  /*19920*/  IMAD.MOV.U32 R4, RZ, RZ, R24 ;  /* 0x000000ffff047224 */ /* 0x000fe200078e0018 */
[----:B------:R-:W-:Y:S01]  /*19930*/  STL [R1+0x2a4], R24 ;  /* 0x0002a41801007387 */ /* 0x000fe20000100800 */
[----:B---3--:R-:W-:-:S05]  /*19940*/  IADD3.X R25, R25, R0, RZ, P3, !PT ;  /* 0x0000000019197210 */ /* 0x008fca0001ffe4ff */
[----:B------:R-:W-:Y:S02]  /*19950*/  IMAD.MOV.U32 R5, RZ, RZ, R25 ;  /* 0x000000ffff057224 */ /* 0x000fe400078e0019 */
[----:B-----5:R-:W-:-:S03]  /*19960*/  IMAD.X R20, R20, 0x1, R0, P4 ;  /* 0x0000000114147824 */ /* 0x020fc600020e0600 */
        /* <DEDUP_REMOVED lines=11> */
[----:B-1----:R-:W4:Y:S04]  /*19a20*/  LDL.LU R20, [R1+0x364] ;  /* 0x0003640001147983 */ /* 0x002f280000300800 */
[----:B------:R-:W5:Y:S01]  /*19a30*/  LDL.LU R17, [R1+0x39c] ;  /* 0x00039c0001117983 */ /* 0x000f620000300800 */
[----:B---3--:R-:W-:-:S03]  /*19a40*/  SEL R4, RZ, 0x4, !P1 ;  /* 0x00000004ff047807 */ /* 0x008fc60004800000 */
[----:B------:R-:W-:Y:S01]  /*19a50*/  STL [R1+0x2e4], R19 ;  /* 0x0002e41301007387 */ /* 0x000fe20000100800 */
[----:B------:R-:W-:Y:S02]  /*19a60*/  MOV R5, R23 ;  /* 0x0000001700057202 */ /* 0x000fe40000000f00 */
[----:B------:R-:W-:Y:S01]  /*19a70*/  SEL R4, R4, RZ, !P0 ;  /* 0x000000ff04047207 */ /* 0x000fe20004000000 */
[----:B------:R1:W-:Y:S01]  /*19a80*/  STL [R1+0x2e0], R23 ;  /* 0x0002e01701007387 */ /* 0x0003e20000100800 */
[----:B------:R-:W-:-:S03]  /*19a90*/  IMAD.X R22, R22, 0x1, R0, P4 ;  /* 0x0000000116167824 */ /* 0x000fc600020e0600 */
[----:B------:R3:W-:Y:S01]  /*19aa0*/  STL [R1+0x31c], R7 ;  /* 0x00031c0701007387 */ /* 0x0007e20000100800 */
[----:B------:R-:W-:-:S03]  /*19ab0*/  ISETP.NE.U32.AND P1, PT, R4, RZ, PT ;  /* 0x000000ff0400720c */ /* 0x000fc60003f25070 */
[----:B-1----:R-:W5:Y:S01]  /*19ac0*/  LDL.LU R23, [R1+0x360] ;  /* 0x0003600001177983 */ /* 0x002f620000300800 */
[----:B------:R-:W-:-:S03]  /*19ad0*/  IMAD.MOV.U32 R4, RZ, RZ, R19 ;  /* 0x000000ffff047224 */ /* 0x000fc600078e0013 */
[----:B------:R-:W-:Y:S04]  /*19ae0*/  STL [R1+0x318], R22 ;  /* 0x0003181601007387 */ /* 0x000fe80000100800 */
[----:B------:R-:W5:Y:S04]  /*19af0*/  LDL.LU R19, [R1+0x398] ;  /* 0x0003980001137983 */ /* 0x000f680000300800 */
[----:B------:R1:W-:Y:S01]  /*19b00*/  LDGSTS.E [R3+0x18200], [R4.64], P2 ;  /* 0x1820000004037fae */ /* 0x0003e20009121848 */
[----:B------:R-:W-:-:S03]  /*19b10*/  ISETP.GT.AND P2, PT, R2, 0x68, PT ;  /* 0x000000680200780c */ /* 0x000fc60003f44270 */
[----:B------:R-:W5:Y:S01]  /*19b20*/  LDL.LU R24, [R1+0x3a4] ;  /* 0x0003a40001187983 */ /* 0x000f620000300800 */
[----:B-1----:R-:W-:Y:S02]  /*19b30*/  IMAD.MOV.U32 R4, RZ, RZ, R7 ;  /* 0x000000ffff047224 */ /* 0x002fe400078e0007 */
[----:B------:R-:W-:Y:S01]  /*19b40*/  IMAD.MOV.U32 R5, RZ, RZ, R22 ;  /* 0x000000ffff057224 */ /* 0x000fe200078e0016 */
[----:B---3--:R-:W3:Y:S04]  /*19b50*/  LDL.LU R7, [R1+0x3dc] ;  /* 0x0003dc0001077983 */ /* 0x008ee80000300800 */
[----:B------:R1:W-:Y:S01]  /*19b60*/  LDGSTS.E [R3+0x19000], [R4.64], P1 ;  /* 0x1900000004037fae */ /* 0x0003e20008921848 */
[----:B------:R-:W-:-:S05]  /*19b70*/  IADD3 R18, P3, R18, R202, RZ ;  /* 0x000000ca12127210 */ /* 0x000fca0007f7e0ff */
[----:B------:R-:W-:Y:S01]  /*19b80*/  IMAD.X R21, R21, 0x1, R0, P3 ;  /* 0x0000000115157824 */ /* 0x000fe200018e0600 */
[----:B-1----:R-:W-:Y:S01]  /*19b90*/  SEL R4, RZ, 0x4, !P2 ;  /* 0x00000004ff047807 */ /* 0x002fe20005000000 */
[----:B------:R1:W-:Y:S04]  /*19ba0*/  STL [R1+0x324], R18 ;  /* 0x0003241201007387 */ /* 0x0003e80000100800 */
[----:B------:R1:W-:Y:S01]  /*19bb0*/  STL [R1+0x320], R21 ;  /* 0x0003201501007387 */ /* 0x0003e20000100800 */
[----:B------:R-:W-:Y:S02]  /*19bc0*/  SEL R4, R4, RZ, !P0 ;  /* 0x000000ff04047207 */ /* 0x000fe40004000000 */
[----:B--2---:R-:W-:-:S05]  /*19bd0*/  IADD3 R6, P4, R6, R202, RZ ;  /* 0x000000ca06067210 */ /* 0x004fca0007f9e0ff */
[----:B------:R2:W-:Y:S01]  /*19be0*/  STL [R1+0x35c], R6 ;  /* 0x00035c0601007387 */ /* 0x0005e20000100800 */
[----:B------:R-:W-:-:S03]  /*19bf0*/  IMAD.X R16, R16, 0x1, R0, P4 ;  /* 0x0000000110107824 */ /* 0x000fc600020e0600 */
[----:B------:R-:W3:Y:S01]  /*19c00*/  LDL.LU R25, [R1+0x3a0] ;  /* 0x0003a00001197983 */ /* 0x000ee20000300800 */
[----:B------:R-:W-:Y:S01]  /*19c10*/  ISETP.NE.U32.AND P2, PT, R4, RZ, PT ;  /* 0x000000ff0400720c */ /* 0x000fe20003f45070 */
[----:B------:R-:W-:Y:S02]  /*19c20*/  IMAD.MOV.U32 R4, RZ, RZ, R18 ;  /* 0x000000ffff047224 */ /* 0x000fe400078e0012 */
[----:B------:R2:W-:Y:S04]  /*19c30*/  STL [R1+0x358], R16 ;  /* 0x0003581001007387 */ /* 0x0005e80000100800 */
[----:B-1----:R-:W3:Y:S01]  /*19c40*/  LDL.LU R18, [R1+0x3d8] ;  /* 0x0003d80001127983 */ /* 0x002ee20000300800 */
[----:B------:R-:W-:-:S03]  /*19c50*/  IMAD.MOV.U32 R5, RZ, RZ, R21 ;  /* 0x000000ffff057224 */ /* 0x000fc600078e0015 */
[----:B------:R-:W3:Y:S04]  /*19c60*/  LDL.LU R21, [R1+0x3e0] ;  /* 0x0003e00001157983 */ /* 0x000ee80000300800 */
[----:B------:R1:W-:Y:S02]  /*19c70*/  LDGSTS.E [R3+0x19200], [R4.64], P1 ;  /* 0x1920000004037fae */ /* 0x0003e40008921848 */
[----:B-1----:R-:W-:Y:S02]  /*19c80*/  IMAD.MOV.U32 R4, RZ, RZ, R6 ;  /* 0x000000ffff047224 */ /* 0x002fe400078e0006 */
[----:B--2---:R-:W2:Y:S01]  /*19c90*/  LDL.LU R6, [R1+0x3e4] ;  /* 0x0003e40001067983 */ /* 0x004ea20000300800 */
        /* <DEDUP_REMOVED lines=8> */
[-C--:B----4-:R-:W-:Y:S02]  /*19d20*/  IADD3 R20, P3, R20, R202.reuse, RZ ;  /* 0x000000ca14147210 */ /* 0x090fe40007f7e0ff */
[----:B-----5:R-:W-:-:S03]  /*19d30*/  IADD3 R17, P4, R17, R202, RZ ;  /* 0x000000ca11117210 */ /* 0x020fc60007f9e0ff */
[----:B------:R-:W-:Y:S01]  /*19d40*/  IMAD.MOV.U32 R4, RZ, RZ, R20 ;  /* 0x000000ffff047224 */ /* 0x000fe200078e0014 */
[----:B------:R-:W-:Y:S01]  /*19d50*/  STL [R1+0x364], R20 ;  /* 0x0003641401007387 */ /* 0x000fe20000100800 */
[----:B------:R-:W-:-:S05]  /*19d60*/  IADD3.X R23, R23, R0, RZ, P3, !PT ;  /* 0x0000000017177210 */ /* 0x000fca0001ffe4ff */
[----:B------:R-:W-:Y:S02]  /*19d70*/  IMAD.MOV.U32 R5, RZ, RZ, R23 ;  /* 0x000000ffff057224 */ /* 0x000fe400078e0017 */
[----:B------:R-:W-:-:S03]  /*19d80*/  IMAD.X R19, R19, 0x1, R0, P4 ;  /* 0x0000000113137824 */ /* 0x000fc600020e0600 */
[----:B------:R1:W-:Y:S01]  /*19d90*/  LDGSTS.E [R3+0x1a200], [R4.64], P2 ;  /* 0x1a20000004037fae */ /* 0x0003e20009121848 */
[----:B------:R-:W-:-:S03]  /*19da0*/  ISETP.GT.AND P2, PT, R2, 0x70, PT ;  /* 0x000000700200780c */ /* 0x000fc60003f44270 */
[----:B------:R4:W-:Y:S01]  /*19db0*/  STL [R1+0x360], R23 ;  /* 0x0003601701007387 */ /* 0x0009e20000100800 */
[-C--:B------:R-:W-:Y:S01]  /*19dc0*/  IADD3 R24, P3, R24, R202.reuse, RZ ;  /* 0x000000ca18187210 */ /* 0x080fe20007f7e0ff */
[----:B-1----:R-:W-:Y:S02]  /*19dd0*/  IMAD.MOV.U32 R4, RZ, RZ, R17 ;  /* 0x000000ffff047224 */ /* 0x002fe400078e0011 */
[----:B------:R-:W-:Y:S01]  /*19de0*/  IMAD.MOV.U32 R5, RZ, RZ, R19 ;  /* 0x000000ffff057224 */ /* 0x000fe200078e0013 */
[----:B------:R-:W-:Y:S04]  /*19df0*/  STL [R1+0x39c], R17 ;  /* 0x00039c1101007387 */ /* 0x000fe80000100800 */
[----:B------:R1:W-:Y:S04]  /*19e00*/  LDGSTS.E [R3+0x1b000], [R4.64], P1 ;  /* 0x1b00000004037fae */ /* 0x0003e80008921848 */
[----:B------:R5:W-:Y:S01]  /*19e10*/  STL [R1+0x398], R19 ;  /* 0x0003981301007387 */ /* 0x000be20000100800 */
[----:B---3--:R-:W-:-:S03]  /*19e20*/  IADD3 R7, P4, R7, R202, RZ ;  /* 0x000000ca07077210 */ /* 0x008fc60007f9e0ff */
[----:B----4-:R-:W3:Y:S01]  /*19e30*/  LDL.LU R23, [R1+0x420] ;  /* 0x0004200001177983 */ /* 0x010ee20000300800 */
[----:B-1----:R-:W-:-:S03]  /*19e40*/  SEL R4, RZ, 0x4, !P2 ;  /* 0x00000004ff047807 */ /* 0x002fc60005000000 */
[----:B------:R-:W4:Y:S01]  /*19e50*/  LDL.LU R20, [R1+0x424] ;  /* 0x0004240001147983 */ /* 0x000f220000300800 */
[----:B------:R-:W-:-:S03]  /*19e60*/  SEL R4, R4, RZ, !P0 ;  /* 0x000000ff04047207 */ /* 0x000fc60004000000 */
[----:B-----5:R-:W5:Y:S01]  /*19e70*/  LDL.LU R19, [R1+0x458] ;  /* 0x0004580001137983 */ /* 0x020f620000300800 */
[----:B------:R-:W-:-:S03]  /*19e80*/  ISETP.NE.U32.AND P2, PT, R4, RZ, PT ;  /* 0x000000ff0400720c */ /* 0x000fc60003f45070 */
[----:B------:R-:W5:Y:S01]  /*19e90*/  LDL.LU R17, [R1+0x45c] ;  /* 0x00045c0001117983 */ /* 0x000f620000300800 */
[----:B------:R-:W-:-:S03]  /*19ea0*/  IMAD.MOV.U32 R4, RZ, RZ, R24 ;  /* 0x000000ffff047224 */ /* 0x000fc600078e0018 */
[----:B------:R-:W-:Y:S01]  /*19eb0*/  STL [R1+0x3a4], R24 ;  /* 0x0003a41801007387 */ /* 0x000fe20000100800 */
[----:B------:R-:W-:-:S05]  /*19ec0*/  IMAD.X R25, R25, 0x1, R0, P3 ;  /* 0x0000000119197824 */ /* 0x000fca00018e0600 */
[----:B------:R-:W-:Y:S01]  /*19ed0*/  MOV R5, R25 ;  /* 0x0000001900057202 */ /* 0x000fe20000000f00 */
[----:B------:R-:W-:Y:S01]  /*19ee0*/  IMAD.X R18, R18, 0x1, R0, P4 ;  /* 0x0000000112127824 */ /* 0x000fe200020e0600 */
[----:B------:R-:W-:Y:S04]  /*19ef0*/  STL [R1+0x3a0], R25 ;  /* 0x0003a01901007387 */ /* 0x000fe80000100800 */
[----:B------:R-:W-:Y:S04]  /*19f00*/  STL [R1+0x3dc], R7 ;  /* 0x0003dc0701007387 */ /* 0x000fe80000100800 */
[----:B------:R1:W-:Y:S04]  /*19f10*/  LDGSTS.E [R3+0x1b200], [R4.64], P1 ;  /* 0x1b20000004037fae */ /* 0x0003e80008921848 */
[----:B------:R1:W-:Y:S02]  /*19f20*/  STL [R1+0x3d8], R18 ;  /* 0x0003d81201007387 */ /* 0x0003e40000100800 */
[----:B-1----:R-:W-:-:S02]  /*19f30*/  IMAD.MOV.U32 R5, RZ, RZ, R18 ;  /* 0x000000ffff057224 */ /* 0x002fc400078e0012 */
[----:B------:R-:W-:Y:S01]  /*19f40*/  IMAD.MOV.U32 R4, RZ, RZ, R7 ;  /* 0x000000ffff047224 */ /* 0x000fe200078e0007 */
[----:B------:R-:W5:Y:S04]  /*19f50*/  LDL.LU R18, [R1+0x460] ;  /* 0x0004600001127983 */ /* 0x000f680000300800 */
[----:B------:R-:W5:Y:S01]  /*19f60*/  LDL.LU R7, [R1+0x464] ;  /* 0x0004640001077983 */ /* 0x000f620000300800 */
[----:B------:R-:W-:Y:S02]  /*19f70*/  ISETP.GT.AND P1, PT, R2, 0x74, PT ;  /* 0x000000740200780c */ /* 0x000fe40003f24270 */
[-C--:B--2---:R-:W-:Y:S01]  /*19f80*/  IADD3 R6, P3, R6, R202.reuse, RZ ;  /* 0x000000ca06067210 */ /* 0x084fe20007f7e0ff */
[----:B------:R1:W-:Y:S01]  /*19f90*/  LDGSTS.E [R3+0x1c000], [R4.64], P2 ;  /* 0x1c00000004037fae */ /* 0x0003e20009121848 */
[----:B------:R-:W-:-:S03]  /*19fa0*/  IADD3 R16, P4, R16, R202, RZ ;  /* 0x000000ca10107210 */ /* 0x000fc60007f9e0ff */
[--C-:B------:R-:W-:Y:S01]  /*19fb0*/  IMAD.X R21, R21, 0x1, R0.reuse, P3 ;  /* 0x0000000115157824 */ /* 0x100fe200018e0600 */
[----:B-1----:R-:W-:Y:S01]  /*19fc0*/  SEL R4, RZ, 0x4, !P1 ;  /* 0x00000004ff047807 */ /* 0x002fe20004800000 */
[----:B------:R-:W-:-:S03]  /*19fd0*/  IMAD.X R22, R22, 0x1, R0, P4 ;  /* 0x0000000116167824 */ /* 0x000fc600020e0600 */
[----:B------:R-:W-:Y:S01]  /*19fe0*/  SEL R4, R4, RZ, !P0 ;  /* 0x000000ff04047207 */ /* 0x000fe20004000000 */
[----:B------:R-:W-:Y:S01]  /*19ff0*/  STL [R1+0x3e4], R6 ;  /* 0x0003e40601007387 */ /* 0x000fe20000100800 */
[----:B------:R-:W-:Y:S02]  /*1a000*/  IMAD.MOV.U32 R5, RZ, RZ, R21 ;  /* 0x000000ffff057224 */ /* 0x000fe400078e0015 */
[----:B------:R-:W-:Y:S01]  /*1a010*/  ISETP.NE.U32.AND P1, PT, R4, RZ, PT ;  /* 0x000000ff0400720c */ /* 0x000fe20003f25070 */
[----:B------:R1:W-:Y:S01]  /*1a020*/  STL [R1+0x3e0], R21 ;  /* 0x0003e01501007387 */ /* 0x0003e20000100800 */
[----:B------:R-:W-:-:S03]  /*1a030*/  IMAD.MOV.U32 R4, RZ, RZ, R6 ;  /* 0x000000ffff047224 */ /* 0x000fc600078e0006 */
[----:B------:R-:W-:Y:S04]  /*1a040*/  STL [R1+0x41c], R16 ;  /* 0x00041c1001007387 */ /* 0x000fe80000100800 */
[----:B------:R2:W-:Y:S04]  /*1a050*/  LDGSTS.E [R3+0x1c200], [R4.64], P2 ;  /* 0x1c20000004037fae */ /* 0x0005e80009121848 */
[----:B-1----:R-:W5:Y:S04]  /*1a060*/  LDL.LU R21, [R1+0x49c] ;  /* 0x00049c0001157983 */ /* 0x002f680000300800 */
[----:B------:R1:W-:Y:S04]  /*1a070*/  STL [R1+0x418], R22 ;  /* 0x0004181601007387 */ /* 0x0003e80000100800 */
[----:B------:R-:W5:Y:S01]  /*1a080*/  LDL.LU R6, [R1+0x4a4] ;  /* 0x0004a40001067983 */ /* 0x000f620000300800 */
[----:B--2---:R-:W-:-:S02]  /*1a090*/  IMAD.MOV.U32 R5, RZ, RZ, R22 ;  /* 0x000000ffff057224 */ /* 0x004fc400078e0016 */
[----:B------:R-:W-:Y:S01]  /*1a0a0*/  IMAD.MOV.U32 R4, RZ, RZ, R16 ;  /* 0x000000ffff047224 */ /* 0x000fe200078e0010 */
[----:B-1----:R-:W2:Y:S04]  /*1a0b0*/  LDL.LU R22, [R1+0x498] ;  /* 0x0004980001167983 */ /* 0x002ea80000300800 */
[----:B------:R-:W2:Y:S01]  /*1a0c0*/  LDL.LU R16, [R1+0x4a0] ;  /* 0x0004a00001107983 */ /* 0x000ea20000300800 */
[----:B------:R-:W-:-:S03]  /*1a0d0*/  ISETP.GT.AND P2, PT, R2, 0x78, PT ;  /* 0x000000780200780c */ /* 0x000fc60003f44270 */
[----:B------:R1:W-:Y:S02]  /*1a0e0*/  LDGSTS.E [R3+0x1d000], [R4.64], P1 ;  /* 0x1d00000004037fae */ /* 0x0003e40008921848 */
[----:B-1----:R-:W-:-:S04]  /*1a0f0*/  SEL R4, RZ, 0x4, !P2 ;  /* 0x00000004ff047807 */ /* 0x002fc80005000000 */
[----:B------:R-:W-:-:S04]  /*1a100*/  SEL R4, R4, RZ, !P0 ;  /* 0x000000ff04047207 */ /* 0x000fc80004000000 */
[----:B------:R-:W-:Y:S02]  /*1a110*/  ISETP.NE.U32.AND P2, PT, R4, RZ, PT ;  /* 0x000000ff0400720c */ /* 0x000fe40003f45070 */
[----:B----4-:R-:W-:-:S04]  /*1a120*/  IADD3 R20, P3, R20, R202, RZ ;  /* 0x000000ca14147210 */ /* 0x010fc80007f7e0ff */
[----:B---3--:R-:W-:Y:S02]  /*1a130*/  IADD3.X R23, R23, R0, RZ, P3, !PT ;  /* 0x0000000017177210 */ /* 0x008fe40001ffe4ff */
[----:B-----5:R-:W-:Y:S01]  /*1a140*/  IADD3 R17, P4, R17, R202, RZ ;  /* 0x000000ca11117210 */ /* 0x020fe20007f9e0ff */
[----:B------:R-:W-:Y:S02]  /*1a150*/  IMAD.MOV.U32 R4, RZ, RZ, R20 ;  /* 0x000000ffff047224 */ /* 0x000fe400078e0014 */
[----:B------:R-:W-:Y:S02]  /*1a160*/  IMAD.MOV.U32 R5, RZ, RZ, R23 ;  /* 0x000000ffff057224 */ /* 0x000fe400078e0017 */
[----:B------:R-:W-:Y:S01]  /*1a170*/  IMAD.X R19, R19, 0x1, R0, P4 ;  /* 0x0000000113137824 */ /* 0x000fe200020e0600 */
[----:B------:R-:W-:Y:S04]  /*1a180*/  STL [R1+0x424], R20 ;  /* 0x0004241401007387 */ /* 0x000fe80000100800 */
[----:B------:R-:W-:Y:S04]  /*1a190*/  STL [R1+0x420], R23 ;  /* 0x0004201701007387 */ /* 0x000fe80000100800 */
[----:B------:R1:W-:Y:S04]  /*1a1a0*/  STL [R1+0x45c], R17 ;  /* 0x00045c1101007387 */ /* 0x0003e80000100800 */
[----:B------:R3:W-:Y:S04]  /*1a1b0*/  LDGSTS.E [R3+0x1d200], [R4.64], P1 ;  /* 0x1d20000004037fae */ /* 0x0007e80008921848 */
[----:B------:R4:W-:Y:S01]  /*1a1c0*/  STL [R1+0x458], R19 ;  /* 0x0004581301007387 */ /* 0x0009e20000100800 */
[----:B------:R-:W-:-:S03]  /*1a1d0*/  ISETP.GT.AND P1, PT, R2, 0x7c, PT ;  /* 0x0000007c0200780c */ /* 0x000fc60003f24270 */
[----:B------:R-:W5:Y:S01]  /*1a1e0*/  LDL.LU R24, [R1+0x930] ;  /* 0x0009300001187983 */ /* 0x000f620000300800 */
[----:B---3--:R-:W-:Y:S02]  /*1a1f0*/  IMAD.MOV.U32 R4, RZ, RZ, R17 ;  /* 0x000000ffff047224 */ /* 0x008fe400078e0011 */
[----:B------:R-:W-:Y:S01]  /*1a200*/  IMAD.MOV.U32 R5, RZ, RZ, R19 ;  /* 0x000000ffff057224 */ /* 0x000fe200078e0013 */
[----:B-1----:R-:W3:Y:S04]  /*1a210*/  LDL.LU R17, [R1+0x948] ;  /* 0x0009480001117983 */ /* 0x002ee80000300800 */
[----:B------:R1:W-:Y:S01]  /*1a220*/  LDGSTS.E [R3+0x1e000], [R4.64], P2 ;  /* 0x1e00000004037fae */ /* 0x0003e20009121848 */
[----:B------:R-:W-:Y:S02]  /*1a230*/  IADD3 R7, P3, R7, R202, RZ ;  /* 0x000000ca07077210 */ /* 0x000fe40007f7e0ff */
[----:B-1----:R-:W-:-:S03]  /*1a240*/  SEL R4, RZ, 0x4, !P1 ;  /* 0x00000004ff047807 */ /* 0x002fc60004800000 */
[----:B------:R-:W-:Y:S01]  /*1a250*/  IMAD.X R18, R18, 0x1, R0, P3 ;  /* 0x0000000112127824 */ /* 0x000fe200018e0600 */
[----:B------:R-:W-:Y:S01]  /*1a260*/  STL [R1+0x464], R7 ;  /* 0x0004640701007387 */ /* 0x000fe20000100800 */
[----:B------:R-:W-:-:S03]  /*1a270*/  SEL R4, R4, RZ, !P0 ;  /* 0x000000ff04047207 */ /* 0x000fc60004000000 */
[----:B------:R1:W-:Y:S04]  /*1a280*/  STL [R1+0x460], R18 ;  /* 0x0004601201007387 */ /* 0x0003e80000100800 */
[----:B------:R-:W5:Y:S04]  /*1a290*/  LDL.LU R20, [R1+0x928] ;  /* 0x0009280001147983 */ /* 0x000f680000300800 */
[----:B----4-:R-:W4:Y:S01]  /*1a2a0*/  LDL.LU R19, [R1+0x934] ;  /* 0x0009340001137983 */ /* 0x010f220000300800 */
[----:B------:R-:W-:Y:S01]  /*1a2b0*/  ISETP.NE.U32.AND P1, PT, R4, RZ, PT ;  /* 0x000000ff0400720c */ /* 0x000fe20003f25070 */
[----:B------:R-:W-:-:S02]  /*1a2c0*/  IMAD.MOV.U32 R5, RZ, RZ, R18 ;  /* 0x000000ffff057224 */ /* 0x000fc400078e0012 */
[----:B------:R-:W-:Y:S01]  /*1a2d0*/  IMAD.MOV.U32 R4, RZ, RZ, R7 ;  /* 0x000000ffff047224 */ /* 0x000fe200078e0007 */
[----:B-1----:R-:W4:Y:S04]  /*1a2e0*/  LDL.LU R18, [R1+0x8f0] ;  /* 0x0008f00001127983 */ /* 0x002f280000300800 */
[----:B------:R-:W4:Y:S04]  /*1a2f0*/  LDL.LU R7, [R1+0x90c] ;  /* 0x00090c0001077983 */ /* 0x000f280000300800 */
[----:B------:R1:W-:Y:S01]  /*1a300*/  LDGSTS.E [R3+0x1e200], [R4.64], P2 ;  /* 0x1e20000004037fae */ /* 0x0003e20009121848 */
[----:B------:R-:W-:-:S02]  /*1a310*/  IADD3 R21, P2, R21, R202, RZ ;  /* 0x000000ca15157210 */ /* 0x000fc40007f5e0ff */
[----:B------:R-:W-:-:S03]  /*1a320*/  IADD3 R6, P3, R6, R202, RZ ;  /* 0x000000ca06067210 */ /* 0x000fc60007f7e0ff */
[----:B------:R-:W-:Y:S01]  /*1a330*/  STL [R1+0x49c], R21 ;  /* 0x00049c1501007387 */ /* 0x000fe20000100800 */
[----:B--2---:R-:W-:Y:S01]  /*1a340*/  IADD3.X R22, R22, R0, RZ, P2, !PT ;  /* 0x0000000016167210 */ /* 0x004fe200017fe4ff */
[----:B------:R-:W-:-:S04]  /*1a350*/  IMAD.X R16, R16, 0x1, R0, P3 ;  /* 0x0000000110107824 */ /* 0x000fc800018e0600 */
[----:B------:R2:W-:Y:S01]  /*1a360*/  STL [R1+0x498], R22 ;  /* 0x0004981601007387 */ /* 0x0005e20000100800 */
[----:B-1----:R-:W-:Y:S02]  /*1a370*/  IMAD.MOV.U32 R4, RZ, RZ, R21 ;  /* 0x000000ffff047224 */ /* 0x002fe400078e0015 */
[----:B------:R-:W-:Y:S01]  /*1a380*/  IMAD.MOV.U32 R5, RZ, RZ, R22 ;  /* 0x000000ffff057224 */ /* 0x000fe200078e0016 */
[----:B------:R-:W-:Y:S04]  /*1a390*/  STL [R1+0x4a4], R6 ;  /* 0x0004a40601007387 */ /* 0x000fe80000100800 */
[----:B------:R1:W-:Y:S04]  /*1a3a0*/  STL [R1+0x4a0], R16 ;  /* 0x0004a01001007387 */ /* 0x0003e80000100800 */
[----:B------:R-:W4:Y:S04]  /*1a3b0*/  LDL.LU R23, [R1+0x8e8] ;  /* 0x0008e80001177983 */ /* 0x000f280000300800 */
[----:B--2---:R-:W2:Y:S04]  /*1a3c0*/  LDL.LU R22, [R1+0x8f4] ;  /* 0x0008f40001167983 */ /* 0x004ea80000300800 */
[----:B------:R1:W-:Y:S04]  /*1a3d0*/  LDGSTS.E [R3+0x1f000], [R4.64], P1 ;  /* 0x1f00000004037fae */ /* 0x0003e80008921848 */
[----:B------:R-:W2:Y:S01]  /*1a3e0*/  LDL.LU R21, [R1+0x8b0] ;  /* 0x0008b00001157983 */ /* 0x000ea20000300800 */
[----:B-1----:R-:W-:-:S03]  /*1a3f0*/  IMAD.MOV.U32 R5, RZ, RZ, R16 ;  /* 0x000000ffff057224 */ /* 0x002fc600078e0010 */
[----:B------:R-:W2:Y:S01]  /*1a400*/  LDL.LU R16, [R1+0x8cc] ;  /* 0x0008cc0001107983 */ /* 0x000ea20000300800 */
[----:B------:R-:W-:-:S05]  /*1a410*/  IMAD.MOV.U32 R4, RZ, RZ, R6 ;  /* 0x000000ffff047224 */ /* 0x000fca00078e0006 */
[----:B------:R1:W-:Y:S01]  /*1a420*/  LDGSTS.E [R3+0x1f200], [R4.64], P1 ;  /* 0x1f20000004037fae */ /* 0x0003e20008921848 */
[----:B------:R-:W-:-:S04]  /*1a430*/  ISETP.GT.AND P1, PT, R2, 0x1, PT ;  /* 0x000000010200780c */ /* 0x000fc80003f24270 */
[----:B-1----:R-:W-:-:S04]  /*1a440*/  SEL R3, RZ, 0x4, !P1 ;  /* 0x00000004ff037807 */ /* 0x002fc80004800000 */
[----:B------:R-:W-:-:S04]  /*1a450*/  SEL R3, R3, RZ, !P0 ;  /* 0x000000ff03037207 */ /* 0x000fc80004000000 */
[----:B------:R-:W-:Y:S01]  /*1a460*/  ISETP.NE.U32.AND P2, PT, R3, RZ, PT ;  /* 0x000000ff0300720c */ /* 0x000fe20003f45070 */
[----:B------:R-:W-:Y:S01]  /*1a470*/  IMAD.U32 R3, RZ, RZ, UR5 ;  /* 0x00000005ff037e24 */ /* 0x000fe2000f8e00ff */
[----:B------:R-:W-:-:S05]  /*1a480*/  LOP3.LUT R6, R203, 0x20, RZ, 0x3c, !PT ;  /* 0x00000020cb067812 */ /* 0x000fca00078e3cff */
[----:B------:R-:W-:Y:S01]  /*1a490*/  IMAD R3, R3, 0x20000, R6 ;  /* 0x0002000003037824 */ /* 0x000fe200078e0206 */
[-C--:B------:R-:W-:Y:S08]  /*1a4a0*/  HMMA.1688.F32.TF32 R80, R156, R26.reuse, R80 ;  /* 0x0000001a9c50723c */ /* 0x080ff00000081050 */
[-C--:B------:R-:W-:Y:S08]  /*1a4b0*/  HMMA.1688.F32.TF32 R88, R140, R26.reuse, R88 ;  /* 0x0000001a8c58723c */ /* 0x080ff00000081058 */
[----:B------:R-:W-:Y:S01]  /*1a4c0*/  HMMA.1688.F32.TF32 R60, R100, R26, R60 ;  /* 0x0000001a643c723c */ /* 0x000fe2000008103c */
[----:B---3--:R-:W-:-:S05]  /*1a4d0*/  IADD3 R17, P1, R17, R202, RZ ;  /* 0x000000ca11117210 */ /* 0x008fca0007f3e0ff */
[----:B-----5:R-:W-:Y:S01]  /*1a4e0*/  IMAD.X R24, R24, 0x1, R0, P1 ;  /* 0x0000000118187824 */ /* 0x020fe200008e0600 */
[----:B------:R-:W-:-:S03]  /*1a4f0*/  MOV R4, R17 ;  /* 0x0000001100047202 */ /* 0x000fc60000000f00 */
[----:B------:R-:W-:Y:S01]  /*1a500*/  IMAD.MOV.U32 R5, RZ, RZ, R24 ;  /* 0x000000ffff057224 */ /* 0x000fe200078e0018 */
[----:B------:R-:W-:Y:S01]  /*1a510*/  ISETP.GT.AND P1, PT, R2, 0x5, PT ;  /* 0x000000050200780c */ /* 0x000fe20003f24270 */
[----:B------:R1:W-:Y:S04]  /*1a520*/  STL [R1+0x948], R17 ;  /* 0x0009481101007387 */ /* 0x0003e80000100800 */
[----:B------:R3:W-:Y:S04]  /*1a530*/  LDGSTS.E [R3+0x400], [R4.64], P2 ;  /* 0x0040000004037fae */ /* 0x0007e80009121848 */
[----:B------:R-:W-:Y:S04]  /*1a540*/  STL [R1+0x930], R24 ;  /* 0x0009301801007387 */ /* 0x000fe80000100800 */
[----:B------:R-:W5:Y:S01]  /*1a550*/  LDL.LU R25, [R1+0x8b4] ;  /* 0x0008b40001197983 */ /* 0x000f620000300800 */
[----:B---3--:R-:W-:-:S03]  /*1a560*/  SEL R4, RZ, 0x4, !P1 ;  /* 0x00000004ff047807 */ /* 0x008fc60004800000 */
[----:B-1----:R-:W3:Y:S01]  /*1a570*/  LDL.LU R17, [R1+0x88c] ;  /* 0x00088c0001117983 */ /* 0x002ee20000300800 */
[----:B------:R-:W-:Y:S02]  /*1a580*/  SEL R4, R4, RZ, !P0 ;  /* 0x000000ff04047207 */ /* 0x000fe40004000000 */
[----:B----4-:R-:W-:-:S05]  /*1a590*/  IADD3 R19, P3, R19, R202, RZ ;  /* 0x000000ca13137210 */ /* 0x010fca0007f7e0ff */
[----:B------:R-:W-:Y:S01]  /*1a5a0*/  IMAD.X R20, R20, 0x1, R0, P3 ;  /* 0x0000000114147824 */ /* 0x000fe200018e0600 */
[----:B------:R1:W-:Y:S01]  /*1a5b0*/  STL [R1+0x934], R19 ;  /* 0x0009341301007387 */ /* 0x0003e20000100800 */
[----:B------:R-:W-:-:S03]  /*1a5c0*/  IADD3 R7, P4, R7, R202, RZ ;  /* 0x000000ca07077210 */ /* 0x000fc60007f9e0ff */
[----:B------:R4:W-:Y:S01]  /*1a5d0*/  STL [R1+0x928], R20 ;  /* 0x0009281401007387 */ /* 0x0009e20000100800 */
[----:B------:R-:W-:-:S03]  /*1a5e0*/  ISETP.NE.U32.AND P1, PT, R4, RZ, PT ;  /* 0x000000ff0400720c */ /* 0x000fc60003f25070 */
[----:B------:R-:W-:Y:S01]  /*1a5f0*/  STL [R1+0x90c], R7 ;  /* 0x00090c0701007387 */ /* 0x000fe20000100800 */
[----:B------:R-:W-:-:S03]  /*1a600*/  IMAD.X R18, R18, 0x1, R0, P4 ;  /* 0x0000000112127824 */ /* 0x000fc600020e0600 */
[----:B------:R-:W3:Y:S01]  /*1a610*/  LDL.LU R26, [R1+0x8a8] ;  /* 0x0008a800011a7983 */ /* 0x000ee20000300800 */
[----:B------:R-:W-:Y:S02]  /*1a620*/  IMAD.MOV.U32 R4, RZ, RZ, R19 ;  /* 0x000000ffff047224 */ /* 0x000fe400078e0013 */
[----:B------:R-:W-:Y:S01]  /*1a630*/  IMAD.MOV.U32 R5, RZ, RZ, R20 ;  /* 0x000000ffff057224 */ /* 0x000fe200078e0014 */
[----:B------:R4:W-:Y:S04]  /*1a640*/  STL [R1+0x8f0], R18 ;  /* 0x0008f01201007387 */ /* 0x0009e80000100800 */
[----:B-1----:R-:W3:Y:S04]  /*1a650*/  LDL.LU R19, [R1+0x870] ;  /* 0x0008700001137983 */ /* 0x002ee80000300800 */
[----:B------:R1:W-:Y:S01]  /*1a660*/  LDGSTS.E [R3+0x600], [R4.64], P2 ;  /* 0x0060000004037fae */ /* 0x0003e20009121848 */
[----:B------:R-:W-:-:S03]  /*1a670*/  ISETP.GT.AND P2, PT, R2, 0x9, PT ;  /* 0x000000090200780c */ /* 0x000fc60003f44270 */
[----:B----4-:R-:W4:Y:S01]  /*1a680*/  LDL.LU R20, [R1+0x868] ;  /* 0x0008680001147983 */ /* 0x010f220000300800 */
[----:B-1----:R-:W-:Y:S02]  /*1a690*/  IMAD.MOV.U32 R4, RZ, RZ, R7 ;  /* 0x000000ffff047224 */ /* 0x002fe400078e0007 */
[----:B------:R-:W-:Y:S02]  /*1a6a0*/  IMAD.MOV.U32 R5, RZ, RZ, R18 ;  /* 0x000000ffff057224 */ /* 0x000fe400078e0012 */
[----:B------:R-:W4:Y:S04]  /*1a6b0*/  LDL.LU R18, [R1+0x874] ;  /* 0x0008740001127983 */ /* 0x000f280000300800 */
[----:B------:R1:W-:Y:S04]  /*1a6c0*/  LDGSTS.E [R3+0x1400], [R4.64], P1 ;  /* 0x0140000004037fae */ /* 0x0003e80008921848 */
[----:B------:R-:W4:Y:S01]  /*1a6d0*/  LDL.LU R24, [R1+0x830] ;  /* 0x0008300001187983 */ /* 0x000f220000300800 */
[----:B--2---:R-:W-:-:S03]  /*1a6e0*/  IADD3 R22, P3, R22, R202, RZ ;  /* 0x000000ca16167210 */ /* 0x004fc60007f7e0ff */
[----:B------:R-:W2:Y:S01]  /*1a6f0*/  LDL.LU R7, [R1+0x84c] ;  /* 0x00084c0001077983 */ /* 0x000ea20000300800 */
[----:B-1----:R-:W-:Y:S01]  /*1a700*/  SEL R4, RZ, 0x4, !P2 ;  /* 0x00000004ff047807 */ /* 0x002fe20005000000 */
[----:B------:R-:W-:-:S03]  /*1a710*/  IMAD.X R23, R23, 0x1, R0, P3 ;  /* 0x0000000117177824 */ /* 0x000fc600018e0600 */
[----:B------:R-:W-:Y:S01]  /*1a720*/  SEL R4, R4, RZ, !P0 ;  /* 0x000000ff04047207 */ /* 0x000fe20004000000 */
[----:B------:R-:W-:Y:S01]  /*1a730*/  IMAD.MOV.U32 R5, RZ, RZ, R23 ;  /* 0x000000ffff057224 */ /* 0x000fe200078e0017 */
[----:B------:R-:W-:Y:S02]  /*1a740*/  IADD3 R16, P4, R16, R202, RZ ;  /* 0x000000ca10107210 */ /* 0x000fe40007f9e0ff */
[----:B------:R-:W-:Y:S01]  /*1a750*/  ISETP.NE.U32.AND P2, PT, R4, RZ, PT ;  /* 0x000000ff0400720c */ /* 0x000fe20003f45070 */
[----:B------:R-:W-:Y:S01]  /*1a760*/  IMAD.MOV.U32 R4, RZ, RZ, R22 ;  /* 0x000000ffff047224 */ /* 0x000fe200078e0016 */
[----:B------:R-:W-:Y:S01]  /*1a770*/  IADD3.X R21, R21, R0, RZ, P4, !PT ;  /* 0x0000000015157210 */ /* 0x000fe200027fe4ff */
[----:B------:R-:W-:Y:S04]  /*1a780*/  STL [R1+0x8f4], R22 ;  /* 0x0008f41601007387 */ /* 0x000fe80000100800 */
[----:B------:R1:W-:Y:S04]  /*1a790*/  STL [R1+0x8e8], R23 ;  /* 0x0008e81701007387 */ /* 0x0003e80000100800 */
[----:B------:R1:W-:Y:S04]  /*1a7a0*/  STL [R1+0x8cc], R16 ;  /* 0x0008cc1001007387 */ /* 0x0003e80000100800 */
[----:B------:R1:W-:Y:S04]  /*1a7b0*/  LDGSTS.E [R3+0x1600], [R4.64], P1 ;  /* 0x0160000004037fae */ /* 0x0003e80008921848 */
[----:B------:R1:W-:Y:S04]  /*1a7c0*/  STL [R1+0x8b0], R21 ;  /* 0x0008b01501007387 */ /* 0x0003e80000100800 */
[----:B-1----:R-:W2:Y:S01]  /*1a7d0*/  LDL.LU R23, [R1+0x828] ;  /* 0x0008280001177983 */ /* 0x002ea20000300800 */
[----:B------:R-:W-:-:S03]  /*1a7e0*/  IMAD.MOV.U32 R4, RZ, RZ, R16 ;  /* 0x000000ffff047224 */ /* 0x000fc600078e0010 */
        /* <DEDUP_REMOVED lines=9> */
[-C--:B-----5:R-:W-:Y:S02]  /*1a880*/  IADD3 R25, P3, R25, R202.reuse, RZ ;  /* 0x000000ca19197210 */ /* 0x0a0fe40007f7e0ff */
[----:B---3--:R-:W-:-:S03]  /*1a890*/  IADD3 R17, P4, R17, R202, RZ ;  /* 0x000000ca11117210 */ /* 0x008fc60007f9e0ff */
[----:B------:R-:W-:Y:S01]  /*1a8a0*/  IMAD.MOV.U32 R4, RZ, RZ, R25 ;  /* 0x000000ffff047224 */ /* 0x000fe200078e0019 */
[----:B------:R-:W-:Y:S01]  /*1a8b0*/  STL [R1+0x8b4], R25 ;  /* 0x0008b41901007387 */ /* 0x000fe20000100800 */
[----:B------:R-:W-:-:S04]  /*1a8c0*/  IMAD.X R26, R26, 0x1, R0, P3 ;  /* 0x000000011a1a7824 */ /* 0x000fc800018e0600 */
[----:B------:R-:W-:Y:S02]  /*1a8d0*/  IMAD.MOV.U32 R5, RZ, RZ, R26 ;  /* 0x000000ffff057224 */ /* 0x000fe400078e001a */
[----:B------:R-:W-:-:S03]  /*1a8e0*/  IMAD.X R19, R19, 0x1, R0, P4 ;  /* 0x0000000113137824 */ /* 0x000fc600020e0600 */
[----:B------:R1:W-:Y:S01]  /*1a8f0*/  LDGSTS.E [R3+0x2600], [R4.64], P2 ;  /* 0x0260000004037fae */ /* 0x0003e20009121848 */
[----:B------:R-:W-:-:S03]  /*1a900*/  ISETP.GT.AND P2, PT, R2, 0x11, PT ;  /* 0x000000110200780c */ /* 0x000fc60003f44270 */
[----:B------:R-:W-:Y:S01]  /*1a910*/  STL [R1+0x8a8], R26 ;  /* 0x0008a81a01007387 */ /* 0x000fe20000100800 */
[----:B-1----:R-:W-:Y:S01]  /*1a920*/  MOV R4, R17 ;  /* 0x0000001100047202 */ /* 0x002fe20000000f00 */
[----:B------:R-:W-:Y:S02]  /*1a930*/  IMAD.MOV.U32 R5, RZ, RZ, R19 ;  /* 0x000000ffff057224 */ /* 0x000fe400078e0013 */
[----:B------:R-:W-:Y:S04]  /*1a940*/  STL [R1+0x88c], R17 ;  /* 0x00088c1101007387 */ /* 0x000fe80000100800 */
[----:B------:R1:W-:Y:S01]  /*1a950*/  LDGSTS.E [R3+0x3400], [R4.64], P1 ;  /* 0x0340000004037fae */ /* 0x0003e20008921848 */
[----:B----4-:R-:W-:-:S03]  /*1a960*/  IADD3 R18, P3, R18, R202, RZ ;  /* 0x000000ca12127210 */ /* 0x010fc60007f7e0ff */
[----:B------:R3:W-:Y:S02]  /*1a970*/  STL [R1+0x870], R19 ;  /* 0x0008701301007387 */ /* 0x0007e40000100800 */
[----:B------:R-:W-:Y:S01]  /*1a980*/  IMAD.X R20, R20, 0x1, R0, P3 ;  /* 0x0000000114147824 */ /* 0x000fe200018e0600 */
[----:B-1----:R-:W-:Y:S02]  /*1a990*/  SEL R4, RZ, 0x4, !P2 ;  /* 0x00000004ff047807 */ /* 0x002fe40005000000 */
[----:B--2---:R-:W-:Y:S01]  /*1a9a0*/  IADD3 R7, P4, R7, R202, RZ ;  /* 0x000000ca07077210 */ /* 0x004fe20007f9e0ff */
[----:B---3--:R-:W2:Y:S01]  /*1a9b0*/  LDL.LU R19, [R1+0x808] ;  /* 0x0008080001137983 */ /* 0x008ea20000300800 */
[----:B------:R-:W-:-:S03]  /*1a9c0*/  SEL R4, R4, RZ, !P0 ;  /* 0x000000ff04047207 */ /* 0x000fc60004000000 */
[----:B------:R-:W3:Y:S01]  /*1a9d0*/  LDL.LU R17, [R1+0x7c0] ;  /* 0x0007c00001117983 */ /* 0x000ee20000300800 */
[----:B------:R-:W-:-:S03]  /*1a9e0*/  IMAD.MOV.U32 R5, RZ, RZ, R20 ;  /* 0x000000ffff057224 */ /* 0x000fc600078e0014 */
[----:B------:R-:W-:Y:S01]  /*1a9f0*/  STL [R1+0x874], R18 ;  /* 0x0008741201007387 */ /* 0x000fe20000100800 */
[----:B------:R-:W-:-:S03]  /*1aa00*/  IMAD.X R24, R24, 0x1, R0, P4 ;  /* 0x0000000118187824 */ /* 0x000fc600020e0600 */
[----:B------:R1:W-:Y:S01]  /*1aa10*/  STL [R1+0x868], R20 ;  /* 0x0008681401007387 */ /* 0x0003e20000100800 */
[----:B------:R-:W-:-:S03]  /*1aa20*/  ISETP.NE.U32.AND P2, PT, R4, RZ, PT ;  /* 0x000000ff0400720c */ /* 0x000fc60003f45070 */
[----:B------:R4:W-:Y:S01]  /*1aa30*/  STL [R1+0x84c], R7 ;  /* 0x00084c0701007387 */ /* 0x0009e20000100800 */
[----:B------:R-:W-:-:S03]  /*1aa40*/  IMAD.MOV.U32 R4, RZ, RZ, R18 ;  /* 0x000000ffff047224 */ /* 0x000fc600078e0012 */
[----:B-1----:R-:W5:Y:S04]  /*1aa50*/  LDL.LU R20, [R1+0x804] ;  /* 0x0008040001147983 */ /* 0x002f680000300800 */
[----:B------:R-:W-:Y:S04]  /*1aa60*/  STL [R1+0x830], R24 ;  /* 0x0008301801007387 */ /* 0x000fe80000100800 */
[----:B------:R-:W5:Y:S04]  /*1aa70*/  LDL.LU R18, [R1+0x7bc] ;  /* 0x0007bc0001127983 */ /* 0x000f680000300800 */
[----:B------:R1:W-:Y:S01]  /*1aa80*/  LDGSTS.E [R3+0x3600], [R4.64], P1 ;  /* 0x0360000004037fae */ /* 0x0003e20008921848 */
[----:B------:R-:W-:-:S03]  /*1aa90*/  ISETP.GT.AND P1, PT, R2, 0x15, PT ;  /* 0x000000150200780c */ /* 0x000fc60003f24270 */
[----:B------:R-:W5:Y:S01]  /*1aaa0*/  LDL.LU R25, [R1+0x7c8] ;  /* 0x0007c80001197983 */ /* 0x000f620000300800 */
[-C--:B------:R-:W-:Y:S01]  /*1aab0*/  IADD3 R16, P3, R16, R202.reuse, RZ ;  /* 0x000000ca10107210 */ /* 0x080fe20007f7e0ff */
[----:B-1----:R-:W-:Y:S02]  /*1aac0*/  IMAD.MOV.U32 R4, RZ, RZ, R7 ;  /* 0x000000ffff047224 */ /* 0x002fe400078e0007 */
[----:B------:R-:W-:Y:S01]  /*1aad0*/  IMAD.MOV.U32 R5, RZ, RZ, R24 ;  /* 0x000000ffff057224 */ /* 0x000fe200078e0018 */
[----:B----4-:R-:W4:Y:S01]  /*1aae0*/  LDL.LU R7, [R1+0x780] ;  /* 0x0007800001077983 */ /* 0x010f220000300800 */
[----:B------:R-:W-:Y:S01]  /*1aaf0*/  IMAD.X R23, R23, 0x1, R0, P3 ;  /* 0x0000000117177824 */ /* 0x000fe200018e0600 */
[----:B------:R-:W-:Y:S02]  /*1ab00*/  IADD3 R21, P4, R21, R202, RZ ;  /* 0x000000ca15157210 */ /* 0x000fe40007f9e0ff */
[----:B------:R1:W-:Y:S02]  /*1ab10*/  LDGSTS.E [R3+0x4400], [R4.64], P2 ;  /* 0x0440000004037fae */ /* 0x0003e40009121848 */
[----:B------:R-:W-:-:S02]  /*1ab20*/  IADD3.X R22, R22, R0, RZ, P4, !PT ;  /* 0x0000000016167210 */ /* 0x000fc400027fe4ff */
[----:B------:R1:W-:Y:S04]  /*1ab30*/  STL [R1+0x834], R16 ;  /* 0x0008341001007387 */ /* 0x0003e80000100800 */
[----:B------:R1:W-:Y:S02]  /*1ab40*/  STL [R1+0x828], R23 ;  /* 0x0008281701007387 */ /* 0x0003e40000100800 */
[----:B-1----:R-:W-:Y:S02]  /*1ab50*/  SEL R4, RZ, 0x4, !P1 ;  /* 0x00000004ff047807 */ /* 0x002fe40004800000 */
[----:B------:R-:W-:Y:S02]  /*1ab60*/  STL [R1+0x800], R21 ;  /* 0x0008001501007387 */ /* 0x000fe40000100800 */
[----:B------:R-:W-:-:S02]  /*1ab70*/  SEL R4, R4, RZ, !P0 ;  /* 0x000000ff04047207 */ /* 0x000fc40004000000 */
[----:B------:R-:W4:Y:S02]  /*1ab80*/  LDL.LU R26, [R1+0x7c4] ;  /* 0x0007c400011a7983 */ /* 0x000f240000300800 */
[----:B------:R-:W-:Y:S01]  /*1ab90*/  ISETP.NE.U32.AND P1, PT, R4, RZ, PT ;  /* 0x000000ff0400720c */ /* 0x000fe20003f25070 */
[----:B------:R-:W-:Y:S01]  /*1aba0*/  IMAD.MOV.U32 R4, RZ, RZ, R16 ;  /* 0x000000ffff047224 */ /* 0x000fe200078e0010 */
[----:B------:R1:W-:Y:S04]  /*1abb0*/  STL [R1+0x7fc], R22 ;  /* 0x0007fc1601007387 */ /* 0x0003e80000100800 */
[----:B------:R-:W4:Y:S01]  /*1abc0*/  LDL.LU R16, [R1+0x77c] ;  /* 0x00077c0001107983 */ /* 0x000f220000300800 */
[----:B------:R-:W-:-:S03]  /*1abd0*/  IMAD.MOV.U32 R5, RZ, RZ, R23 ;  /* 0x000000ffff057224 */ /* 0x000fc600078e0017 */
[----:B------:R-:W4:Y:S04]  /*1abe0*/  LDL.LU R24, [R1+0x784] ;  /* 0x0007840001187983 */ /* 0x000f280000300800 */
[----:B------:R1:W-:Y:S01]  /*1abf0*/  LDGSTS.E [R3+0x4600], [R4.64], P2 ;  /* 0x0460000004037fae */ /* 0x0003e20009121848 */
[----:B------:R-:W-:-:S03]  /*1ac00*/  ISETP.GT.AND P2, PT, R2, 0x19, PT ;  /* 0x000000190200780c */ /* 0x000fc60003f44270 */
[----:B------:R-:W4:Y:S01]  /*1ac10*/  LDL.LU R23, [R1+0x788] ;  /* 0x0007880001177983 */ /* 0x000f220000300800 */
[----:B-1----:R-:W-:Y:S02]  /*1ac20*/  IMAD.MOV.U32 R4, RZ, RZ, R21 ;  /* 0x000000ffff047224 */ /* 0x002fe400078e0015 */
[----:B------:R-:W-:Y:S02]  /*1ac30*/  IMAD.MOV.U32 R5, RZ, RZ, R22 ;  /* 0x000000ffff057224 */ /* 0x000fe400078e0016 */
[----:B------:R-:W4:Y:S04]  /*1ac40*/  LDL.LU R22, [R1+0x73c] ;  /* 0x00073c0001167983 */ /* 0x000f280000300800 */
[----:B------:R1:W-:Y:S04]  /*1ac50*/  LDGSTS.E [R3+0x5400], [R4.64], P1 ;  /* 0x0540000004037fae */ /* 0x0003e80008921848 */
[----:B------:R-:W4:Y:S01]  /*1ac60*/  LDL.LU R21, [R1+0x740] ;  /* 0x0007400001157983 */ /* 0x000f220000300800 */
[----:B-1----:R-:W-:-:S04]  /*1ac70*/  SEL R4, RZ, 0x4, !P2 ;  /* 0x00000004ff047807 */ /* 0x002fc80005000000 */
[----:B------:R-:W-:-:S04]  /*1ac80*/  SEL R4, R4, RZ, !P0 ;  /* 0x000000ff04047207 */ /* 0x000fc80004000000 */
[----:B------:R-:W-:Y:S02]  /*1ac90*/  ISETP.NE.U32.AND P2, PT, R4, RZ, PT ;  /* 0x000000ff0400720c */ /* 0x000fe40003f45070 */
[-C--:B--2---:R-:W-:Y:S02]  /*1aca0*/  IADD3 R19, P3, R19, R202.reuse, RZ ;  /* 0x000000ca13137210 */ /* 0x084fe40007f7e0ff */
[----:B---3--:R-:W-:-:S03]  /*1acb0*/  IADD3 R17, P4, R17, R202, RZ ;  /* 0x000000ca11117210 */ /* 0x008fc60007f9e0ff */
[----:B------:R-:W-:Y:S01]  /*1acc0*/  IMAD.MOV.U32 R4, RZ, RZ, R19 ;  /* 0x000000ffff047224 */ /* 0x000fe200078e0013 */
[----:B------:R-:W-:Y:S01]  /*1acd0*/  STL [R1+0x808], R19 ;  /* 0x0008081301007387 */ /* 0x000fe20000100800 */
[----:B-----5:R-:W-:-:S04]  /*1ace0*/  IMAD.X R20, R20, 0x1, R0, P3 ;  /* 0x0000000114147824 */ /* 0x020fc800018e0600 */
[----:B------:R-:W-:Y:S02]  /*1acf0*/  IMAD.MOV.U32 R5, RZ, RZ, R20 ;  /* 0x000000ffff057224 */ /* 0x000fe400078e0014 */
[----:B------:R-:W-:-:S03]  /*1ad00*/  IMAD.X R18, R18, 0x1, R0, P4 ;  /* 0x0000000112127824 */ /* 0x000fc600020e0600 */
[----:B------:R1:W-:Y:S01]  /*1ad10*/  LDGSTS.E [R3+0x5600], [R4.64], P1 ;  /* 0x0560000004037fae */ /* 0x0003e20008921848 */
[----:B------:R-:W-:-:S03]  /*1ad20*/  ISETP.GT.AND P1, PT, R2, 0x1d, PT ;  /* 0x0000001d0200780c */ /* 0x000fc60003f24270 */
[----:B------:R2:W-:Y:S04]  /*1ad30*/  STL [R1+0x804], R20 ;  /* 0x0008041401007387 */ /* 0x0005e80000100800 */
[----:B------:R-:W-:Y:S01]  /*1ad40*/  STL [R1+0x7c0], R17 ;  /* 0x0007c01101007387 */ /* 0x000fe20000100800 */
[----:B-1----:R-:W-:Y:S01]  /*1ad50*/  MOV R4, R17 ;  /* 0x0000001100047202 */ /* 0x002fe20000000f00 */
[----:B------:R-:W-:Y:S02]  /*1ad60*/  IMAD.MOV.U32 R5, RZ, RZ, R18 ;  /* 0x000000ffff057224 */ /* 0x000fe400078e0012 */
[----:B------:R1:W-:Y:S01]  /*1ad70*/  STL [R1+0x7bc], R18 ;  /* 0x0007bc1201007387 */ /* 0x0003e20000100800 */
[----:B------:R-:W-:-:S03]  /*1ad80*/  IADD3 R25, P3, R25, R202, RZ ;  /* 0x000000ca19197210 */ /* 0x000fc60007f7e0ff */
[----:B--2---:R-:W2:Y:S04]  /*1ad90*/  LDL.LU R20, [R1+0x744] ;  /* 0x0007440001147983 */ /* 0x004ea80000300800 */
[----:B------:R-:W3:Y:S04]  /*1ada0*/  LDL.LU R19, [R1+0x748] ;  /* 0x0007480001137983 */ /* 0x000ee80000300800 */
[----:B------:R5:W-:Y:S01]  /*1adb0*/  LDGSTS.E [R3+0x6400], [R4.64], P2 ;  /* 0x0640000004037fae */ /* 0x000be20009121848 */
[----:B----4-:R-:W-:-:S03]  /*1adc0*/  IADD3 R7, P4, R7, R202, RZ ;  /* 0x000000ca07077210 */ /* 0x010fc60007f9e0ff */
[----:B-1----:R-:W4:Y:S04]  /*1add0*/  LDL.LU R18, [R1+0x6ec] ;  /* 0x0006ec0001127983 */ /* 0x002f280000300800 */
[----:B------:R-:W4:Y:S01]  /*1ade0*/  LDL.LU R17, [R1+0x6f0] ;  /* 0x0006f00001117983 */ /* 0x000f220000300800 */
[----:B-----5:R-:W-:Y:S01]  /*1adf0*/  SEL R4, RZ, 0x4, !P1 ;  /* 0x00000004ff047807 */ /* 0x020fe20004800000 */
[----:B------:R-:W-:-:S03]  /*1ae00*/  IMAD.X R26, R26, 0x1, R0, P3 ;  /* 0x000000011a1a7824 */ /* 0x000fc600018e0600 */
[----:B------:R-:W-:Y:S01]  /*1ae10*/  SEL R4, R4, RZ, !P0 ;  /* 0x000000ff04047207 */ /* 0x000fe20004000000 */
[----:B------:R-:W-:-:S03]  /*1ae20*/  IMAD.MOV.U32 R5, RZ, RZ, R26 ;  /* 0x000000ffff057224 */ /* 0x000fc600078e001a */
[----:B------:R-:W-:Y:S01]  /*1ae30*/  ISETP.NE.U32.AND P1, PT, R4, RZ, PT ;  /* 0x000000ff0400720c */ /* 0x000fe20003f25070 */
[----:B------:R-:W-:Y:S02]  /*1ae40*/  IMAD.MOV.U32 R4, RZ, RZ, R25 ;  /* 0x000000ffff047224 */ /* 0x000fe400078e0019 */
[----:B------:R-:W-:Y:S01]  /*1ae50*/  IMAD.X R16, R16, 0x1, R0, P4 ;  /* 0x0000000110107824 */ /* 0x000fe200020e0600 */
[----:B------:R-:W-:Y:S04]  /*1ae60*/  STL [R1+0x7c8], R25 ;  /* 0x0007c81901007387 */ /* 0x000fe80000100800 */
        /* <DEDUP_REMOVED lines=10> */
[-C--:B------:R-:W-:Y:S02]  /*1af10*/  IADD3 R23, P3, R23, R202.reuse, RZ ;  /* 0x000000ca17177210 */ /* 0x080fe40007f7e0ff */
[----:B------:R-:W-:-:S03]  /*1af20*/  IADD3 R21, P4, R21, R202, RZ ;  /* 0x000000ca15157210 */ /* 0x000fc60007f9e0ff */
[----:B------:R-:W-:Y:S01]  /*1af30*/  IMAD.X R24, R24, 0x1, R0, P3 ;  /* 0x0000000118187824 */ /* 0x000fe200018e0600 */
[----:B-1----:R-:W-:-:S04]  /*1af40*/  SEL R4, RZ, 0x4, !P2 ;  /* 0x00000004ff047807 */ /* 0x002fc80005000000 */
[----:B------:R-:W-:Y:S01]  /*1af50*/  SEL R4, R4, RZ, !P0 ;  /* 0x000000ff04047207 */ /* 0x000fe20004000000 */
[----:B------:R-:W-:-:S03]  /*1af60*/  IMAD.MOV.U32 R5, RZ, RZ, R24 ;  /* 0x000000ffff057224 */ /* 0x000fc600078e0018 */
[----:B------:R-:W-:Y:S01]  /*1af70*/  ISETP.NE.U32.AND P2, PT, R4, RZ, PT ;  /* 0x000000ff0400720c */ /* 0x000fe20003f45070 */
[----:B------:R-:W-:Y:S01]  /*1af80*/  IMAD.MOV.U32 R4, RZ, RZ, R23 ;  /* 0x000000ffff047224 */ /* 0x000fe200078e0017 */
[----:B------:R-:W-:-:S04]  /*1af90*/  IADD3.X R22, R22, R0, RZ, P4, !PT ;  /* 0x0000000016167210 */ /* 0x000fc800027fe4ff */
        /* <DEDUP_REMOVED lines=12> */
[----:B---3--:R-:W-:-:S05]  /*1b060*/  IADD3 R19, P3, R19, R202, RZ ;  /* 0x000000ca13137210 */ /* 0x008fca0007f7e0ff */
[----:B--2---:R-:W-:Y:S02]  /*1b070*/  IMAD.X R20, R20, 0x1, R0, P3 ;  /* 0x0000000114147824 */ /* 0x004fe400018e0600 */
[----:B------:R-:W-:Y:S02]  /*1b080*/  IMAD.MOV.U32 R4, RZ, RZ, R19 ;  /* 0x000000ffff047224 */ /* 0x000fe400078e0013 */
[----:B------:R-:W-:Y:S01]  /*1b090*/  IMAD.MOV.U32 R5, RZ, RZ, R20 ;  /* 0x000000ffff057224 */ /* 0x000fe200078e0014 */
[----:B----4-:R-:W-:-:S04]  /*1b0a0*/  IADD3 R17, P4, R17, R202, RZ ;  /* 0x000000ca11117210 */ /* 0x010fc80007f9e0ff */
[----:B------:R2:W-:Y:S01]  /*1b0b0*/  LDGSTS.E [R3+0x8600], [R4.64], P2 ;  /* 0x0860000004037fae */ /* 0x0005e20009121848 */
[----:B------:R-:W-:Y:S01]  /*1b0c0*/  IMAD.X R18, R18, 0x1, R0, P4 ;  /* 0x0000000112127824 */ /* 0x000fe200020e0600 */
[----:B------:R-:W-:Y:S02]  /*1b0d0*/  ISETP.GT.AND P2, PT, R2, 0x29, PT ;  /* 0x000000290200780c */ /* 0x000fe40003f44270 */
[----:B--2---:R-:W-:Y:S01]  /*1b0e0*/  MOV R4, R17 ;  /* 0x0000001100047202 */ /* 0x004fe20000000f00 */
[----:B------:R-:W-:Y:S01]  /*1b0f0*/  IMAD.MOV.U32 R5, RZ, RZ, R18 ;  /* 0x000000ffff057224 */ /* 0x000fe200078e0012 */
[----:B------:R-:W-:Y:S04]  /*1b100*/  STL [R1+0x748], R19 ;  /* 0x0007481301007387 */ /* 0x000fe80000100800 */
[----:B------:R2:W-:Y:S04]  /*1b110*/  LDGSTS.E [R3+0x9400], [R4.64], P1 ;  /* 0x0940000004037fae */ /* 0x0005e80008921848 */
[----:B------:R-:W-:Y:S01]  /*1b120*/  STL [R1+0x744], R20 ;  /* 0x0007441401007387 */ /* 0x000fe20000100800 */
[----:B--2---:R-:W-:-:S03]  /*1b130*/  SEL R4, RZ, 0x4, !P2 ;  /* 0x00000004ff047807 */ /* 0x004fc60005000000 */
[----:B------:R-:W-:Y:S01]  /*1b140*/  STL [R1+0x6f0], R17 ;  /* 0x0006f01101007387 */ /* 0x000fe20000100800 */
[----:B------:R-:W-:-:S03]  /*1b150*/  SEL R4, R4, RZ, !P0 ;  /* 0x000000ff04047207 */ /* 0x000fc60004000000 */
[----:B------:R-:W-:Y:S01]  /*1b160*/  STL [R1+0x6ec], R18 ;  /* 0x0006ec1201007387 */ /* 0x000fe20000100800 */
[----:B-----5:R-:W-:-:S05]  /*1b170*/  IADD3 R7, P3, R7, R202, RZ ;  /* 0x000000ca07077210 */ /* 0x020fca0007f7e0ff */
[----:B------:R-:W-:Y:S01]  /*1b180*/  IMAD.X R16, R16, 0x1, R0, P3 ;  /* 0x0000000110107824 */ /* 0x000fe200018e0600 */
[----:B------:R2:W-:Y:S01]  /*1b190*/  STL [R1+0x6f8], R7 ;  /* 0x0006f80701007387 */ /* 0x0005e20000100800 */
[----:B------:R-:W-:Y:S01]  /*1b1a0*/  ISETP.NE.U32.AND P2, PT, R4, RZ, PT ;  /* 0x000000ff0400720c */ /* 0x000fe20003f45070 */
[----:B------:R-:W-:Y:S02]  /*1b1b0*/  IMAD.MOV.U32 R4, RZ, RZ, R7 ;  /* 0x000000ffff047224 */ /* 0x000fe400078e0007 */
[----:B------:R3:W-:Y:S04]  /*1b1c0*/  STL [R1+0x6f4], R16 ;  /* 0x0006f41001007387 */ /* 0x0007e80000100800 */
[----:B-1----:R-:W4:Y:S04]  /*1b1d0*/  LDL.LU R24, [R1+0x28] ;  /* 0x0000280001187983 */ /* 0x002f280000300800 */
[----:B--2---:R-:W2:Y:S04]  /*1b1e0*/  LDL.LU R7, [R1+0x2c] ;  /* 0x00002c0001077983 */ /* 0x004ea80000300800 */
[----:B------:R-:W5:Y:S04]  /*1b1f0*/  LDL.LU R23, [R1+0x30] ;  /* 0x0000300001177983 */ /* 0x000f680000300800 */
[----:B------:R-:W5:Y:S01]  /*1b200*/  LDL.LU R21, [R1+0x34] ;  /* 0x0000340001157983 */ /* 0x000f620000300800 */
[----:B------:R-:W-:-:S03]  /*1b210*/  IMAD.MOV.U32 R5, RZ, RZ, R16 ;  /* 0x000000ffff057224 */ /* 0x000fc600078e0010 */
[----:B------:R-:W5:Y:S04]  /*1b220*/  LDL.LU R20, [R1+0x68] ;  /* 0x0000680001147983 */ /* 0x000f680000300800 */
[----:B---3--:R-:W3:Y:S04]  /*1b230*/  LDL.LU R16, [R1+0x6c] ;  /* 0x00006c0001107983 */ /* 0x008ee80000300800 */
[----:B------:R-:W3:Y:S04]  /*1b240*/  LDL.LU R22, [R1+0x70] ;  /* 0x0000700001167983 */ /* 0x000ee80000300800 */
[----:B------:R-:W3:Y:S04]  /*1b250*/  LDL.LU R19, [R1+0x74] ;  /* 0x0000740001137983 */ /* 0x000ee80000300800 */
[----:B------:R-:W3:Y:S04]  /*1b260*/  LDL.LU R18, [R1+0xa8] ;  /* 0x0000a80001127983 */ /* 0x000ee80000300800 */
[----:B------:R-:W3:Y:S01]  /*1b270*/  LDL.LU R17, [R1+0xac] ;  /* 0x0000ac0001117983 */ /* 0x000ee20000300800 */
        /* <DEDUP_REMOVED lines=14> */
[----:B------:R-:W-:Y:S01]  /*1b360*/  IMAD.MOV.U32 R4, RZ, RZ, R218 ;  /* 0x000000ffff047224 */ /* 0x000fe200078e00da */
[----:B------:R-:W-:-:S04]  /*1b370*/  IADD3.X R231, R231, R0, RZ, P4, !PT ;  /* 0x00000000e7e77210 */ /* 0x000fc800027fe4ff */
[----:B------:R1:W-:Y:S01]  /*1b380*/  LDGSTS.E [R3+0xa600], [R4.64], P2 ;  /* 0x0a60000004037fae */ /* 0x0003e20009121848 */
        /* <DEDUP_REMOVED lines=15> */
[----:B------:R-:W-:Y:S02]  /*1b480*/  IADD3 R250, P3, R250, R202, RZ ;  /* 0x000000cafafa7210 */ /* 0x000fe40007f7e0ff */
[----:B-1----:R-:W-:Y:S01]  /*1b490*/  MOV R4, R248 ;  /* 0x000000f800047202 */ /* 0x002fe20000000f00 */
[----:B------:R-:W-:-:S05]  /*1b4a0*/  IMAD.MOV.U32 R5, RZ, RZ, R247 ;  /* 0x000000ffff057224 */ /* 0x000fca00078e00f7 */
[----:B------:R1:W-:Y:S01]  /*1b4b0*/  LDGSTS.E [R3+0xc400], [R4.64], P2 ;  /* 0x0c40000004037fae */ /* 0x0003e20009121848 */
[----:B------:R-:W-:Y:S01]  /*1b4c0*/  IMAD.X R249, R249, 0x1, R0, P3 ;  /* 0x00000001f9f97824 */ /* 0x000fe200018e0600 */
[----:B-1----:R-:W-:-:S04]  /*1b4d0*/  SEL R4, RZ, 0x4, !P1 ;  /* 0x00000004ff047807 */ /* 0x002fc80004800000 */
[----:B------:R-:W-:Y:S01]  /*1b4e0*/  SEL R4, R4, RZ, !P0 ;  /* 0x000000ff04047207 */ /* 0x000fe20004000000 */
[----:B------:R-:W-:-:S03]  /*1b4f0*/  IMAD.MOV.U32 R5, RZ, RZ, R249 ;  /* 0x000000ffff057224 */ /* 0x000fc600078e00f9 */
[----:B------:R-:W-:Y:S01]  /*1b500*/  ISETP.NE.U32.AND P1, PT, R4, RZ, PT ;  /* 0x000000ff0400720c */ /* 0x000fe20003f25070 */
[----:B------:R-:W-:-:S05]  /*1b510*/  IMAD.MOV.U32 R4, RZ, RZ, R250 ;  /* 0x000000ffff047224 */ /* 0x000fca00078e00fa */
[----:B------:R1:W-:Y:S01]  /*1b520*/  LDGSTS.E [R3+0xc600], [R4.64], P2 ;  /* 0x0c60000004037fae */ /* 0x0003e20009121848 */
[----:B------:R-:W-:Y:S02]  /*1b530*/  ISETP.GT.AND P2, PT, R2, 0x39, PT ;  /* 0x000000390200780c */ /* 0x000fe40003f44270 */
[----:B--2---:R-:W-:-:S05]  /*1b540*/  IADD3 R7, P4, R7, R202, RZ ;  /* 0x000000ca07077210 */ /* 0x004fca0007f9e0ff */
[----:B----4-:R-:W-:Y:S02]  /*1b550*/  IMAD.X R24, R24, 0x1, R0, P4 ;  /* 0x0000000118187824 */ /* 0x010fe400020e0600 */
[----:B-1----:R-:W-:Y:S01]  /*1b560*/  IMAD.MOV.U32 R4, RZ, RZ, R7 ;  /* 0x000000ffff047224 */ /* 0x002fe200078e0007 */
[-C--:B-----5:R-:W-:Y:S01]  /*1b570*/  IADD3 R21, P3, R21, R202.reuse, RZ ;  /* 0x000000ca15157210 */ /* 0x0a0fe20007f7e0ff */
[----:B------:R-:W-:Y:S01]  /*1b580*/  IMAD.MOV.U32 R5, RZ, RZ, R24 ;  /* 0x000000ffff057224 */ /* 0x000fe200078e0018 */
[----:B------:R1:W-:Y:S03]  /*1b590*/  STL [R1+0x2c], R7 ;  /* 0x00002c0701007387 */ /* 0x0003e60000100800 */
[----:B------:R-:W-:Y:S01]  /*1b5a0*/  IMAD.X R23, R23, 0x1, R0, P3 ;  /* 0x0000000117177824 */ /* 0x000fe200018e0600 */
[----:B------:R2:W-:Y:S01]  /*1b5b0*/  LDGSTS.E [R3+0xd400], [R4.64], P1 ;  /* 0x0d40000004037fae */ /* 0x0005e20008921848 */
[----:B---3--:R-:W-:-:S03]  /*1b5c0*/  IADD3 R16, P4, R16, R202, RZ ;  /* 0x000000ca10107210 */ /* 0x008fc60007f9e0ff */
[----:B------:R-:W-:Y:S04]  /*1b5d0*/  STL [R1+0x28], R24 ;  /* 0x0000281801007387 */ /* 0x000fe80000100800 */
[----:B------:R-:W3:Y:S01]  /*1b5e0*/  LDL.LU R25, [R1+0xb4] ;  /* 0x0000b40001197983 */ /* 0x000ee20000300800 */
[----:B--2---:R-:W-:-:S03]  /*1b5f0*/  SEL R4, RZ, 0x4, !P2 ;  /* 0x00000004ff047807 */ /* 0x004fc60005000000 */
[----:B-1----:R-:W2:Y:S01]  /*1b600*/  LDL.LU R7, [R1+0xec] ;  /* 0x0000ec0001077983 */ /* 0x002ea20000300800 */
[----:B------:R-:W-:-:S03]  /*1b610*/  SEL R4, R4, RZ, !P0 ;  /* 0x000000ff04047207 */ /* 0x000fc60004000000 */
[----:B------:R1:W-:Y:S01]  /*1b620*/  STL [R1+0x34], R21 ;  /* 0x0000341501007387 */ /* 0x0003e20000100800 */
[----:B------:R-:W-:-:S03]  /*1b630*/  IADD3.X R20, R20, R0, RZ, P4, !PT ;  /* 0x0000000014147210 */ /* 0x000fc600027fe4ff */
        /* <DEDUP_REMOVED lines=12> */
[----:B------:R-:W-:Y:S01]  /*1b700*/  IMAD.MOV.U32 R4, RZ, RZ, R16 ;  /* 0x000000ffff047224 */ /* 0x000fe200078e0010 */
[----:B------:R-:W-:Y:S02]  /*1b710*/  ISETP.GT.AND P1, PT, R2, 0x3d, PT ;  /* 0x0000003d0200780c */ /* 0x000fe40003f24270 */
[----:B------:R-:W4:Y:S01]  /*1b720*/  LDL.LU R24, [R1+0x128] ;  /* 0x0001280001187983 */ /* 0x000f220000300800 */
[----:B------:R-:W-:-:S03]  /*1b730*/  IADD3 R19, P3, R19, R202, RZ ;  /* 0x000000ca13137210 */ /* 0x000fc60007f7e0ff */
[----:B------:R-:W4:Y:S01]  /*1b740*/  LDL.LU R16, [R1+0x12c] ;  /* 0x00012c0001107983 */ /* 0x000f220000300800 */
[----:B------:R-:W-:-:S03]  /*1b750*/  IADD3 R17, P4, R17, R202, RZ ;  /* 0x000000ca11117210 */ /* 0x000fc60007f9e0ff */
[----:B------:R1:W-:Y:S01]  /*1b760*/  LDGSTS.E [R3+0xe400], [R4.64], P2 ;  /* 0x0e40000004037fae */ /* 0x0003e20009121848 */
[--C-:B------:R-:W-:Y:S02]  /*1b770*/  IMAD.X R22, R22, 0x1, R0.reuse, P3 ;  /* 0x0000000116167824 */ /* 0x100fe400018e0600 */
[----:B------:R-:W-:Y:S01]  /*1b780*/  IMAD.X R18, R18, 0x1, R0, P4 ;  /* 0x0000000112127824 */ /* 0x000fe200020e0600 */
[----:B------:R-:W-:Y:S01]  /*1b790*/  STL [R1+0x74], R19 ;  /* 0x0000741301007387 */ /* 0x000fe20000100800 */
[----:B-1----:R-:W-:-:S03]  /*1b7a0*/  SEL R4, RZ, 0x4, !P1 ;  /* 0x00000004ff047807 */ /* 0x002fc60004800000 */
[----:B------:R1:W-:Y:S01]  /*1b7b0*/  STL [R1+0x70], R22 ;  /* 0x0000701601007387 */ /* 0x0003e20000100800 */
[----:B------:R-:W-:-:S03]  /*1b7c0*/  SEL R4, R4, RZ, !P0 ;  /* 0x000000ff04047207 */ /* 0x000fc60004000000 */
[----:B------:R-:W-:Y:S01]  /*1b7d0*/  STL [R1+0xac], R17 ;  /* 0x0000ac1101007387 */ /* 0x000fe20000100800 */
[----:B------:R-:W-:Y:S01]  /*1b7e0*/  IMAD.MOV.U32 R5, RZ, RZ, R22 ;  /* 0x000000ffff057224 */ /* 0x000fe200078e0016 */
[----:B------:R-:W-:Y:S01]  /*1b7f0*/  ISETP.NE.U32.AND P1, PT, R4, RZ, PT ;  /* 0x000000ff0400720c */ /* 0x000fe20003f25070 */
[----:B------:R-:W-:Y:S01]  /*1b800*/  IMAD.MOV.U32 R4, RZ, RZ, R19 ;  /* 0x000000ffff047224 */ /* 0x000fe200078e0013 */
[----:B------:R1:W-:Y:S04]  /*1b810*/  STL [R1+0xa8], R18 ;  /* 0x0000a81201007387 */ /* 0x0003e80000100800 */
[----:B-1----:R-:W4:Y:S04]  /*1b820*/  LDL.LU R22, [R1+0x130] ;  /* 0x0001300001167983 */ /* 0x002f280000300800 */
[----:B------:R-:W4:Y:S04]  /*1b830*/  LDL.LU R19, [R1+0x134] ;  /* 0x0001340001137983 */ /* 0x000f280000300800 */
[----:B------:R1:W-:Y:S02]  /*1b840*/  LDGSTS.E [R3+0xe600], [R4.64], P2 ;  /* 0x0e60000004037fae */ /* 0x0003e40009121848 */
[----:B-1----:R-:W-:Y:S01]  /*1b850*/  IMAD.MOV.U32 R5, RZ, RZ, R18 ;  /* 0x000000ffff057224 */ /* 0x002fe200078e0012 */
[----:B------:R-:W-:Y:S01]  /*1b860*/  MOV R4, R17 ;  /* 0x0000001100047202 */ /* 0x000fe20000000f00 */
        /* <DEDUP_REMOVED lines=11> */
[----:B-----5:R-:W-:-:S04]  /*1b920*/  IMAD.X R26, R26, 0x1, R0, P3 ;  /* 0x000000011a1a7824 */ /* 0x020fc800018e0600 */
[----:B------:R-:W-:Y:S02]  /*1b930*/  IMAD.MOV.U32 R5, RZ, RZ, R26 ;  /* 0x000000ffff057224 */ /* 0x000fe400078e001a */
[----:B------:R-:W-:-:S03]  /*1b940*/  IMAD.X R21, R21, 0x1, R0, P4 ;  /* 0x0000000115157824 */ /* 0x000fc600020e0600 */
        /* <DEDUP_REMOVED lines=11> */
[----:B-1----:R-:W3:Y:S01]  /*1ba00*/  LDL.LU R21, [R1+0x174] ;  /* 0x0001740001157983 */ /* 0x002ee20000300800 */
[----:B------:R-:W-:-:S03]  /*1ba10*/  IADD3.X R24, R24, R0, RZ, P4, !PT ;  /* 0x0000000018187210 */ /* 0x000fc600027fe4ff */
[----:B------:R-:W4:Y:S01]  /*1ba20*/  LDL.LU R7, [R1+0x1ac] ;  /* 0x0001ac0001077983 */ /* 0x000f220000300800 */
[----:B--2---:R-:W-:-:S03]  /*1ba30*/  SEL R4, RZ, 0x4, !P1 ;  /* 0x00000004ff047807 */ /* 0x004fc60004800000 */
[----:B------:R-:W-:Y:S01]  /*1ba40*/  STL [R1+0xf4], R20 ;  /* 0x0000f41401007387 */ /* 0x000fe20000100800 */
[----:B------:R-:W-:Y:S01]  /*1ba50*/  IMAD.MOV.U32 R5, RZ, RZ, R23 ;  /* 0x000000ffff057224 */ /* 0x000fe200078e0017 */
[----:B------:R-:W-:Y:S02]  /*1ba60*/  SEL R4, R4, RZ, !P0 ;  /* 0x000000ff04047207 */ /* 0x000fe40004000000 */
[----:B------:R1:W-:Y:S04]  /*1ba70*/  STL [R1+0xf0], R23 ;  /* 0x0000f01701007387 */ /* 0x0003e80000100800 */
[----:B------:R2:W-:Y:S01]  /*1ba80*/  STL [R1+0x12c], R16 ;  /* 0x00012c1001007387 */ /* 0x0005e20000100800 */
[----:B------:R-:W-:Y:S01]  /*1ba90*/  ISETP.NE.U32.AND P1, PT, R4, RZ, PT ;  /* 0x000000ff0400720c */ /* 0x000fe20003f25070 */
[----:B------:R-:W-:-:S02]  /*1baa0*/  IMAD.MOV.U32 R4, RZ, RZ, R20 ;  /* 0x000000ffff047224 */ /* 0x000fc400078e0014 */
[----:B-1----:R-:W5:Y:S04]  /*1bab0*/  LDL.LU R23, [R1+0x170] ;  /* 0x0001700001177983 */ /* 0x002f680000300800 */
[----:B------:R-:W-:Y:S04]  /*1bac0*/  STL [R1+0x128], R24 ;  /* 0x0001281801007387 */ /* 0x000fe80000100800 */
[----:B------:R-:W5:Y:S01]  /*1bad0*/  LDL.LU R20, [R1+0x1a8] ;  /* 0x0001a80001147983 */ /* 0x000f620000300800 */
[----:B------:R-:W-:-:S03]  /*1bae0*/  IADD3 R19, P3, R19, R202, RZ ;  /* 0x000000ca13137210 */ /* 0x000fc60007f7e0ff */
[----:B------:R1:W-:Y:S01]  /*1baf0*/  LDGSTS.E [R3+0x10600], [R4.64], P2 ;  /* 0x1060000004037fae */ /* 0x0003e20009121848 */
[----:B------:R-:W-:Y:S01]  /*1bb00*/  ISETP.GT.AND P2, PT, R2, 0x49, PT ;  /* 0x000000490200780c */ /* 0x000fe20003f44270 */
[----:B------:R-:W-:Y:S02]  /*1bb10*/  IMAD.X R22, R22, 0x1, R0, P3 ;  /* 0x0000000116167824 */ /* 0x000fe400018e0600 */
[----:B------:R-:W5:Y:S01]  /*1bb20*/  LDL.LU R25, [R1+0x1b4] ;  /* 0x0001b40001197983 */ /* 0x000f620000300800 */
[----:B-1----:R-:W-:Y:S02]  /*1bb30*/  IMAD.MOV.U32 R4, RZ, RZ, R16 ;  /* 0x000000ffff047224 */ /* 0x002fe400078e0010 */
[----:B------:R-:W-:Y:S01]  /*1bb40*/  IMAD.MOV.U32 R5, RZ, RZ, R24 ;  /* 0x000000ffff057224 */ /* 0x000fe200078e0018 */
[----:B--2---:R-:W2:Y:S04]  /*1bb50*/  LDL.LU R16, [R1+0x1ec] ;  /* 0x0001ec0001107983 */ /* 0x004ea80000300800 */
[----:B------:R1:W-:Y:S01]  /*1bb60*/  LDGSTS.E [R3+0x11400], [R4.64], P1 ;  /* 0x1140000004037fae */ /* 0x0003e20008921848 */
[----:B------:R-:W-:-:S03]  /*1bb70*/  IADD3 R17, P4, R17, R202, RZ ;  /* 0x000000ca11117210 */ /* 0x000fc60007f9e0ff */
[----:B------:R1:W-:Y:S02]  /*1bb80*/  STL [R1+0x134], R19 ;  /* 0x0001341301007387 */ /* 0x0003e40000100800 */
[----:B------:R-:W-:Y:S02]  /*1bb90*/  IMAD.X R18, R18, 0x1, R0, P4 ;  /* 0x0000000112127824 */ /* 0x000fe400020e0600 */
[----:B------:R1:W-:Y:S02]  /*1bba0*/  STL [R1+0x130], R22 ;  /* 0x0001301601007387 */ /* 0x0003e40000100800 */
[----:B-1----:R-:W-:Y:S02]  /*1bbb0*/  SEL R4, RZ, 0x4, !P2 ;  /* 0x00000004ff047807 */ /* 0x002fe40005000000 */
[----:B------:R1:W-:Y:S02]  /*1bbc0*/  STL [R1+0x16c], R17 ;  /* 0x00016c1101007387 */ /* 0x0003e40000100800 */
[----:B------:R-:W-:-:S02]  /*1bbd0*/  SEL R4, R4, RZ, !P0 ;  /* 0x000000ff04047207 */ /* 0x000fc40004000000 */
[----:B------:R-:W2:Y:S01]  /*1bbe0*/  LDL.LU R26, [R1+0x1b0] ;  /* 0x0001b000011a7983 */ /* 0x000ea20000300800 */
[----:B------:R-:W-:Y:S01]  /*1bbf0*/  IMAD.MOV.U32 R5, RZ, RZ, R22 ;  /* 0x000000ffff057224 */ /* 0x000fe200078e0016 */
[----:B------:R-:W-:Y:S01]  /*1bc00*/  ISETP.NE.U32.AND P2, PT, R4, RZ, PT ;  /* 0x000000ff0400720c */ /* 0x000fe20003f45070 */
[----:B------:R-:W-:Y:S01]  /*1bc10*/  IMAD.MOV.U32 R4, RZ, RZ, R19 ;  /* 0x000000ffff047224 */ /* 0x000fe200078e0013 */
[----:B------:R1:W-:Y:S04]  /*1bc20*/  STL [R1+0x168], R18 ;  /* 0x0001681201007387 */ /* 0x0003e80000100800 */
[----:B------:R-:W2:Y:S04]  /*1bc30*/  LDL.LU R19, [R1+0x1e8] ;  /* 0x0001e80001137983 */ /* 0x000ea80000300800 */
[----:B------:R1:W-:Y:S04]  /*1bc40*/  LDGSTS.E [R3+0x11600], [R4.64], P1 ;  /* 0x1160000004037fae */ /* 0x0003e80008921848 */
[----:B------:R-:W2:Y:S01]  /*1bc50*/  LDL.LU R22, [R1+0x1f0] ;  /* 0x0001f00001167983 */ /* 0x000ea20000300800 */
[----:B-1----:R-:W-:-:S03]  /*1bc60*/  MOV R4, R17 ;  /* 0x0000001100047202 */ /* 0x002fc60000000f00 */
        /* <DEDUP_REMOVED lines=13> */
[----:B-----5:R-:W-:-:S04]  /*1bd40*/  IMAD.X R23, R23, 0x1, R0, P3 ;  /* 0x0000000117177824 */ /* 0x020fc800018e0600 */
[----:B------:R-:W-:Y:S01]  /*1bd50*/  IMAD.MOV.U32 R5, RZ, RZ, R23 ;  /* 0x000000ffff057224 */ /* 0x000fe200078e0017 */
[----:B------:R1:W-:Y:S01]  /*1bd60*/  STL [R1+0x170], R23 ;  /* 0x0001701701007387 */ /* 0x0003e20000100800 */
[----:B------:R-:W-:-:S03]  /*1bd70*/  IMAD.X R20, R20, 0x1, R0, P4 ;  /* 0x0000000114147824 */ /* 0x000fc600020e0600 */
        /* <DEDUP_REMOVED lines=18> */
[----:B------:R-:W-:Y:S01]  /*1bea0*/  IMAD.MOV.U32 R4, RZ, RZ, R25 ;  /* 0x000000ffff047224 */ /* 0x000fe200078e0019 */
[----:B------:R-:W-:-:S04]  /*1beb0*/  IADD3.X R19, R19, R0, RZ, P4, !PT ;  /* 0x0000000013137210 */ /* 0x000fc800027fe4ff */
[----:B------:R1:W-:Y:S01]  /*1bec0*/  LDGSTS.E [R3+0x13600], [R4.64], P1 ;  /* 0x1360000004037fae */ /* 0x0003e20008921848 */
[----:B------:R-:W-:-:S03]  /*1bed0*/  ISETP.GT.AND P1, PT, R2, 0x55, PT ;  /* 0x000000550200780c */ /* 0x000fc60003f24270 */
[----:B------:R-:W-:Y:S01]  /*1bee0*/  STL [R1+0x1b4], R25 ;  /* 0x0001b41901007387 */ /* 0x000fe20000100800 */
[----:B-1----:R-:W-:Y:S02]  /*1bef0*/  IMAD.MOV.U32 R4, RZ, RZ, R16 ;  /* 0x000000ffff047224 */ /* 0x002fe400078e0010 */
[----:B------:R-:W-:Y:S01]  /*1bf00*/  IMAD.MOV.U32 R5, RZ, RZ, R19 ;  /* 0x000000ffff057224 */ /* 0x000fe200078e0013 */
[-C--:B------:R-:W-:Y:S01]  /*1bf10*/  IADD3 R17, P3, R17, R202.reuse, RZ ;  /* 0x000000ca11117210 */ /* 0x080fe20007f7e0ff */
[----:B------:R-:W-:Y:S04]  /*1bf20*/  STL [R1+0x1b0], R26 ;  /* 0x0001b01a01007387 */ /* 0x000fe80000100800 */
[----:B------:R1:W-:Y:S01]  /*1bf30*/  LDGSTS.E [R3+0x14400], [R4.64], P2 ;  /* 0x1440000004037fae */ /* 0x0003e20009121848 */
[----:B------:R-:W-:Y:S01]  /*1bf40*/  IMAD.X R22, R22, 0x1, R0, P3 ;  /* 0x0000000116167824 */ /* 0x000fe200018e0600 */
[----:B------:R-:W-:-:S02]  /*1bf50*/  IADD3 R18, P4, R18, R202, RZ ;  /* 0x000000ca12127210 */ /* 0x000fc40007f9e0ff */
[----:B------:R-:W-:Y:S04]  /*1bf60*/  STL [R1+0x1ec], R16 ;  /* 0x0001ec1001007387 */ /* 0x000fe80000100800 */
[----:B------:R2:W-:Y:S01]  /*1bf70*/  STL [R1+0x1e8], R19 ;  /* 0x0001e81301007387 */ /* 0x0005e20000100800 */
[----:B-1----:R-:W-:Y:S01]  /*1bf80*/  SEL R4, RZ, 0x4, !P1 ;  /* 0x00000004ff047807 */ /* 0x002fe20004800000 */
[----:B------:R-:W-:-:S03]  /*1bf90*/  IMAD.X R24, R24, 0x1, R0, P4 ;  /* 0x0000000118187824 */ /* 0x000fc600020e0600 */
[----:B------:R-:W-:Y:S01]  /*1bfa0*/  SEL R4, R4, RZ, !P0 ;  /* 0x000000ff04047207 */ /* 0x000fe20004000000 */
[----:B--2---:R-:W2:Y:S01]  /*1bfb0*/  LDL.LU R19, [R1+0x274] ;  /* 0x0002740001137983 */ /* 0x004ea20000300800 */
[----:B------:R-:W-:-:S03]  /*1bfc0*/  IMAD.MOV.U32 R5, RZ, RZ, R22 ;  /* 0x000000ffff057224 */ /* 0x000fc600078e0016 */
        /* <DEDUP_REMOVED lines=10> */
[----:B------:R-:W-:Y:S01]  /*1c070*/  MOV R4, R18 ;  /* 0x0000001200047202 */ /* 0x000fe20000000f00 */
        /* <DEDUP_REMOVED lines=16> */
[----:B------:R-:W-:Y:S02]  /*1c180*/  IMAD.MOV.U32 R4, RZ, RZ, R21 ;  /* 0x000000ffff047224 */ /* 0x000fe400078e0015 */
[----:B------:R-:W-:Y:S01]  /*1c190*/  IMAD.MOV.U32 R5, RZ, RZ, R23 ;  /* 0x000000ffff057224 */ /* 0x000fe200078e0017 */
        /* <DEDUP_REMOVED lines=20> */
[----:B------:R-:W-:-:S03]  /*1c2e0*/  IADD3.X R17, R17, R0, RZ, P4, !PT ;  /* 0x0000000011117210 */ /* 0x000fc600027fe4ff */
        /* <DEDUP_REMOVED lines=19> */
[----:B---3--:R-:W-:-:S04]  /*1c420*/  IMAD.X R26, R26, 0x1, R0, P3 ;  /* 0x000000011a1a7824 */ /* 0x008fc800018e0600 */
[----:B------:R-:W-:Y:S02]  /*1c430*/  IMAD.MOV.U32 R5, RZ, RZ, R26 ;  /* 0x000000ffff057224 */ /* 0x000fe400078e001a */
[----:B-----5:R-:W-:-:S03]  /*1c440*/  IMAD.X R21, R21, 0x1, R0, P4 ;  /* 0x0000000115157824 */ /* 0x020fc600020e0600 */
[----:B------:R1:W-:Y:S01]  /*1c450*/  LDGSTS.E [R3+0x17600], [R4.64], P1 ;  /* 0x1760000004037fae */ /* 0x0003e20008921848 */
[----:B------:R-:W-:-:S03]  /*1c460*/  ISETP.GT.AND P1, PT, R2, 0x65, PT ;  /* 0x000000650200780c */ /* 0x000fc60003f24270 */
[----:B------:R-:W-:Y:S01]  /*1c470*/  STL [R1+0x2b0], R26 ;  /* 0x0002b01a01007387 */ /* 0x000fe20000100800 */
[----:B-1----:R-:W-:Y:S01]  /*1c480*/  MOV R4, R18 ;  /* 0x0000001200047202 */ /* 0x002fe20000000f00 */
[----:B------:R-:W-:Y:S01]  /*1c490*/  IMAD.MOV.U32 R5, RZ, RZ, R21 ;  /* 0x000000ffff057224 */ /* 0x000fe200078e0015 */
[-C--:B----4-:R-:W-:Y:S01]  /*1c4a0*/  IADD3 R20, P3, R20, R202.reuse, RZ ;  /* 0x000000ca14147210 */ /* 0x090fe20007f7e0ff */
[----:B------:R-:W-:Y:S04]  /*1c4b0*/  STL [R1+0x2ec], R18 ;  /* 0x0002ec1201007387 */ /* 0x000fe80000100800 */
[----:B------:R1:W-:Y:S01]  /*1c4c0*/  LDGSTS.E [R3+0x18400], [R4.64], P2 ;  /* 0x1840000004037fae */ /* 0x0003e20009121848 */
[----:B------:R-:W-:Y:S01]  /*1c4d0*/  IMAD.X R24, R24, 0x1, R0, P3 ;  /* 0x0000000118187824 */ /* 0x000fe200018e0600 */
[----:B------:R-:W-:-:S02]  /*1c4e0*/  IADD3 R7, P4, R7, R202, RZ ;  /* 0x000000ca07077210 */ /* 0x000fc40007f9e0ff */
[----:B------:R3:W-:Y:S01]  /*1c4f0*/  STL [R1+0x2e8], R21 ;  /* 0x0002e81501007387 */ /* 0x0007e20000100800 */
[----:B-1----:R-:W-:-:S03]  /*1c500*/  SEL R4, RZ, 0x4, !P1 ;  /* 0x00000004ff047807 */ /* 0x002fc60004800000 */
[----:B---3--:R-:W3:Y:S01]  /*1c510*/  LDL.LU R21, [R1+0x374] ;  /* 0x0003740001157983 */ /* 0x008ee20000300800 */
[----:B------:R-:W-:Y:S01]  /*1c520*/  IMAD.MOV.U32 R5, RZ, RZ, R24 ;  /* 0x000000ffff057224 */ /* 0x000fe200078e0018 */
[----:B------:R-:W-:Y:S02]  /*1c530*/  SEL R4, R4, RZ, !P0 ;  /* 0x000000ff04047207 */ /* 0x000fe40004000000 */
[----:B------:R-:W4:Y:S01]  /*1c540*/  LDL.LU R18, [R1+0x3ac] ;  /* 0x0003ac0001127983 */ /* 0x000f220000300800 */
[----:B------:R-:W-:-:S03]  /*1c550*/  IMAD.X R23, R23, 0x1, R0, P4 ;  /* 0x0000000117177824 */ /* 0x000fc600020e0600 */
[----:B------:R-:W-:Y:S04]  /*1c560*/  STL [R1+0x2f4], R20 ;  /* 0x0002f41401007387 */ /* 0x000fe80000100800 */
[----:B------:R1:W-:Y:S01]  /*1c570*/  STL [R1+0x2f0], R24 ;  /* 0x0002f01801007387 */ /* 0x0003e20000100800 */
[----:B------:R-:W-:-:S03]  /*1c580*/  ISETP.NE.U32.AND P1, PT, R4, RZ, PT ;  /* 0x000000ff0400720c */ /* 0x000fc60003f25070 */
[----:B------:R5:W-:Y:S01]  /*1c590*/  STL [R1+0x32c], R7 ;  /* 0x00032c0701007387 */ /* 0x000be20000100800 */
[----:B------:R-:W-:-:S03]  /*1c5a0*/  IMAD.MOV.U32 R4, RZ, RZ, R20 ;  /* 0x000000ffff047224 */ /* 0x000fc600078e0014 */
[----:B-1----:R-:W4:Y:S04]  /*1c5b0*/  LDL.LU R24, [R1+0x370] ;  /* 0x0003700001187983 */ /* 0x002f280000300800 */
[----:B------:R-:W-:Y:S04]  /*1c5c0*/  STL [R1+0x328], R23 ;  /* 0x0003281701007387 */ /* 0x000fe80000100800 */
[----:B------:R-:W4:Y:S04]  /*1c5d0*/  LDL.LU R20, [R1+0x3a8] ;  /* 0x0003a80001147983 */ /* 0x000f280000300800 */
[----:B------:R1:W-:Y:S01]  /*1c5e0*/  LDGSTS.E [R3+0x18600], [R4.64], P2 ;  /* 0x1860000004037fae */ /* 0x0003e20009121848 */
[----:B------:R-:W-:-:S03]  /*1c5f0*/  ISETP.GT.AND P2, PT, R2, 0x69, PT ;  /* 0x000000690200780c */ /* 0x000fc60003f44270 */
[----:B------:R-:W4:Y:S01]  /*1c600*/  LDL.LU R25, [R1+0x3b4] ;  /* 0x0003b40001197983 */ /* 0x000f220000300800 */
[----:B-1----:R-:W-:Y:S02]  /*1c610*/  IMAD.MOV.U32 R4, RZ, RZ, R7 ;  /* 0x000000ffff047224 */ /* 0x002fe400078e0007 */
[----:B------:R-:W-:Y:S01]  /*1c620*/  IMAD.MOV.U32 R5, RZ, RZ, R23 ;  /* 0x000000ffff057224 */ /* 0x000fe200078e0017 */
[----:B-----5:R-:W5:Y:S01]  /*1c630*/  LDL.LU R7, [R1+0x3ec] ;  /* 0x0003ec0001077983 */ /* 0x020f620000300800 */
[----:B------:R-:W-:-:S03]  /*1c640*/  IADD3 R19, P3, R19, R202, RZ ;  /* 0x000000ca13137210 */ /* 0x000fc60007f7e0ff */
[----:B------:R1:W-:Y:S02]  /*1c650*/  LDGSTS.E [R3+0x19400], [R4.64], P1 ;  /* 0x1940000004037fae */ /* 0x0003e40008921848 */
[----:B------:R-:W-:Y:S02]  /*1c660*/  IMAD.X R22, R22, 0x1, R0, P3 ;  /* 0x0000000116167824 */ /* 0x000fe400018e0600 */
[----:B------:R2:W-:Y:S04]  /*1c670*/  STL [R1+0x334], R19 ;  /* 0x0003341301007387 */ /* 0x0005e80000100800 */
[----:B------:R2:W-:Y:S01]  /*1c680*/  STL [R1+0x330], R22 ;  /* 0x0003301601007387 */ /* 0x0005e20000100800 */
[----:B-1----:R-:W-:-:S04]  /*1c690*/  SEL R4, RZ, 0x4, !P2 ;  /* 0x00000004ff047807 */ /* 0x002fc80005000000 */
[----:B------:R-:W-:Y:S02]  /*1c6a0*/  SEL R4, R4, RZ, !P0 ;  /* 0x000000ff04047207 */ /* 0x000fe40004000000 */
[----:B--2---:R-:W-:-:S04]  /*1c6b0*/  IADD3 R16, P4, R16, R202, RZ ;  /* 0x000000ca10107210 */ /* 0x004fc80007f9e0ff */
[----:B------:R-:W-:Y:S01]  /*1c6c0*/  IADD3.X R17, R17, R0, RZ, P4, !PT ;  /* 0x0000000011117210 */ /* 0x000fe200027fe4ff */
[----:B------:R1:W-:Y:S01]  /*1c6d0*/  STL [R1+0x36c], R16 ;  /* 0x00036c1001007387 */ /* 0x0003e20000100800 */
[----:B------:R-:W-:-:S03]  /*1c6e0*/  ISETP.NE.U32.AND P2, PT, R4, RZ, PT ;  /* 0x000000ff0400720c */ /* 0x000fc60003f45070 */
[----:B------:R-:W2:Y:S01]  /*1c6f0*/  LDL.LU R26, [R1+0x3b0] ;  /* 0x0003b000011a7983 */ /* 0x000ea20000300800 */
[----:B------:R-:W-:-:S03]  /*1c700*/  IMAD.MOV.U32 R4, RZ, RZ, R19 ;  /* 0x000000ffff047224 */ /* 0x000fc600078e0013 */
[----:B------:R1:W-:Y:S04]  /*1c710*/  STL [R1+0x368], R17 ;  /* 0x0003681101007387 */ /* 0x0003e80000100800 */
[----:B------:R-:W2:Y:S01]  /*1c720*/  LDL.LU R19, [R1+0x3e8] ;  /* 0x0003e80001137983 */ /* 0x000ea20000300800 */
[----:B------:R-:W-:-:S03]  /*1c730*/  IMAD.MOV.U32 R5, RZ, RZ, R22 ;  /* 0x000000ffff057224 */ /* 0x000fc600078e0016 */
[----:B------:R-:W2:Y:S04]  /*1c740*/  LDL.LU R22, [R1+0x3f0] ;  /* 0x0003f00001167983 */ /* 0x000ea80000300800 */
[----:B------:R1:W-:Y:S02]  /*1c750*/  LDGSTS.E [R3+0x19600], [R4.64], P1 ;  /* 0x1960000004037fae */ /* 0x0003e40008921848 */
[----:B-1----:R-:W-:Y:S02]  /*1c760*/  IMAD.MOV.U32 R4, RZ, RZ, R16 ;  /* 0x000000ffff047224 */ /* 0x002fe400078e0010 */
        /* <DEDUP_REMOVED lines=13> */
[----:B------:R-:W-:-:S04]  /*1c840*/  IMAD.X R24, R24, 0x1, R0, P3 ;  /* 0x0000000118187824 */ /* 0x000fc800018e0600 */
[----:B------:R-:W-:Y:S02]  /*1c850*/  IMAD.MOV.U32 R5, RZ, RZ, R24 ;  /* 0x000000ffff057224 */ /* 0x000fe400078e0018 */
[----:B------:R-:W-:-:S03]  /*1c860*/  IMAD.X R20, R20, 0x1, R0, P4 ;  /* 0x0000000114147824 */ /* 0x000fc600020e0600 */
[----:B------:R1:W-:Y:S01]  /*1c870*/  LDGSTS.E [R3+0x1a600], [R4.64], P2 ;  /* 0x1a60000004037fae */ /* 0x0003e20009121848 */
[----:B------:R-:W-:-:S03]  /*1c880*/  ISETP.GT.AND P2, PT, R2, 0x71, PT ;  /* 0x000000710200780c */ /* 0x000fc60003f44270 */
[----:B------:R3:W-:Y:S01]  /*1c890*/  STL [R1+0x370], R24 ;  /* 0x0003701801007387 */ /* 0x0007e20000100800 */
[----:B-1----:R-:W-:Y:S01]  /*1c8a0*/  MOV R4, R18 ;  /* 0x0000001200047202 */ /* 0x002fe20000000f00 */
[----:B------:R-:W-:Y:S02]  /*1c8b0*/  IMAD.MOV.U32 R5, RZ, RZ, R20 ;  /* 0x000000ffff057224 */ /* 0x000fe400078e0014 */
[----:B------:R-:W-:Y:S01]  /*1c8c0*/  STL [R1+0x3ac], R18 ;  /* 0x0003ac1201007387 */ /* 0x000fe20000100800 */
[----:B------:R-:W-:-:S03]  /*1c8d0*/  IADD3 R25, P3, R25, R202, RZ ;  /* 0x000000ca19197210 */ /* 0x000fc60007f7e0ff */
[----:B------:R1:W-:Y:S04]  /*1c8e0*/  LDGSTS.E [R3+0x1b400], [R4.64], P1 ;  /* 0x1b40000004037fae */ /* 0x0003e80008921848 */
[----:B------:R4:W-:Y:S01]  /*1c8f0*/  STL [R1+0x3a8], R20 ;  /* 0x0003a81401007387 */ /* 0x0009e20000100800 */
[----:B-----5:R-:W-:-:S03]  /*1c900*/  IADD3 R7, P4, R7, R202, RZ ;  /* 0x000000ca07077210 */ /* 0x020fc60007f9e0ff */
[----:B---3--:R-:W3:Y:S01]  /*1c910*/  LDL.LU R24, [R1+0x430] ;  /* 0x0004300001187983 */ /* 0x008ee20000300800 */
[----:B-1----:R-:W-:-:S03]  /*1c920*/  SEL R4, RZ, 0x4, !P2 ;  /* 0x00000004ff047807 */ /* 0x002fc60005000000 */
[----:B------:R-:W5:Y:S01]  /*1c930*/  LDL.LU R21, [R1+0x434] ;  /* 0x0004340001157983 */ /* 0x000f620000300800 */
[----:B------:R-:W-:-:S03]  /*1c940*/  SEL R4, R4, RZ, !P0 ;  /* 0x000000ff04047207 */ /* 0x000fc60004000000 */
[----:B----4-:R-:W4:Y:S01]  /*1c950*/  LDL.LU R20, [R1+0x468] ;  /* 0x0004680001147983 */ /* 0x010f220000300800 */
[----:B------:R-:W-:-:S03]  /*1c960*/  ISETP.NE.U32.AND P2, PT, R4, RZ, PT ;  /* 0x000000ff0400720c */ /* 0x000fc60003f45070 */
[----:B------:R-:W4:Y:S01]  /*1c970*/  LDL.LU R18, [R1+0x46c] ;  /* 0x00046c0001127983 */ /* 0x000f220000300800 */
[----:B------:R-:W-:-:S03]  /*1c980*/  IMAD.MOV.U32 R4, RZ, RZ, R25 ;  /* 0x000000ffff047224 */ /* 0x000fc600078e0019 */
[----:B------:R-:W-:Y:S01]  /*1c990*/  STL [R1+0x3b4], R25 ;  /* 0x0003b41901007387 */ /* 0x000fe20000100800 */
[----:B--2---:R-:W-:-:S04]  /*1c9a0*/  IMAD.X R26, R26, 0x1, R0, P3 ;  /* 0x000000011a1a7824 */ /* 0x004fc800018e0600 */
[----:B------:R-:W-:Y:S01]  /*1c9b0*/  IMAD.MOV.U32 R5, RZ, RZ, R26 ;  /* 0x000000ffff057224 */ /* 0x000fe200078e001a */
[----:B------:R-:W-:Y:S01]  /*1c9c0*/  STL [R1+0x3b0], R26 ;  /* 0x0003b01a01007387 */ /* 0x000fe20000100800 */
[----:B------:R-:W-:-:S03]  /*1c9d0*/  IMAD.X R19, R19, 0x1, R0, P4 ;  /* 0x0000000113137824 */ /* 0x000fc600020e0600 */
[----:B------:R-:W-:Y:S04]  /*1c9e0*/  STL [R1+0x3ec], R7 ;  /* 0x0003ec0701007387 */ /* 0x000fe80000100800 */
[----:B------:R1:W-:Y:S04]  /*1c9f0*/  LDGSTS.E [R3+0x1b600], [R4.64], P1 ;  /* 0x1b60000004037fae */ /* 0x0003e80008921848 */
[----:B------:R2:W-:Y:S01]  /*1ca00*/  STL [R1+0x3e8], R19 ;  /* 0x0003e81301007387 */ /* 0x0005e20000100800 */
[----:B-1----:R-:W-:Y:S02]  /*1ca10*/  IMAD.MOV.U32 R5, RZ, RZ, R19 ;  /* 0x000000ffff057224 */ /* 0x002fe400078e0013 */
[----:B------:R-:W-:Y:S01]  /*1ca20*/  IMAD.MOV.U32 R4, RZ, RZ, R7 ;  /* 0x000000ffff047224 */ /* 0x000fe200078e0007 */
[----:B--2---:R-:W2:Y:S04]  /*1ca30*/  LDL.LU R19, [R1+0x470] ;  /* 0x0004700001137983 */ /* 0x004ea80000300800 */
[----:B------:R-:W2:Y:S01]  /*1ca40*/  LDL.LU R7, [R1+0x474] ;  /* 0x0004740001077983 */ /* 0x000ea20000300800 */
[----:B------:R-:W-:-:S02]  /*1ca50*/  ISETP.GT.AND P1, PT, R2, 0x75, PT ;  /* 0x000000750200780c */ /* 0x000fc40003f24270 */
[-C--:B------:R-:W-:Y:S01]  /*1ca60*/  IADD3 R16, P3, R16, R202.reuse, RZ ;  /* 0x000000ca10107210 */ /* 0x080fe20007f7e0ff */
[----:B------:R1:W-:Y:S01]  /*1ca70*/  LDGSTS.E [R3+0x1c400], [R4.64], P2 ;  /* 0x1c40000004037fae */ /* 0x0003e20009121848 */
[----:B------:R-:W-:-:S03]  /*1ca80*/  IADD3 R17, P4, R17, R202, RZ ;  /* 0x000000ca11117210 */ /* 0x000fc60007f9e0ff */
[----:B------:R-:W-:Y:S01]  /*1ca90*/  IMAD.X R22, R22, 0x1, R0, P3 ;  /* 0x0000000116167824 */ /* 0x000fe200018e0600 */
[----:B-1----:R-:W-:-:S04]  /*1caa0*/  SEL R4, RZ, 0x4, !P1 ;  /* 0x00000004ff047807 */ /* 0x002fc80004800000 */
[----:B------:R-:W-:Y:S01]  /*1cab0*/  SEL R4, R4, RZ, !P0 ;  /* 0x000000ff04047207 */ /* 0x000fe20004000000 */
[----:B------:R-:W-:Y:S01]  /*1cac0*/  STL [R1+0x3f4], R16 ;  /* 0x0003f41001007387 */ /* 0x000fe20000100800 */
[----:B------:R-:W-:Y:S01]  /*1cad0*/  IADD3.X R23, R23, R0, RZ, P4, !PT ;  /* 0x0000000017177210 */ /* 0x000fe200027fe4ff */
[----:B------:R-:W-:Y:S01]  /*1cae0*/  IMAD.MOV.U32 R5, RZ, RZ, R22 ;  /* 0x000000ffff057224 */ /* 0x000fe200078e0016 */
[----:B------:R-:W-:Y:S01]  /*1caf0*/  ISETP.NE.U32.AND P1, PT, R4, RZ, PT ;  /* 0x000000ff0400720c */ /* 0x000fe20003f25070 */
[----:B------:R1:W-:Y:S01]  /*1cb00*/  STL [R1+0x3f0], R22 ;  /* 0x0003f01601007387 */ /* 0x0003e20000100800 */
[----:B------:R-:W-:-:S03]  /*1cb10*/  IMAD.MOV.U32 R4, RZ, RZ, R16 ;  /* 0x000000ffff047224 */ /* 0x000fc600078e0010 */
[----:B------:R-:W-:Y:S04]  /*1cb20*/  STL [R1+0x42c], R17 ;  /* 0x00042c1101007387 */ /* 0x000fe80000100800 */
[----:B------:R1:W-:Y:S04]  /*1cb30*/  LDGSTS.E [R3+0x1c600], [R4.64], P2 ;  /* 0x1c60000004037fae */ /* 0x0003e80009121848 */
[----:B-1----:R-:W2:Y:S04]  /*1cb40*/  LDL.LU R22, [R1+0x4ac] ;  /* 0x0004ac0001167983 */ /* 0x002ea80000300800 */
[----:B------:R1:W-:Y:S04]  /*1cb50*/  STL [R1+0x428], R23 ;  /* 0x0004281701007387 */ /* 0x0003e80000100800 */
[----:B------:R-:W2:Y:S01]  /*1cb60*/  LDL.LU R16, [R1+0x4b4] ;  /* 0x0004b40001107983 */ /* 0x000ea20000300800 */
[----:B------:R-:W-:-:S02]  /*1cb70*/  IMAD.MOV.U32 R5, RZ, RZ, R23 ;  /* 0x000000ffff057224 */ /* 0x000fc400078e0017 */
        /* <DEDUP_REMOVED lines=8> */
[----:B-----5:R-:W-:-:S05]  /*1cc00*/  IADD3 R21, P3, R21, R202, RZ ;  /* 0x000000ca15157210 */ /* 0x020fca0007f7e0ff */
[----:B---3--:R-:W-:Y:S01]  /*1cc10*/  IMAD.X R24, R24, 0x1, R0, P3 ;  /* 0x0000000118187824 */ /* 0x008fe200018e0600 */
[----:B----4-:R-:W-:Y:S01]  /*1cc20*/  IADD3 R18, P4, R18, R202, RZ ;  /* 0x000000ca12127210 */ /* 0x010fe20007f9e0ff */
        /* <DEDUP_REMOVED lines=10> */
[----:B---3--:R-:W-:Y:S01]  /*1ccd0*/  MOV R4, R18 ;  /* 0x0000001200047202 */ /* 0x008fe20000000f00 */
[----:B------:R-:W-:Y:S02]  /*1cce0*/  IMAD.MOV.U32 R5, RZ, RZ, R20 ;  /* 0x000000ffff057224 */ /* 0x000fe400078e0014 */
[----:B-1----:R-:W3:Y:S04]  /*1ccf0*/  LDL.LU R18, [R1+0x92c] ;  /* 0x00092c0001127983 */ /* 0x002ee80000300800 */
[----:B------:R1:W-:Y:S01]  /*1cd00*/  LDGSTS.E [R3+0x1e400], [R4.64], P2 ;  /* 0x1e40000004037fae */ /* 0x0003e20009121848 */
[----:B--2---:R-:W-:-:S05]  /*1cd10*/  IADD3 R7, P3, R7, R202, RZ ;  /* 0x000000ca07077210 */ /* 0x004fca0007f7e0ff */
[----:B------:R-:W-:Y:S01]  /*1cd20*/  IMAD.X R19, R19, 0x1, R0, P3 ;  /* 0x0000000113137824 */ /* 0x000fe200018e0600 */
[----:B-1----:R-:W-:Y:S01]  /*1cd30*/  SEL R4, RZ, 0x4, !P1 ;  /* 0x00000004ff047807 */ /* 0x002fe20004800000 */
[----:B------:R-:W-:Y:S04]  /*1cd40*/  STL [R1+0x474], R7 ;  /* 0x0004740701007387 */ /* 0x000fe80000100800 */
[----:B------:R1:W-:Y:S01]  /*1cd50*/  STL [R1+0x470], R19 ;  /* 0x0004701301007387 */ /* 0x0003e20000100800 */
[----:B------:R-:W-:-:S03]  /*1cd60*/  SEL R4, R4, RZ, !P0 ;  /* 0x000000ff04047207 */ /* 0x000fc60004000000 */
[----:B------:R-:W2:Y:S04]  /*1cd70*/  LDL.LU R21, [R1+0x918] ;  /* 0x0009180001157983 */ /* 0x000ea80000300800 */
[----:B----4-:R-:W4:Y:S01]  /*1cd80*/  LDL.LU R20, [R1+0x924] ;  /* 0x0009240001147983 */ /* 0x010f220000300800 */
[----:B------:R-:W-:Y:S01]  /*1cd90*/  ISETP.NE.U32.AND P1, PT, R4, RZ, PT ;  /* 0x000000ff0400720c */ /* 0x000fe20003f25070 */
[----:B------:R-:W-:Y:S02]  /*1cda0*/  IMAD.MOV.U32 R5, RZ, RZ, R19 ;  /* 0x000000ffff057224 */ /* 0x000fe400078e0013 */
[----:B------:R-:W-:Y:S01]  /*1cdb0*/  IMAD.MOV.U32 R4, RZ, RZ, R7 ;  /* 0x000000ffff047224 */ /* 0x000fe200078e0007 */
[----:B-1----:R-:W2:Y:S04]  /*1cdc0*/  LDL.LU R19, [R1+0x8e0] ;  /* 0x0008e00001137983 */ /* 0x002ea80000300800 */
[----:B------:R-:W2:Y:S04]  /*1cdd0*/  LDL.LU R7, [R1+0x8ec] ;  /* 0x0008ec0001077983 */ /* 0x000ea80000300800 */
[----:B------:R1:W-:Y:S01]  /*1cde0*/  LDGSTS.E [R3+0x1e600], [R4.64], P2 ;  /* 0x1e60000004037fae */ /* 0x0003e20009121848 */
[----:B------:R-:W-:-:S02]  /*1cdf0*/  IADD3 R22, P2, R22, R202, RZ ;  /* 0x000000ca16167210 */ /* 0x000fc40007f5e0ff */
[----:B------:R-:W-:-:S03]  /*1ce00*/  IADD3 R16, P3, R16, R202, RZ ;  /* 0x000000ca10107210 */ /* 0x000fc60007f7e0ff */
[----:B------:R-:W-:Y:S01]  /*1ce10*/  STL [R1+0x4ac], R22 ;  /* 0x0004ac1601007387 */ /* 0x000fe20000100800 */
[--C-:B------:R-:W-:Y:S02]  /*1ce20*/  IMAD.X R23, R23, 0x1, R0.reuse, P2 ;  /* 0x0000000117177824 */ /* 0x100fe400010e0600 */
[----:B------:R-:W-:-:S03]  /*1ce30*/  IMAD.X R17, R17, 0x1, R0, P3 ;  /* 0x0000000111117824 */ /* 0x000fc600018e0600 */
[----:B------:R1:W-:Y:S02]  /*1ce40*/  STL [R1+0x4a8], R23 ;  /* 0x0004a81701007387 */ /* 0x0003e40000100800 */
[----:B-1----:R-:W-:Y:S02]  /*1ce50*/  IMAD.MOV.U32 R4, RZ, RZ, R22 ;  /* 0x000000ffff047224 */ /* 0x002fe400078e0016 */
[----:B------:R-:W-:Y:S01]  /*1ce60*/  IMAD.MOV.U32 R5, RZ, RZ, R23 ;  /* 0x000000ffff057224 */ /* 0x000fe200078e0017 */
[----:B------:R1:W-:Y:S04]  /*1ce70*/  STL [R1+0x4b4], R16 ;  /* 0x0004b41001007387 */ /* 0x0003e80000100800 */
[----:B------:R1:W-:Y:S04]  /*1ce80*/  STL [R1+0x4b0], R17 ;  /* 0x0004b01101007387 */ /* 0x0003e80000100800 */
[----:B------:R-:W2:Y:S04]  /*1ce90*/  LDL.LU R24, [R1+0x8d8] ;  /* 0x0008d80001187983 */ /* 0x000ea80000300800 */
[----:B------:R-:W2:Y:S04]  /*1cea0*/  LDL.LU R23, [R1+0x8e4] ;  /* 0x0008e40001177983 */ /* 0x000ea80000300800 */
[----:B------:R1:W-:Y:S04]  /*1ceb0*/  LDGSTS.E [R3+0x1f400], [R4.64], P1 ;  /* 0x1f40000004037fae */ /* 0x0003e80008921848 */
[----:B------:R-:W2:Y:S01]  /*1cec0*/  LDL.LU R22, [R1+0x8a0] ;  /* 0x0008a00001167983 */ /* 0x000ea20000300800 */
[----:B-1----:R-:W-:-:S03]  /*1ced0*/  MOV R4, R16 ;  /* 0x0000001000047202 */ /* 0x002fc60000000f00 */
        /* <DEDUP_REMOVED lines=10> */
[----:B---3--:R-:W-:-:S05]  /*1cf80*/  IADD3 R18, P1, R18, R202, RZ ;  /* 0x000000ca12127210 */ /* 0x008fca0007f3e0ff */
[----:B-----5:R-:W-:Y:S02]  /*1cf90*/  IMAD.X R25, R25, 0x1, R0, P1 ;  /* 0x0000000119197824 */ /* 0x020fe400008e0600 */
[----:B------:R-:W-:Y:S02]  /*1cfa0*/  IMAD.MOV.U32 R4, RZ, RZ, R18 ;  /* 0x000000ffff047224 */ /* 0x000fe400078e0012 */
        /* <DEDUP_REMOVED lines=8> */
[----:B----4-:R-:W-:-:S05]  /*1d030*/  IADD3 R20, P3, R20, R202, RZ ;  /* 0x000000ca14147210 */ /* 0x010fca0007f7e0ff */
[----:B--2---:R-:W-:Y:S01]  /*1d040*/  IMAD.X R21, R21, 0x1, R0, P3 ;  /* 0x0000000115157824 */ /* 0x004fe200018e0600 */
[----:B------:R-:W-:Y:S02]  /*1d050*/  SEL R4, R4, RZ, !P0 ;  /* 0x000000ff04047207 */ /* 0x000fe40004000000 */
[----:B------:R-:W-:Y:S01]  /*1d060*/  IADD3 R7, P4, R7, R202, RZ ;  /* 0x000000ca07077210 */ /* 0x000fe20007f9e0ff */
[----:B------:R1:W-:Y:S01]  /*1d070*/  STL [R1+0x924], R20 ;  /* 0x0009241401007387 */ /* 0x0003e20000100800 */
[----:B------:R-:W-:-:S03]  /*1d080*/  ISETP.NE.U32.AND P1, PT, R4, RZ, PT ;  /* 0x000000ff0400720c */ /* 0x000fc60003f25070 */
[----:B------:R2:W-:Y:S01]  /*1d090*/  STL [R1+0x918], R21 ;  /* 0x0009181501007387 */ /* 0x0005e20000100800 */
[----:B------:R-:W-:-:S03]  /*1d0a0*/  IMAD.X R19, R19, 0x1, R0, P4 ;  /* 0x0000000113137824 */ /* 0x000fc600020e0600 */
[----:B------:R-:W-:Y:S01]  /*1d0b0*/  STL [R1+0x8ec], R7 ;  /* 0x0008ec0701007387 */ /* 0x000fe20000100800 */
[----:B------:R-:W-:-:S03]  /*1d0c0*/  MOV R4, R20 ;  /* 0x0000001400047202 */ /* 0x000fc60000000f00 */
[----:B------:R-:W4:Y:S01]  /*1d0d0*/  LDL.LU R27, [R1+0x898] ;  /* 0x00089800011b7983 */ /* 0x000f220000300800 */
[----:B------:R-:W-:-:S03]  /*1d0e0*/  IMAD.MOV.U32 R5, RZ, RZ, R21 ;  /* 0x000000ffff057224 */ /* 0x000fc600078e0015 */
[----:B------:R2:W-:Y:S04]  /*1d0f0*/  STL [R1+0x8e0], R19 ;  /* 0x0008e01301007387 */ /* 0x0005e80000100800 */
[----:B-1----:R-:W4:Y:S04]  /*1d100*/  LDL.LU R20, [R1+0x860] ;  /* 0x0008600001147983 */ /* 0x002f280000300800 */
[----:B------:R1:W-:Y:S01]  /*1d110*/  LDGSTS.E [R3+0xa00], [R4.64], P2 ;  /* 0x00a0000004037fae */ /* 0x0003e20009121848 */
[----:B------:R-:W-:-:S03]  /*1d120*/  ISETP.GT.AND P2, PT, R2, 0xa, PT ;  /* 0x0000000a0200780c */ /* 0x000fc60003f44270 */
[----:B--2---:R-:W2:Y:S01]  /*1d130*/  LDL.LU R21, [R1+0x858] ;  /* 0x0008580001157983 */ /* 0x004ea20000300800 */
[----:B-1----:R-:W-:Y:S02]  /*1d140*/  IMAD.MOV.U32 R4, RZ, RZ, R7 ;  /* 0x000000ffff047224 */ /* 0x002fe400078e0007 */
[----:B------:R-:W-:Y:S02]  /*1d150*/  IMAD.MOV.U32 R5, RZ, RZ, R19 ;  /* 0x000000ffff057224 */ /* 0x000fe400078e0013 */
[----:B------:R-:W2:Y:S01]  /*1d160*/  LDL.LU R19, [R1+0x864] ;  /* 0x0008640001137983 */ /* 0x000ea20000300800 */
[----:B------:R-:W-:-:S03]  /*1d170*/  IADD3 R23, P3, R23, R202, RZ ;  /* 0x000000ca17177210 */ /* 0x000fc60007f7e0ff */
[----:B------:R1:W-:Y:S04]  /*1d180*/  LDGSTS.E [R3+0x1800], [R4.64], P1 ;  /* 0x0180000004037fae */ /* 0x0003e80008921848 */
[----:B------:R-:W2:Y:S04]  /*1d190*/  LDL.LU R25, [R1+0x820] ;  /* 0x0008200001197983 */ /* 0x000ea80000300800 */
[----:B------:R-:W2:Y:S01]  /*1d1a0*/  LDL.LU R7, [R1+0x82c] ;  /* 0x00082c0001077983 */ /* 0x000ea20000300800 */
[----:B-1----:R-:W-:Y:S01]  /*1d1b0*/  SEL R4, RZ, 0x4, !P2 ;  /* 0x00000004ff047807 */ /* 0x002fe20005000000 */
[----:B------:R-:W-:-:S03]  /*1d1c0*/  IMAD.X R24, R24, 0x1, R0, P3 ;  /* 0x0000000118187824 */ /* 0x000fc600018e0600 */
[----:B------:R-:W-:Y:S02]  /*1d1d0*/  SEL R4, R4, RZ, !P0 ;  /* 0x000000ff04047207 */ /* 0x000fe40004000000 */
[----:B------:R-:W-:Y:S01]  /*1d1e0*/  IADD3 R16, P4, R16, R202, RZ ;  /* 0x000000ca10107210 */ /* 0x000fe20007f9e0ff */
[----:B------:R-:W-:Y:S01]  /*1d1f0*/  IMAD.MOV.U32 R5, RZ, RZ, R24 ;  /* 0x000000ffff057224 */ /* 0x000fe200078e0018 */
[----:B------:R-:W-:Y:S01]  /*1d200*/  ISETP.NE.U32.AND P2, PT, R4, RZ, PT ;  /* 0x000000ff0400720c */ /* 0x000fe20003f45070 */
[----:B------:R-:W-:Y:S02]  /*1d210*/  IMAD.MOV.U32 R4, RZ, RZ, R23 ;  /* 0x000000ffff047224 */ /* 0x000fe400078e0017 */
[----:B------:R-:W-:Y:S01]  /*1d220*/  IMAD.X R22, R22, 0x1, R0, P4 ;  /* 0x0000000116167824 */ /* 0x000fe200020e0600 */
        /* <DEDUP_REMOVED lines=8> */
[----:B------:R-:W-:-:S03]  /*1d2b0*/  MOV R5, R22 ;  /* 0x0000001600057202 */ /* 0x000fc60000000f00 */
        /* <DEDUP_REMOVED lines=11> */
[----:B----4-:R-:W-:-:S04]  /*1d370*/  IMAD.X R27, R27, 0x1, R0, P3 ;  /* 0x000000011b1b7824 */ /* 0x010fc800018e0600 */
[----:B------:R-:W-:Y:S02]  /*1d380*/  IMAD.MOV.U32 R5, RZ, RZ, R27 ;  /* 0x000000ffff057224 */ /* 0x000fe400078e001b */
[----:B------:R-:W-:-:S03]  /*1d390*/  IMAD.X R20, R20, 0x1, R0, P4 ;  /* 0x0000000114147824 */ /* 0x000fc600020e0600 */
[----:B------:R1:W-:Y:S01]  /*1d3a0*/  LDGSTS.E [R3+0x2a00], [R4.64], P2 ;  /* 0x02a0000004037fae */ /* 0x0003e20009121848 */
[----:B------:R-:W-:-:S03]  /*1d3b0*/  ISETP.GT.AND P2, PT, R2, 0x12, PT ;  /* 0x000000120200780c */ /* 0x000fc60003f44270 */
[----:B------:R-:W-:Y:S01]  /*1d3c0*/  STL [R1+0x898], R27 ;  /* 0x0008981b01007387 */ /* 0x000fe20000100800 */
[----:B-1----:R-:W-:Y:S02]  /*1d3d0*/  IMAD.MOV.U32 R4, RZ, RZ, R18 ;  /* 0x000000ffff047224 */ /* 0x002fe400078e0012 */
[----:B------:R-:W-:Y:S01]  /*1d3e0*/  IMAD.MOV.U32 R5, RZ, RZ, R20 ;  /* 0x000000ffff057224 */ /* 0x000fe200078e0014 */
[----:B--2---:R-:W-:Y:S01]  /*1d3f0*/  IADD3 R19, P3, R19, R202, RZ ;  /* 0x000000ca13137210 */ /* 0x004fe20007f7e0ff */
[----:B------:R-:W-:Y:S04]  /*1d400*/  STL [R1+0x86c], R18 ;  /* 0x00086c1201007387 */ /* 0x000fe80000100800 */
[----:B------:R1:W-:Y:S01]  /*1d410*/  LDGSTS.E [R3+0x3800], [R4.64], P1 ;  /* 0x0380000004037fae */ /* 0x0003e20008921848 */
[----:B------:R-:W-:-:S03]  /*1d420*/  IMAD.X R21, R21, 0x1, R0, P3 ;  /* 0x0000000115157824 */ /* 0x000fc600018e0600 */
[----:B------:R2:W-:Y:S01]  /*1d430*/  STL [R1+0x860], R20 ;  /* 0x0008601401007387 */ /* 0x0005e20000100800 */
[----:B------:R-:W-:Y:S02]  /*1d440*/  IADD3 R7, P4, R7, R202, RZ ;  /* 0x000000ca07077210 */ /* 0x000fe40007f9e0ff */
[----:B-1----:R-:W-:Y:S01]  /*1d450*/  SEL R4, RZ, 0x4, !P2 ;  /* 0x00000004ff047807 */ /* 0x002fe20005000000 */
[----:B--2---:R-:W2:Y:S01]  /*1d460*/  LDL.LU R20, [R1+0x7e4] ;  /* 0x0007e40001147983 */ /* 0x004ea20000300800 */
[----:B------:R-:W-:Y:S02]  /*1d470*/  IMAD.MOV.U32 R5, RZ, RZ, R21 ;  /* 0x000000ffff057224 */ /* 0x000fe400078e0015 */
[----:B------:R-:W-:Y:S01]  /*1d480*/  SEL R4, R4, RZ, !P0 ;  /* 0x000000ff04047207 */ /* 0x000fe20004000000 */
[----:B------:R-:W3:Y:S01]  /*1d490*/  LDL.LU R18, [R1+0x7cc] ;  /* 0x0007cc0001127983 */ /* 0x000ee20000300800 */
[----:B------:R-:W-:-:S03]  /*1d4a0*/  IMAD.X R25, R25, 0x1, R0, P4 ;  /* 0x0000000119197824 */ /* 0x000fc600020e0600 */
[----:B------:R-:W-:Y:S04]  /*1d4b0*/  STL [R1+0x864], R19 ;  /* 0x0008641301007387 */ /* 0x000fe80000100800 */
[----:B------:R1:W-:Y:S01]  /*1d4c0*/  STL [R1+0x858], R21 ;  /* 0x0008581501007387 */ /* 0x0003e20000100800 */
[----:B------:R-:W-:-:S03]  /*1d4d0*/  ISETP.NE.U32.AND P2, PT, R4, RZ, PT ;  /* 0x000000ff0400720c */ /* 0x000fc60003f45070 */
[----:B------:R4:W-:Y:S01]  /*1d4e0*/  STL [R1+0x82c], R7 ;  /* 0x00082c0701007387 */ /* 0x0009e20000100800 */
[----:B------:R-:W-:-:S03]  /*1d4f0*/  MOV R4, R19 ;  /* 0x0000001300047202 */ /* 0x000fc60000000f00 */
[----:B-1----:R-:W5:Y:S04]  /*1d500*/  LDL.LU R21, [R1+0x7d8] ;  /* 0x0007d80001157983 */ /* 0x002f680000300800 */
[----:B------:R-:W-:Y:S04]  /*1d510*/  STL [R1+0x820], R25 ;  /* 0x0008201901007387 */ /* 0x000fe80000100800 */
[----:B------:R-:W5:Y:S04]  /*1d520*/  LDL.LU R19, [R1+0x7a0] ;  /* 0x0007a00001137983 */ /* 0x000f680000300800 */
[----:B------:R1:W-:Y:S01]  /*1d530*/  LDGSTS.E [R3+0x3a00], [R4.64], P1 ;  /* 0x03a0000004037fae */ /* 0x0003e20008921848 */
[----:B------:R-:W-:-:S02]  /*1d540*/  IADD3 R16, P3, R16, R202, RZ ;  /* 0x000000ca10107210 */ /* 0x000fc40007f7e0ff */
[----:B------:R-:W-:Y:S01]  /*1d550*/  ISETP.GT.AND P1, PT, R2, 0x16, PT ;  /* 0x000000160200780c */ /* 0x000fe20003f24270 */
[----:B------:R-:W5:Y:S02]  /*1d560*/  LDL.LU R26, [R1+0x7a4] ;  /* 0x0007a400011a7983 */ /* 0x000f640000300800 */
[--C-:B------:R-:W-:Y:S02]  /*1d570*/  IMAD.X R24, R24, 0x1, R0.reuse, P3 ;  /* 0x0000000118187824 */ /* 0x100fe400018e0600 */
[----:B-1----:R-:W-:Y:S02]  /*1d580*/  IMAD.MOV.U32 R4, RZ, RZ, R7 ;  /* 0x000000ffff047224 */ /* 0x002fe400078e0007 */
[----:B------:R-:W-:Y:S01]  /*1d590*/  IMAD.MOV.U32 R5, RZ, RZ, R25 ;  /* 0x000000ffff057224 */ /* 0x000fe200078e0019 */
[----:B------:R-:W-:Y:S01]  /*1d5a0*/  IADD3 R22, P4, R22, R202, RZ ;  /* 0x000000ca16167210 */ /* 0x000fe20007f9e0ff */
[----:B----4-:R-:W4:Y:S04]  /*1d5b0*/  LDL.LU R7, [R1+0x78c] ;  /* 0x00078c0001077983 */ /* 0x010f280000300800 */
[----:B------:R1:W-:Y:S01]  /*1d5c0*/  LDGSTS.E [R3+0x4800], [R4.64], P2 ;  /* 0x0480000004037fae */ /* 0x0003e20009121848 */
[----:B------:R-:W-:-:S03]  /*1d5d0*/  IMAD.X R23, R23, 0x1, R0, P4 ;  /* 0x0000000117177824 */ /* 0x000fc600020e0600 */
        /* <DEDUP_REMOVED lines=15> */
[----:B-1----:R-:W-:Y:S01]  /*1d6d0*/  IMAD.MOV.U32 R4, RZ, RZ, R22 ;  /* 0x000000ffff047224 */ /* 0x002fe200078e0016 */
[----:B------:R-:W-:Y:S02]  /*1d6e0*/  MOV R5, R23 ;  /* 0x0000001700057202 */ /* 0x000fe40000000f00 */
        /* <DEDUP_REMOVED lines=8> */
[----:B------:R-:W-:Y:S02]  /*1d770*/  IMAD.MOV.U32 R4, RZ, RZ, R20 ;  /* 0x000000ffff047224 */ /* 0x000fe400078e0014 */
[----:B-----5:R-:W-:-:S04]  /*1d780*/  IMAD.X R21, R21, 0x1, R0, P3 ;  /* 0x0000000115157824 */ /* 0x020fc800018e0600 */
[----:B------:R-:W-:Y:S02]  /*1d790*/  IMAD.MOV.U32 R5, RZ, RZ, R21 ;  /* 0x000000ffff057224 */ /* 0x000fe400078e0015 */
[----:B------:R-:W-:-:S03]  /*1d7a0*/  IMAD.X R19, R19, 0x1, R0, P4 ;  /* 0x0000000113137824 */ /* 0x000fc600020e0600 */
[----:B------:R1:W-:Y:S01]  /*1d7b0*/  LDGSTS.E [R3+0x5a00], [R4.64], P1 ;  /* 0x05a0000004037fae */ /* 0x0003e20008921848 */
[----:B------:R-:W-:Y:S01]  /*1d7c0*/  ISETP.GT.AND P1, PT, R2, 0x1e, PT ;  /* 0x0000001e0200780c */ /* 0x000fe20003f24270 */
[----:B-1----:R-:W-:Y:S02]  /*1d7d0*/  IMAD.MOV.U32 R4, RZ, RZ, R18 ;  /* 0x000000ffff047224 */ /* 0x002fe400078e0012 */
[----:B------:R-:W-:Y:S01]  /*1d7e0*/  IMAD.MOV.U32 R5, RZ, RZ, R19 ;  /* 0x000000ffff057224 */ /* 0x000fe200078e0013 */
[----:B------:R-:W-:-:S04]  /*1d7f0*/  IADD3 R26, P3, R26, R202, RZ ;  /* 0x000000ca1a1a7210 */ /* 0x000fc80007f7e0ff */
[----:B------:R1:W-:Y:S01]  /*1d800*/  LDGSTS.E [R3+0x6800], [R4.64], P2 ;  /* 0x0680000004037fae */ /* 0x0003e20009121848 */
[----:B----4-:R-:W-:-:S03]  /*1d810*/  IADD3 R7, P4, R7, R202, RZ ;  /* 0x000000ca07077210 */ /* 0x010fc60007f9e0ff */
[----:B------:R-:W-:Y:S01]  /*1d820*/  STL [R1+0x7e4], R20 ;  /* 0x0007e41401007387 */ /* 0x000fe20000100800 */
[----:B-1----:R-:W-:-:S03]  /*1d830*/  SEL R4, RZ, 0x4, !P1 ;  /* 0x00000004ff047807 */ /* 0x002fc60004800000 */
[----:B------:R1:W-:Y:S01]  /*1d840*/  STL [R1+0x7d8], R21 ;  /* 0x0007d81501007387 */ /* 0x0003e20000100800 */
[----:B------:R-:W-:-:S03]  /*1d850*/  SEL R4, R4, RZ, !P0 ;  /* 0x000000ff04047207 */ /* 0x000fc60004000000 */
[----:B------:R-:W-:Y:S01]  /*1d860*/  STL [R1+0x7cc], R18 ;  /* 0x0007cc1201007387 */ /* 0x000fe20000100800 */
[----:B------:R-:W-:-:S03]  /*1d870*/  IMAD.X R27, R27, 0x1, R0, P3 ;  /* 0x000000011b1b7824 */ /* 0x000fc600018e0600 */
[----:B------:R2:W-:Y:S01]  /*1d880*/  STL [R1+0x7a0], R19 ;  /* 0x0007a01301007387 */ /* 0x0005e20000100800 */
[----:B------:R-:W-:Y:S02]  /*1d890*/  ISETP.NE.U32.AND P1, PT, R4, RZ, PT ;  /* 0x000000ff0400720c */ /* 0x000fe40003f25070 */
[----:B------:R-:W-:Y:S01]  /*1d8a0*/  MOV R4, R26 ;  /* 0x0000001a00047202 */ /* 0x000fe20000000f00 */
[----:B-1----:R-:W3:Y:S01]  /*1d8b0*/  LDL.LU R21, [R1+0x718] ;  /* 0x0007180001157983 */ /* 0x002ee20000300800 */
[----:B------:R-:W-:-:S03]  /*1d8c0*/  IMAD.MOV.U32 R5, RZ, RZ, R27 ;  /* 0x000000ffff057224 */ /* 0x000fc600078e001b */
[----:B------:R-:W4:Y:S01]  /*1d8d0*/  LDL.LU R20, [R1+0x724] ;  /* 0x0007240001147983 */ /* 0x000f220000300800 */
[----:B------:R-:W-:-:S03]  /*1d8e0*/  IMAD.X R16, R16, 0x1, R0, P4 ;  /* 0x0000000110107824 */ /* 0x000fc600020e0600 */
[----:B--2---:R-:W2:Y:S04]  /*1d8f0*/  LDL.LU R19, [R1+0x6fc] ;  /* 0x0006fc0001137983 */ /* 0x004ea80000300800 */
[----:B------:R-:W5:Y:S04]  /*1d900*/  LDL.LU R18, [R1+0x700] ;  /* 0x0007000001127983 */ /* 0x000f680000300800 */
[----:B------:R-:W-:Y:S04]  /*1d910*/  STL [R1+0x7a4], R26 ;  /* 0x0007a41a01007387 */ /* 0x000fe80000100800 */
[----:B------:R-:W-:Y:S04]  /*1d920*/  STL [R1+0x798], R27 ;  /* 0x0007981b01007387 */ /* 0x000fe80000100800 */
[----:B------:R-:W-:Y:S04]  /*1d930*/  STL [R1+0x78c], R7 ;  /* 0x00078c0701007387 */ /* 0x000fe80000100800 */
[----:B------:R1:W-:Y:S04]  /*1d940*/  LDGSTS.E [R3+0x6a00], [R4.64], P2 ;  /* 0x06a0000004037fae */ /* 0x0003e80009121848 */
[----:B------:R1:W-:Y:S02]  /*1d950*/  STL [R1+0x760], R16 ;  /* 0x0007601001007387 */ /* 0x0003e40000100800 */
[----:B-1----:R-:W-:-:S02]  /*1d960*/  IMAD.MOV.U32 R5, RZ, RZ, R16 ;  /* 0x000000ffff057224 */ /* 0x002fc400078e0010 */
[----:B------:R-:W-:Y:S01]  /*1d970*/  IMAD.MOV.U32 R4, RZ, RZ, R7 ;  /* 0x000000ffff047224 */ /* 0x000fe200078e0007 */
[----:B------:R-:W2:Y:S04]  /*1d980*/  LDL.LU R16, [R1+0x704] ;  /* 0x0007040001107983 */ /* 0x000ea80000300800 */
[----:B------:R-:W2:Y:S01]  /*1d990*/  LDL.LU R7, [R1+0x708] ;  /* 0x0007080001077983 */ /* 0x000ea20000300800 */
        /* <DEDUP_REMOVED lines=13> */
[----:B-1----:R-:W-:Y:S01]  /*1da70*/  IMAD.MOV.U32 R4, RZ, RZ, R22 ;  /* 0x000000ffff047224 */ /* 0x002fe200078e0016 */
[----:B------:R-:W-:-:S05]  /*1da80*/  MOV R5, R23 ;  /* 0x0000001700057202 */ /* 0x000fca0000000f00 */
[----:B------:R1:W-:Y:S02]  /*1da90*/  LDGSTS.E [R3+0x8800], [R4.64], P2 ;  /* 0x0880000004037fae */ /* 0x0003e40009121848 */
[----:B-1----:R-:W-:-:S04]  /*1daa0*/  SEL R4, RZ, 0x4, !P1 ;  /* 0x00000004ff047807 */ /* 0x002fc80004800000 */
[----:B------:R-:W-:Y:S01]  /*1dab0*/  SEL R4, R4, RZ, !P0 ;  /* 0x000000ff04047207 */ /* 0x000fe20004000000 */
[----:B------:R-:W-:Y:S03]  /*1dac0*/  STL [R1+0x764], R24 ;  /* 0x0007641801007387 */ /* 0x000fe60000100800 */
[----:B------:R-:W-:Y:S01]  /*1dad0*/  ISETP.NE.U32.AND P1, PT, R4, RZ, PT ;  /* 0x000000ff0400720c */ /* 0x000fe20003f25070 */
[----:B------:R-:W-:Y:S04]  /*1dae0*/  STL [R1+0x758], R25 ;  /* 0x0007581901007387 */ /* 0x000fe80000100800 */
[----:B------:R-:W-:Y:S04]  /*1daf0*/  STL [R1+0x74c], R22 ;  /* 0x00074c1601007387 */ /* 0x000fe80000100800 */
[----:B------:R-:W-:Y:S01]  /*1db00*/  STL [R1+0x720], R23 ;  /* 0x0007201701007387 */ /* 0x000fe20000100800 */
[----:B----4-:R-:W-:-:S05]  /*1db10*/  IADD3 R20, P3, R20, R202, RZ ;  /* 0x000000ca14147210 */ /* 0x010fca0007f7e0ff */
[----:B---3--:R-:W-:Y:S01]  /*1db20*/  IMAD.X R21, R21, 0x1, R0, P3 ;  /* 0x0000000115157824 */ /* 0x008fe200018e0600 */
[-C--:B-----5:R-:W-:Y:S01]  /*1db30*/  IADD3 R18, P4, R18, R202.reuse, RZ ;  /* 0x000000ca12127210 */ /* 0x0a0fe20007f9e0ff */
[----:B------:R-:W-:Y:S02]  /*1db40*/  IMAD.MOV.U32 R4, RZ, RZ, R20 ;  /* 0x000000ffff047224 */ /* 0x000fe400078e0014 */
[----:B------:R-:W-:Y:S02]  /*1db50*/  IMAD.MOV.U32 R5, RZ, RZ, R21 ;  /* 0x000000ffff057224 */ /* 0x000fe400078e0015 */
[----:B--2---:R-:W-:Y:S01]  /*1db60*/  IMAD.X R19, R19, 0x1, R0, P4 ;  /* 0x0000000113137824 */ /* 0x004fe200020e0600 */
[----:B------:R-:W-:Y:S04]  /*1db70*/  STL [R1+0x724], R20 ;  /* 0x0007241401007387 */ /* 0x000fe80000100800 */
[----:B------:R1:W-:Y:S04]  /*1db80*/  STL [R1+0x718], R21 ;  /* 0x0007181501007387 */ /* 0x0003e80000100800 */
[----:B------:R-:W-:Y:S04]  /*1db90*/  STL [R1+0x700], R18 ;  /* 0x0007001201007387 */ /* 0x000fe80000100800 */
[----:B------:R2:W-:Y:S04]  /*1dba0*/  LDGSTS.E [R3+0x8a00], [R4.64], P2 ;  /* 0x08a0000004037fae */ /* 0x0005e80009121848 */
[----:B------:R3:W-:Y:S01]  /*1dbb0*/  STL [R1+0x6fc], R19 ;  /* 0x0006fc1301007387 */ /* 0x0007e20000100800 */
[----:B------:R-:W-:Y:S01]  /*1dbc0*/  IADD3 R7, P3, R7, R202, RZ ;  /* 0x000000ca07077210 */ /* 0x000fe20007f7e0ff */
[----:B--2---:R-:W-:-:S04]  /*1dbd0*/  IMAD.MOV.U32 R4, RZ, RZ, R18 ;  /* 0x000000ffff047224 */ /* 0x004fc800078e0012 */
[----:B------:R-:W-:Y:S01]  /*1dbe0*/  IMAD.X R16, R16, 0x1, R0, P3 ;  /* 0x0000000110107824 */ /* 0x000fe200018e0600 */
[----:B------:R-:W-:Y:S01]  /*1dbf0*/  STL [R1+0x708], R7 ;  /* 0x0007080701007387 */ /* 0x000fe20000100800 */
[----:B------:R-:W-:-:S03]  /*1dc00*/  IMAD.MOV.U32 R5, RZ, RZ, R19 ;  /* 0x000000ffff057224 */ /* 0x000fc600078e0013 */
[----:B------:R2:W-:Y:S04]  /*1dc10*/  STL [R1+0x704], R16 ;  /* 0x0007041001007387 */ /* 0x0005e80000100800 */
[----:B-1----:R-:W4:Y:S04]  /*1dc20*/  LDL.LU R21, [R1] ;  /* 0x0000000001157983 */ /* 0x002f280000300800 */
[----:B---3--:R-:W3:Y:S04]  /*1dc30*/  LDL.LU R19, [R1+0x4] ;  /* 0x0000040001137983 */ /* 0x008ee80000300800 */
[----:B------:R1:W-:Y:S04]  /*1dc40*/  LDGSTS.E [R3+0x9800], [R4.64], P1 ;  /* 0x0980000004037fae */ /* 0x0003e80008921848 */
[----:B------:R-:W5:Y:S01]  /*1dc50*/  LDL.LU R25, [R1+0x38] ;  /* 0x0000380001197983 */ /* 0x000f620000300800 */
[----:B-1----:R-:W-:-:S03]  /*1dc60*/  IMAD.MOV.U32 R5, RZ, RZ, R16 ;  /* 0x000000ffff057224 */ /* 0x002fc600078e0010 */
[----:B--2---:R-:W2:Y:S01]  /*1dc70*/  LDL.LU R16, [R1+0x3c] ;  /* 0x00003c0001107983 */ /* 0x004ea20000300800 */
[----:B------:R-:W-:Y:S02]  /*1dc80*/  ISETP.GT.AND P2, PT, R2, 0x2a, PT ;  /* 0x0000002a0200780c */ /* 0x000fe40003f44270 */
[----:B------:R-:W-:Y:S01]  /*1dc90*/  IADD3 R220, P4, R220, R202, RZ ;  /* 0x000000cadcdc7210 */ /* 0x000fe20007f9e0ff */
[----:B------:R-:W5:Y:S01]  /*1dca0*/  LDL.LU R24, [R1+0x40] ;  /* 0x0000400001187983 */ /* 0x000f620000300800 */
[----:B------:R-:W-:-:S03]  /*1dcb0*/  SEL R4, RZ, 0x4, !P2 ;  /* 0x00000004ff047807 */ /* 0x000fc60005000000 */
[--C-:B------:R-:W-:Y:S01]  /*1dcc0*/  IMAD.X R219, R219, 0x1, R0.reuse, P4 ;  /* 0x00000001dbdb7824 */ /* 0x100fe200020e0600 */
[----:B------:R-:W-:Y:S01]  /*1dcd0*/  SEL R4, R4, RZ, !P0 ;  /* 0x000000ff04047207 */ /* 0x000fe20004000000 */
[----:B------:R-:W5:Y:S03]  /*1dce0*/  LDL.LU R23, [R1+0x44] ;  /* 0x0000440001177983 */ /* 0x000f660000300800 */
[----:B------:R-:W-:Y:S01]  /*1dcf0*/  ISETP.NE.U32.AND P2, PT, R4, RZ, PT ;  /* 0x000000ff0400720c */ /* 0x000fe20003f45070 */
[----:B------:R-:W5:Y:S01]  /*1dd00*/  LDL.LU R22, [R1+0x78] ;  /* 0x0000780001167983 */ /* 0x000f620000300800 */
[----:B------:R-:W-:Y:S02]  /*1dd10*/  MOV R4, R7 ;  /* 0x0000000700047202 */ /* 0x000fe40000000f00 */
[-C--:B------:R-:W-:Y:S01]  /*1dd20*/  IADD3 R222, P3, R222, R202.reuse, RZ ;  /* 0x000000cadede7210 */ /* 0x080fe20007f7e0ff */
[----:B------:R-:W5:Y:S04]  /*1dd30*/  LDL.LU R18, [R1+0x7c] ;  /* 0x00007c0001127983 */ /* 0x000f680000300800 */
[----:B------:R1:W-:Y:S01]  /*1dd40*/  LDGSTS.E [R3+0x9a00], [R4.64], P1 ;  /* 0x09a0000004037fae */ /* 0x0003e20008921848 */
[----:B------:R-:W-:Y:S01]  /*1dd50*/  ISETP.GT.AND P1, PT, R2, 0x2e, PT ;  /* 0x0000002e0200780c */ /* 0x000fe20003f24270 */
[----:B------:R-:W-:Y:S01]  /*1dd60*/  IMAD.X R221, R221, 0x1, R0, P3 ;  /* 0x00000001dddd7824 */ /* 0x000fe200018e0600 */
[----:B------:R-:W-:Y:S01]  /*1dd70*/  IADD3 R236, P4, R236, R202, RZ ;  /* 0x000000caecec7210 */ /* 0x000fe20007f9e0ff */
[----:B------:R-:W5:Y:S01]  /*1dd80*/  LDL.LU R20, [R1+0x84] ;  /* 0x0000840001147983 */ /* 0x000f620000300800 */
[----:B-1----:R-:W-:-:S02]  /*1dd90*/  IMAD.MOV.U32 R4, RZ, RZ, R220 ;  /* 0x000000ffff047224 */ /* 0x002fc400078e00dc */
[----:B------:R-:W-:Y:S01]  /*1dda0*/  IMAD.MOV.U32 R5, RZ, RZ, R219 ;  /* 0x000000ffff057224 */ /* 0x000fe200078e00db */
[----:B------:R-:W-:Y:S01]  /*1ddb0*/  IADD3 R238, P3, R238, R202, RZ ;  /* 0x000000caeeee7210 */ /* 0x000fe20007f7e0ff */
[----:B------:R-:W-:Y:S01]  /*1ddc0*/  IMAD.X R235, R235, 0x1, R0, P4 ;  /* 0x00000001ebeb7824 */ /* 0x000fe200020e0600 */
[----:B------:R-:W5:Y:S04]  /*1ddd0*/  LDL.LU R7, [R1+0xbc] ;  /* 0x0000bc0001077983 */ /* 0x000f680000300800 */
[----:B------:R1:W-:Y:S02]  /*1dde0*/  LDGSTS.E [R3+0xa800], [R4.64], P2 ;  /* 0x0a80000004037fae */ /* 0x0003e40009121848 */
[----:B-1----:R-:W-:-:S04]  /*1ddf0*/  SEL R4, RZ, 0x4, !P1 ;  /* 0x00000004ff047807 */ /* 0x002fc80004800000 */
[----:B------:R-:W-:Y:S01]  /*1de00*/  SEL R4, R4, RZ, !P0 ;  /* 0x000000ff04047207 */ /* 0x000fe20004000000 */
[----:B------:R-:W-:-:S03]  /*1de10*/  IMAD.MOV.U32 R5, RZ, RZ, R221 ;  /* 0x000000ffff057224 */ /* 0x000fc600078e00dd */
[----:B------:R-:W-:Y:S01]  /*1de20*/  ISETP.NE.U32.AND P1, PT, R4, RZ, PT ;  /* 0x000000ff0400720c */ /* 0x000fe20003f25070 */
[----:B------:R-:W-:-:S05]  /*1de30*/  IMAD.MOV.U32 R4, RZ, RZ, R222 ;  /* 0x000000ffff047224 */ /* 0x000fca00078e00de */
[----:B------:R1:W-:Y:S01]  /*1de40*/  LDGSTS.E [R3+0xaa00], [R4.64], P2 ;  /* 0x0aa0000004037fae */ /* 0x0003e20009121848 */
[----:B------:R-:W-:Y:S01]  /*1de50*/  ISETP.GT.AND P2, PT, R2, 0x32, PT ;  /* 0x000000320200780c */ /* 0x000fe20003f44270 */
[----:B-1----:R-:W-:Y:S01]  /*1de60*/  IMAD.MOV.U32 R4, RZ, RZ, R236 ;  /* 0x000000ffff047224 */ /* 0x002fe200078e00ec */
[----:B------:R-:W-:-:S05]  /*1de70*/  MOV R5, R235 ;  /* 0x000000eb00057202 */ /* 0x000fca0000000f00 */
        /* <DEDUP_REMOVED lines=16> */
[----:B------:R-:W-:Y:S02]  /*1df80*/  ISETP.NE.U32.AND P1, PT, R4, RZ, PT ;  /* 0x000000ff0400720c */ /* 0x000fe40003f25070 */
[----:B---3--:R-:W-:-:S05]  /*1df90*/  IADD3 R19, P3, R19, R202, RZ ;  /* 0x000000ca13137210 */ /* 0x008fca0007f7e0ff */
[----:B----4-:R-:W-:Y:S01]  /*1dfa0*/  IMAD.X R21, R21, 0x1, R0, P3 ;  /* 0x0000000115157824 */ /* 0x010fe200018e0600 */
[----:B------:R-:W-:Y:S01]  /*1dfb0*/  STL [R1+0x4], R19 ;  /* 0x0000041301007387 */ /* 0x000fe20000100800 */
[----:B------:R-:W-:Y:S02]  /*1dfc0*/  MOV R4, R19 ;  /* 0x0000001300047202 */ /* 0x000fe40000000f00 */
[----:B------:R-:W-:Y:S01]  /*1dfd0*/  IMAD.MOV.U32 R5, RZ, RZ, R21 ;  /* 0x000000ffff057224 */ /* 0x000fe200078e0015 */
[----:B------:R1:W-:Y:S04]  /*1dfe0*/  STL [R1], R21 ;  /* 0x0000001501007387 */ /* 0x0003e80000100800 */
[----:B------:R3:W-:Y:S01]  /*1dff0*/  LDGSTS.E [R3+0xca00], [R4.64], P2 ;  /* 0x0ca0000004037fae */ /* 0x0007e20009121848 */
[----:B--2---:R-:W-:-:S05]  /*1e000*/  IADD3 R16, P4, R16, R202, RZ ;  /* 0x000000ca10107210 */ /* 0x004fca0007f9e0ff */
[----:B-----5:R-:W-:Y:S01]  /*1e010*/  IMAD.X R25, R25, 0x1, R0, P4 ;  /* 0x0000000119197824 */ /* 0x020fe200020e0600 */
[----:B------:R2:W-:Y:S04]  /*1e020*/  STL [R1+0x3c], R16 ;  /* 0x00003c1001007387 */ /* 0x0005e80000100800 */
[----:B-1----:R-:W4:Y:S04]  /*1e030*/  LDL.LU R21, [R1+0x80] ;  /* 0x0000800001157983 */ /* 0x002f280000300800 */
[----:B------:R-:W-:Y:S04]  /*1e040*/  STL [R1+0x38], R25 ;  /* 0x0000381901007387 */ /* 0x000fe80000100800 */
[----:B------:R-:W5:Y:S01]  /*1e050*/  LDL.LU R19, [R1+0xb8] ;  /* 0x0000b80001137983 */ /* 0x000f620000300800 */
[----:B---3--:R-:W-:Y:S01]  /*1e060*/  IMAD.MOV.U32 R4, RZ, RZ, R16 ;  /* 0x000000ffff047224 */ /* 0x008fe200078e0010 */
[-C--:B------:R-:W-:Y:S01]  /*1e070*/  IADD3 R23, P3, R23, R202.reuse, RZ ;  /* 0x000000ca17177210 */ /* 0x080fe20007f7e0ff */
[----:B------:R-:W-:Y:S01]  /*1e080*/  IMAD.MOV.U32 R5, RZ, RZ, R25 ;  /* 0x000000ffff057224 */ /* 0x000fe200078e0019 */
[----:B------:R-:W-:Y:S01]  /*1e090*/  ISETP.GT.AND P2, PT, R2, 0x3a, PT ;  /* 0x0000003a0200780c */ /* 0x000fe20003f44270 */
[----:B------:R-:W3:Y:S01]  /*1e0a0*/  LDL.LU R26, [R1+0xc4] ;  /* 0x0000c400011a7983 */ /* 0x000ee20000300800 */
[----:B------:R-:W-:Y:S01]  /*1e0b0*/  IADD3 R18, P4, R18, R202, RZ ;  /* 0x000000ca12127210 */ /* 0x000fe20007f9e0ff */
[----:B------:R-:W-:-:S02]  /*1e0c0*/  IMAD.X R24, R24, 0x1, R0, P3 ;  /* 0x0000000118187824 */ /* 0x000fc400018e0600 */
[----:B------:R1:W-:Y:S04]  /*1e0d0*/  LDGSTS.E [R3+0xd800], [R4.64], P1 ;  /* 0x0d80000004037fae */ /* 0x0003e80008921848 */
[----:B--2---:R-:W2:Y:S01]  /*1e0e0*/  LDL.LU R16, [R1+0xfc] ;  /* 0x0000fc0001107983 */ /* 0x004ea20000300800 */
[----:B------:R-:W-:-:S03]  /*1e0f0*/  IMAD.X R22, R22, 0x1, R0, P4 ;  /* 0x0000000116167824 */ /* 0x000fc600020e0600 */
[----:B------:R1:W-:Y:S02]  /*1e100*/  STL [R1+0x44], R23 ;  /* 0x0000441701007387 */ /* 0x0003e40000100800 */
[----:B-1----:R-:W-:Y:S02]  /*1e110*/  SEL R4, RZ, 0x4, !P2 ;  /* 0x00000004ff047807 */ /* 0x002fe40005000000 */
[----:B------:R1:W-:Y:S02]  /*1e120*/  STL [R1+0x40], R24 ;  /* 0x0000401801007387 */ /* 0x0003e40000100800 */
[----:B------:R-:W-:Y:S02]  /*1e130*/  SEL R4, R4, RZ, !P0 ;  /* 0x000000ff04047207 */ /* 0x000fe40004000000 */
[----:B------:R-:W-:Y:S01]  /*1e140*/  STL [R1+0x7c], R18 ;  /* 0x00007c1201007387 */ /* 0x000fe20000100800 */
[----:B------:R-:W-:-:S03]  /*1e150*/  IMAD.MOV.U32 R5, RZ, RZ, R24 ;  /* 0x000000ffff057224 */ /* 0x000fc600078e0018 */
[----:B------:R-:W2:Y:S01]  /*1e160*/  LDL.LU R27, [R1+0xc0] ;  /* 0x0000c000011b7983 */ /* 0x000ea20000300800 */
[----:B------:R-:W-:Y:S01]  /*1e170*/  ISETP.NE.U32.AND P2, PT, R4, RZ, PT ;  /* 0x000000ff0400720c */ /* 0x000fe20003f45070 */
[----:B------:R-:W-:Y:S02]  /*1e180*/  IMAD.MOV.U32 R4, RZ, RZ, R23 ;  /* 0x000000ffff047224 */ /* 0x000fe400078e0017 */
[----:B------:R1:W-:Y:S04]  /*1e190*/  STL [R1+0x78], R22 ;  /* 0x0000781601007387 */ /* 0x0003e80000100800 */
[----:B------:R-:W2:Y:S04]  /*1e1a0*/  LDL.LU R23, [R1+0xf8] ;  /* 0x0000f80001177983 */ /* 0x000ea80000300800 */
[----:B------:R1:W-:Y:S04]  /*1e1b0*/  LDGSTS.E [R3+0xda00], [R4.64], P1 ;  /* 0x0da0000004037fae */ /* 0x0003e80008921848 */
[----:B-1----:R-:W2:Y:S01]  /*1e1c0*/  LDL.LU R24, [R1+0x100] ;  /* 0x0001000001187983 */ /* 0x002ea20000300800 */
[----:B------:R-:W-:-:S03]  /*1e1d0*/  MOV R5, R22 ;  /* 0x0000001600057202 */ /* 0x000fc60000000f00 */
[----:B------:R-:W2:Y:S01]  /*1e1e0*/  LDL.LU R22, [R1+0x104] ;  /* 0x0001040001167983 */ /* 0x000ea20000300800 */
[----:B------:R-:W-:Y:S01]  /*1e1f0*/  IMAD.MOV.U32 R4, RZ, RZ, R18 ;  /* 0x000000ffff047224 */ /* 0x000fe200078e0012 */
[----:B------:R-:W-:Y:S02]  /*1e200*/  ISETP.GT.AND P1, PT, R2, 0x3e, PT ;  /* 0x0000003e0200780c */ /* 0x000fe40003f24270 */
[----:B------:R-:W2:Y:S01]  /*1e210*/  LDL.LU R25, [R1+0x138] ;  /* 0x0001380001197983 */ /* 0x000ea20000300800 */
[----:B------:R-:W-:-:S03]  /*1e220*/  IADD3 R20, P3, R20, R202, RZ ;  /* 0x000000ca14147210 */ /* 0x000fc60007f7e0ff */
[----:B------:R-:W2:Y:S01]  /*1e230*/  LDL.LU R18, [R1+0x13c] ;  /* 0x00013c0001127983 */ /* 0x000ea20000300800 */
[----:B------:R-:W-:-:S03]  /*1e240*/  IADD3 R7, P4, R7, R202, RZ ;  /* 0x000000ca07077210 */ /* 0x000fc60007f9e0ff */
[----:B------:R1:W-:Y:S04]  /*1e250*/  LDGSTS.E [R3+0xe800], [R4.64], P2 ;  /* 0x0e80000004037fae */ /* 0x0003e80009121848 */
[----:B------:R-:W-:Y:S01]  /*1e260*/  STL [R1+0x84], R20 ;  /* 0x0000841401007387 */ /* 0x000fe20000100800 */
[----:B-1----:R-:W-:-:S04]  /*1e270*/  SEL R4, RZ, 0x4, !P1 ;  /* 0x00000004ff047807 */ /* 0x002fc80004800000 */
[----:B------:R-:W-:-:S04]  /*1e280*/  SEL R4, R4, RZ, !P0 ;  /* 0x000000ff04047207 */ /* 0x000fc80004000000 */
[----:B------:R-:W-:Y:S01]  /*1e290*/  ISETP.NE.U32.AND P1, PT, R4, RZ, PT ;  /* 0x000000ff0400720c */ /* 0x000fe20003f25070 */
[----:B------:R-:W-:Y:S02]  /*1e2a0*/  IMAD.MOV.U32 R4, RZ, RZ, R20 ;  /* 0x000000ffff047224 */ /* 0x000fe400078e0014 */
[----:B----4-:R-:W-:-:S05]  /*1e2b0*/  IMAD.X R21, R21, 0x1, R0, P3 ;  /* 0x0000000115157824 */ /* 0x010fca00018e0600 */
[----:B------:R1:W-:Y:S01]  /*1e2c0*/  STL [R1+0x80], R21 ;  /* 0x0000801501007387 */ /* 0x0003e20000100800 */
[----:B-----5:R-:W-:-:S03]  /*1e2d0*/  IMAD.X R19, R19, 0x1, R0, P4 ;  /* 0x0000000113137824 */ /* 0x020fc600020e0600 */
[----:B------:R-:W-:Y:S01]  /*1e2e0*/  STL [R1+0xbc], R7 ;  /* 0x0000bc0701007387 */ /* 0x000fe20000100800 */
[----:B------:R-:W-:-:S03]  /*1e2f0*/  IMAD.MOV.U32 R5, RZ, RZ, R21 ;  /* 0x000000ffff057224 */ /* 0x000fc600078e0015 */
[----:B------:R4:W-:Y:S04]  /*1e300*/  STL [R1+0xb8], R19 ;  /* 0x0000b81301007387 */ /* 0x0009e80000100800 */
[----:B-1----:R-:W5:Y:S04]  /*1e310*/  LDL.LU R21, [R1+0x140] ;  /* 0x0001400001157983 */ /* 0x002f680000300800 */
[----:B------:R-:W5:Y:S04]  /*1e320*/  LDL.LU R20, [R1+0x144] ;  /* 0x0001440001147983 */ /* 0x000f680000300800 */
[----:B------:R1:W-:Y:S02]  /*1e330*/  LDGSTS.E [R3+0xea00], [R4.64], P2 ;  /* 0x0ea0000004037fae */ /* 0x0003e40009121848 */
[----:B-1----:R-:W-:-:S02]  /*1e340*/  IMAD.MOV.U32 R5, RZ, RZ, R19 ;  /* 0x000000ffff057224 */ /* 0x002fc400078e0013 */
[----:B------:R-:W-:Y:S01]  /*1e350*/  IMAD.MOV.U32 R4, RZ, RZ, R7 ;  /* 0x000000ffff047224 */ /* 0x000fe200078e0007 */
[----:B----4-:R-:W4:Y:S04]  /*1e360*/  LDL.LU R19, [R1+0x178] ;  /* 0x0001780001137983 */ /* 0x010f280000300800 */
[----:B------:R-:W4:Y:S01]  /*1e370*/  LDL.LU R7, [R1+0x17c] ;  /* 0x00017c0001077983 */ /* 0x000f220000300800 */
[----:B------:R-:W-:-:S03]  /*1e380*/  ISETP.GT.AND P2, PT, R2, 0x42, PT ;  /* 0x000000420200780c */ /* 0x000fc60003f44270 */
[----:B------:R1:W-:Y:S01]  /*1e390*/  LDGSTS.E [R3+0xf800], [R4.64], P1 ;  /* 0x0f80000004037fae */ /* 0x0003e20008921848 */
[-C--:B---3--:R-:W-:Y:S02]  /*1e3a0*/  IADD3 R26, P3, R26, R202.reuse, RZ ;  /* 0x000000ca1a1a7210 */ /* 0x088fe40007f7e0ff */
[----:B--2---:R-:W-:-:S03]  /*1e3b0*/  IADD3 R16, P4, R16, R202, RZ ;  /* 0x000000ca10107210 */ /* 0x004fc60007f9e0ff */
[----:B------:R-:W-:Y:S01]  /*1e3c0*/  IMAD.X R27, R27, 0x1, R0, P3 ;  /* 0x000000011b1b7824 */ /* 0x000fe200018e0600 */
[----:B-1----:R-:W-:-:S04]  /*1e3d0*/  SEL R4, RZ, 0x4, !P2 ;  /* 0x00000004ff047807 */ /* 0x002fc80005000000 */
[----:B------:R-:W-:Y:S01]  /*1e3e0*/  SEL R4, R4, RZ, !P0 ;  /* 0x000000ff04047207 */ /* 0x000fe20004000000 */
[----:B------:R-:W-:-:S03]  /*1e3f0*/  IMAD.MOV.U32 R5, RZ, RZ, R27 ;  /* 0x000000ffff057224 */ /* 0x000fc600078e001b */
[----:B------:R-:W-:Y:S02]  /*1e400*/  ISETP.NE.U32.AND P2, PT, R4, RZ, PT ;  /* 0x000000ff0400720c */ /* 0x000fe40003f45070 */
[----:B------:R-:W-:Y:S01]  /*1e410*/  MOV R4, R26 ;  /* 0x0000001a00047202 */ /* 0x000fe20000000f00 */
[----:B------:R-:W-:Y:S01]  /*1e420*/  IMAD.X R23, R23, 0x1, R0, P4 ;  /* 0x0000000117177824 */ /* 0x000fe200020e0600 */
[----:B------:R-:W-:-:S03]  /*1e430*/  IADD3 R22, P3, R22, R202, RZ ;  /* 0x000000ca16167210 */ /* 0x000fc60007f7e0ff */
[----:B------:R1:W-:Y:S01]  /*1e440*/  LDGSTS.E [R3+0xfa00], [R4.64], P1 ;  /* 0x0fa0000004037fae */ /* 0x0003e20008921848 */
[----:B------:R-:W-:Y:S01]  /*1e450*/  ISETP.GT.AND P1, PT, R2, 0x46, PT ;  /* 0x000000460200780c */ /* 0x000fe20003f24270 */
[----:B------:R-:W-:Y:S02]  /*1e460*/  IMAD.X R24, R24, 0x1, R0, P3 ;  /* 0x0000000118187824 */ /* 0x000fe400018e0600 */
[----:B------:R-:W-:Y:S01]  /*1e470*/  STL [R1+0xc4], R26 ;  /* 0x0000c41a01007387 */ /* 0x000fe20000100800 */
[----:B------:R-:W-:-:S03]  /*1e480*/  IADD3 R18, P4, R18, R202, RZ ;  /* 0x000000ca12127210 */ /* 0x000fc60007f9e0ff */
[----:B------:R-:W-:Y:S01]  /*1e490*/  STL [R1+0xc0], R27 ;  /* 0x0000c01b01007387 */ /* 0x000fe20000100800 */
[----:B-1----:R-:W-:Y:S02]  /*1e4a0*/  IMAD.MOV.U32 R4, RZ, RZ, R16 ;  /* 0x000000ffff047224 */ /* 0x002fe400078e0010 */
[----:B------:R-:W-:Y:S01]  /*1e4b0*/  IMAD.MOV.U32 R5, RZ, RZ, R23 ;  /* 0x000000ffff057224 */ /* 0x000fe200078e0017 */
[----:B------:R-:W-:Y:S04]  /*1e4c0*/  STL [R1+0xfc], R16 ;  /* 0x0000fc1001007387 */ /* 0x000fe80000100800 */
[----:B------:R1:W-:Y:S04]  /*1e4d0*/  LDGSTS.E [R3+0x10800], [R4.64], P2 ;  /* 0x1080000004037fae */ /* 0x0003e80009121848 */
[----:B------:R2:W-:Y:S01]  /*1e4e0*/  STL [R1+0xf8], R23 ;  /* 0x0000f81701007387 */ /* 0x0005e20000100800 */
[----:B------:R-:W-:Y:S01]  /*1e4f0*/  IMAD.X R25, R25, 0x1, R0, P4 ;  /* 0x0000000119197824 */ /* 0x000fe200020e0600 */
[----:B-1----:R-:W-:-:S02]  /*1e500*/  SEL R4, RZ, 0x4, !P1 ;  /* 0x00000004ff047807 */ /* 0x002fc40004800000 */
[----:B--2---:R-:W2:Y:S01]  /*1e510*/  LDL.LU R23, [R1+0x184] ;  /* 0x0001840001177983 */ /* 0x004ea20000300800 */
[----:B------:R-:W-:Y:S01]  /*1e520*/  IMAD.MOV.U32 R5, RZ, RZ, R24 ;  /* 0x000000ffff057224 */ /* 0x000fe200078e0018 */
[----:B------:R-:W-:Y:S02]  /*1e530*/  SEL R4, R4, RZ, !P0 ;  /* 0x000000ff04047207 */ /* 0x000fe40004000000 */
[----:B------:R-:W3:Y:S04]  /*1e540*/  LDL.LU R16, [R1+0x1bc] ;  /* 0x0001bc0001107983 */ /* 0x000ee80000300800 */
[----:B------:R-:W-:Y:S04]  /*1e550*/  STL [R1+0x104], R22 ;  /* 0x0001041601007387 */ /* 0x000fe80000100800 */
[----:B------:R1:W-:Y:S01]  /*1e560*/  STL [R1+0x100], R24 ;  /* 0x0001001801007387 */ /* 0x0003e20000100800 */
[----:B------:R-:W-:-:S03]  /*1e570*/  ISETP.NE.U32.AND P1, PT, R4, RZ, PT ;  /* 0x000000ff0400720c */ /* 0x000fc60003f25070 */
[----:B------:R1:W-:Y:S01]  /*1e580*/  STL [R1+0x13c], R18 ;  /* 0x00013c1201007387 */ /* 0x0003e20000100800 */
[----:B------:R-:W-:-:S03]  /*1e590*/  IMAD.MOV.U32 R4, RZ, RZ, R22 ;  /* 0x000000ffff047224 */ /* 0x000fc600078e0016 */
[----:B-1----:R-:W3:Y:S04]  /*1e5a0*/  LDL.LU R24, [R1+0x180] ;  /* 0x0001800001187983 */ /* 0x002ee80000300800 */
[----:B------:R-:W-:Y:S04]  /*1e5b0*/  STL [R1+0x138], R25 ;  /* 0x0001381901007387 */ /* 0x000fe80000100800 */
[----:B------:R-:W3:Y:S04]  /*1e5c0*/  LDL.LU R22, [R1+0x1b8] ;  /* 0x0001b80001167983 */ /* 0x000ee80000300800 */
[----:B------:R1:W-:Y:S01]  /*1e5d0*/  LDGSTS.E [R3+0x10a00], [R4.64], P2 ;  /* 0x10a0000004037fae */ /* 0x0003e20009121848 */
[----:B------:R-:W-:-:S03]  /*1e5e0*/  ISETP.GT.AND P2, PT, R2, 0x4a, PT ;  /* 0x0000004a0200780c */ /* 0x000fc60003f44270 */
[----:B------:R-:W3:Y:S01]  /*1e5f0*/  LDL.LU R26, [R1+0x1c4] ;  /* 0x0001c400011a7983 */ /* 0x000ee20000300800 */
[----:B-1----:R-:W-:Y:S01]  /*1e600*/  IMAD.MOV.U32 R4, RZ, RZ, R18 ;  /* 0x000000ffff047224 */ /* 0x002fe200078e0012 */
[----:B------:R-:W-:Y:S02]  /*1e610*/  MOV R5, R25 ;  /* 0x0000001900057202 */ /* 0x000fe40000000f00 */
[----:B------:R-:W3:Y:S04]  /*1e620*/  LDL.LU R18, [R1+0x1fc] ;  /* 0x0001fc0001127983 */ /* 0x000ee80000300800 */
[----:B------:R1:W-:Y:S02]  /*1e630*/  LDGSTS.E [R3+0x11800], [R4.64], P1 ;  /* 0x1180000004037fae */ /* 0x0003e40008921848 */
[----:B-1----:R-:W-:-:S04]  /*1e640*/  SEL R4, RZ, 0x4, !P2 ;  /* 0x00000004ff047807 */ /* 0x002fc80005000000 */
[----:B------:R-:W-:-:S04]  /*1e650*/  SEL R4, R4, RZ, !P0 ;  /* 0x000000ff04047207 */ /* 0x000fc80004000000 */
[----:B------:R-:W-:Y:S02]  /*1e660*/  ISETP.NE.U32.AND P2, PT, R4, RZ, PT ;  /* 0x000000ff0400720c */ /* 0x000fe40003f45070 */
[----:B-----5:R-:W-:-:S05]  /*1e670*/  IADD3 R20, P3, R20, R202, RZ ;  /* 0x000000ca14147210 */ /* 0x020fca0007f7e0ff */
[----:B------:R-:W-:Y:S01]  /*1e680*/  IMAD.X R21, R21, 0x1, R0, P3 ;  /* 0x0000000115157824 */ /* 0x000fe200018e0600 */
[----:B------:R1:W-:Y:S04]  /*1e690*/  STL [R1+0x144], R20 ;  /* 0x0001441401007387 */ /* 0x0003e80000100800 */
[----:B------:R5:W-:Y:S01]  /*1e6a0*/  STL [R1+0x140], R21 ;  /* 0x0001401501007387 */ /* 0x000be20000100800 */
[----:B------:R-:W-:Y:S02]  /*1e6b0*/  IMAD.MOV.U32 R4, RZ, RZ, R20 ;  /* 0x000000ffff047224 */ /* 0x000fe400078e0014 */
[----:B------:R-:W-:-:S05]  /*1e6c0*/  IMAD.MOV.U32 R5, RZ, RZ, R21 ;  /* 0x000000ffff057224 */ /* 0x000fca00078e0015 */
[----:B------:R1:W-:Y:S01]  /*1e6d0*/  LDGSTS.E [R3+0x11a00], [R4.64], P1 ;  /* 0x11a0000004037fae */ /* 0x0003e20008921848 */
[----:B----4-:R-:W-:-:S05]  /*1e6e0*/  IADD3 R7, P4, R7, R202, RZ ;  /* 0x000000ca07077210 */ /* 0x010fca0007f9e0ff */
[----:B------:R-:W-:Y:S01]  /*1e6f0*/  IMAD.X R19, R19, 0x1, R0, P4 ;  /* 0x0000000113137824 */ /* 0x000fe200020e0600 */
[----:B------:R-:W-:Y:S04]  /*1e700*/  STL [R1+0x17c], R7 ;  /* 0x00017c0701007387 */ /* 0x000fe80000100800 */
[----:B------:R-:W4:Y:S04]  /*1e710*/  LDL.LU R27, [R1+0x1c0] ;  /* 0x0001c000011b7983 */ /* 0x000f280000300800 */
[----:B------:R5:W-:Y:S04]  /*1e720*/  STL [R1+0x178], R19 ;  /* 0x0001781301007387 */ /* 0x000be80000100800 */
[----:B-1----:R-:W4:Y:S01]  /*1e730*/  LDL.LU R20, [R1+0x1f8] ;  /* 0x0001f80001147983 */ /* 0x002f220000300800 */
[----:B------:R-:W-:-:S03]  /*1e740*/  IMAD.MOV.U32 R5, RZ, RZ, R19 ;  /* 0x000000ffff057224 */ /* 0x000fc600078e0013 */
[----:B-----5:R-:W5:Y:S04]  /*1e750*/  LDL.LU R21, [R1+0x200] ;  /* 0x0002000001157983 */ /* 0x020f680000300800 */
[----:B------:R-:W5:Y:S01]  /*1e760*/  LDL.LU R19, [R1+0x204] ;  /* 0x0002040001137983 */ /* 0x000f620000300800 */
[----:B------:R-:W-:-:S03]  /*1e770*/  IMAD.MOV.U32 R4, RZ, RZ, R7 ;  /* 0x000000ffff047224 */ /* 0x000fc600078e0007 */
[----:B------:R-:W5:Y:S04]  /*1e780*/  LDL.LU R25, [R1+0x238] ;  /* 0x0002380001197983 */ /* 0x000f680000300800 */
[----:B------:R-:W5:Y:S01]  /*1e790*/  LDL.LU R7, [R1+0x23c] ;  /* 0x00023c0001077983 */ /* 0x000f620000300800 */
[----:B------:R-:W-:-:S03]  /*1e7a0*/  ISETP.GT.AND P1, PT, R2, 0x4e, PT ;  /* 0x0000004e0200780c */ /* 0x000fc60003f24270 */
[----:B------:R1:W-:Y:S02]  /*1e7b0*/  LDGSTS.E [R3+0x12800], [R4.64], P2 ;  /* 0x1280000004037fae */ /* 0x0003e40009121848 */
[----:B-1----:R-:W-:-:S04]  /*1e7c0*/  SEL R4, RZ, 0x4, !P1 ;  /* 0x00000004ff047807 */ /* 0x002fc80004800000 */
[----:B------:R-:W-:Y:S02]  /*1e7d0*/  SEL R4, R4, RZ, !P0 ;  /* 0x000000ff04047207 */ /* 0x000fe40004000000 */
[-C--:B--2---:R-:W-:Y:S02]  /*1e7e0*/  IADD3 R23, P3, R23, R202.reuse, RZ ;  /* 0x000000ca17177210 */ /* 0x084fe40007f7e0ff */
[----:B------:R-:W-:Y:S02]  /*1e7f0*/  ISETP.NE.U32.AND P1, PT, R4, RZ, PT ;  /* 0x000000ff0400720c */ /* 0x000fe40003f25070 */
[----:B---3--:R-:W-:Y:S02]  /*1e800*/  IADD3 R16, P4, R16, R202, RZ ;  /* 0x000000ca10107210 */ /* 0x008fe40007f9e0ff */
[----:B------:R-:W-:Y:S01]  /*1e810*/  MOV R4, R23 ;  /* 0x0000001700047202 */ /* 0x000fe20000000f00 */
[----:B------:R-:W-:Y:S01]  /*1e820*/  STL [R1+0x184], R23 ;  /* 0x0001841701007387 */ /* 0x000fe20000100800 */
[----:B------:R-:W-:-:S04]  /*1e830*/  IMAD.X R24, R24, 0x1, R0, P3 ;  /* 0x0000000118187824 */ /* 0x000fc800018e0600 */
        /* <DEDUP_REMOVED lines=8> */
[----:B--2---:R-:W-:-:S03]  /*1e8c0*/  IMAD.MOV.U32 R4, RZ, RZ, R16 ;  /* 0x000000ffff047224 */ /* 0x004fc600078e0010 */
[----:B------:R-:W2:Y:S01]  /*1e8d0*/  LDL.LU R23, [R1+0x244] ;  /* 0x0002440001177983 */ /* 0x000ea20000300800 */
[----:B------:R-:W-:Y:S01]  /*1e8e0*/  IMAD.MOV.U32 R5, RZ, RZ, R22 ;  /* 0x000000ffff057224 */ /* 0x000fe200078e0016 */
[-C--:B------:R-:W-:Y:S02]  /*1e8f0*/  IADD3 R26, P3, R26, R202.reuse, RZ ;  /* 0x000000ca1a1a7210 */ /* 0x080fe40007f7e0ff */
[----:B---3--:R-:W3:Y:S04]  /*1e900*/  LDL.LU R22, [R1+0x278] ;  /* 0x0002780001167983 */ /* 0x008ee80000300800 */
[----:B------:R1:W-:Y:S04]  /*1e910*/  LDGSTS.E [R3+0x13800], [R4.64], P1 ;  /* 0x1380000004037fae */ /* 0x0003e80008921848 */
[----:B------:R-:W3:Y:S01]  /*1e920*/  LDL.LU R16, [R1+0x27c] ;  /* 0x00027c0001107983 */ /* 0x000ee20000300800 */
[----:B------:R-:W-:-:S02]  /*1e930*/  IADD3 R18, P4, R18, R202, RZ ;  /* 0x000000ca12127210 */ /* 0x000fc40007f9e0ff */
[----:B-1----:R-:W-:-:S04]  /*1e940*/  SEL R4, RZ, 0x4, !P2 ;  /* 0x00000004ff047807 */ /* 0x002fc80005000000 */
[----:B------:R-:W-:-:S04]  /*1e950*/  SEL R4, R4, RZ, !P0 ;  /* 0x000000ff04047207 */ /* 0x000fc80004000000 */
[----:B------:R-:W-:Y:S01]  /*1e960*/  ISETP.NE.U32.AND P2, PT, R4, RZ, PT ;  /* 0x000000ff0400720c */ /* 0x000fe20003f45070 */
[----:B------:R-:W-:Y:S01]  /*1e970*/  IMAD.MOV.U32 R4, RZ, RZ, R26 ;  /* 0x000000ffff047224 */ /* 0x000fe200078e001a */
[----:B------:R-:W-:Y:S01]  /*1e980*/  STL [R1+0x1c4], R26 ;  /* 0x0001c41a01007387 */ /* 0x000fe20000100800 */
[----:B----4-:R-:W-:-:S04]  /*1e990*/  IMAD.X R27, R27, 0x1, R0, P3 ;  /* 0x000000011b1b7824 */ /* 0x010fc800018e0600 */
[----:B------:R-:W-:Y:S02]  /*1e9a0*/  IMAD.MOV.U32 R5, RZ, RZ, R27 ;  /* 0x000000ffff057224 */ /* 0x000fe400078e001b */
[----:B------:R-:W-:-:S03]  /*1e9b0*/  IMAD.X R20, R20, 0x1, R0, P4 ;  /* 0x0000000114147824 */ /* 0x000fc600020e0600 */
[----:B------:R1:W-:Y:S01]  /*1e9c0*/  LDGSTS.E [R3+0x13a00], [R4.64], P1 ;  /* 0x13a0000004037fae */ /* 0x0003e20008921848 */
[----:B------:R-:W-:Y:S02]  /*1e9d0*/  ISETP.GT.AND P1, PT, R2, 0x56, PT ;  /* 0x000000560200780c */ /* 0x000fe40003f24270 */
[----:B-----5:R-:W-:Y:S01]  /*1e9e0*/  IADD3 R19, P3, R19, R202, RZ ;  /* 0x000000ca13137210 */ /* 0x020fe20007f7e0ff */
[----:B------:R-:W-:Y:S01]  /*1e9f0*/  STL [R1+0x1c0], R27 ;  /* 0x0001c01b01007387 */ /* 0x000fe20000100800 */
[----:B-1----:R-:W-:Y:S01]  /*1ea00*/  IMAD.MOV.U32 R4, RZ, RZ, R18 ;  /* 0x000000ffff047224 */ /* 0x002fe200078e0012 */
[----:B------:R-:W-:Y:S02]  /*1ea10*/  MOV R5, R20 ;  /* 0x0000001400057202 */ /* 0x000fe40000000f00 */
[----:B------:R-:W-:Y:S01]  /*1ea20*/  STL [R1+0x1fc], R18 ;  /* 0x0001fc1201007387 */ /* 0x000fe20000100800 */
[----:B------:R-:W-:Y:S01]  /*1ea30*/  IADD3 R7, P4, R7, R202, RZ ;  /* 0x000000ca07077210 */ /* 0x000fe20007f9e0ff */
[----:B------:R-:W-:-:S02]  /*1ea40*/  IMAD.X R21, R21, 0x1, R0, P3 ;  /* 0x0000000115157824 */ /* 0x000fc400018e0600 */
[----:B------:R1:W-:Y:S04]  /*1ea50*/  LDGSTS.E [R3+0x14800], [R4.64], P2 ;  /* 0x1480000004037fae */ /* 0x0003e80009121848 */
[----:B------:R4:W-:Y:S01]  /*1ea60*/  STL [R1+0x1f8], R20 ;  /* 0x0001f81401007387 */ /* 0x0009e20000100800 */
[----:B------:R-:W-:Y:S01]  /*1ea70*/  IMAD.X R25, R25, 0x1, R0, P4 ;  /* 0x0000000119197824 */ /* 0x000fe200020e0600 */
[----:B-1----:R-:W-:Y:S02]  /*1ea80*/  SEL R4, RZ, 0x4, !P1 ;  /* 0x00000004ff047807 */ /* 0x002fe40004800000 */
[----:B----4-:R-:W4:Y:S01]  /*1ea90*/  LDL.LU R20, [R1+0x284] ;  /* 0x0002840001147983 */ /* 0x010f220000300800 */
[----:B------:R-:W-:Y:S01]  /*1eaa0*/  IMAD.MOV.U32 R5, RZ, RZ, R21 ;  /* 0x000000ffff057224 */ /* 0x000fe200078e0015 */
[----:B------:R-:W-:-:S02]  /*1eab0*/  SEL R4, R4, RZ, !P0 ;  /* 0x000000ff04047207 */ /* 0x000fc40004000000 */
[----:B------:R-:W5:Y:S04]  /*1eac0*/  LDL.LU R18, [R1+0x2bc] ;  /* 0x0002bc0001127983 */ /* 0x000f680000300800 */
[----:B------:R-:W-:Y:S04]  /*1ead0*/  STL [R1+0x204], R19 ;  /* 0x0002041301007387 */ /* 0x000fe80000100800 */
        /* <DEDUP_REMOVED lines=10> */
[----:B-1----:R-:W-:Y:S02]  /*1eb80*/  IMAD.MOV.U32 R4, RZ, RZ, R7 ;  /* 0x000000ffff047224 */ /* 0x002fe400078e0007 */
[----:B------:R-:W-:Y:S01]  /*1eb90*/  IMAD.MOV.U32 R5, RZ, RZ, R25 ;  /* 0x000000ffff057224 */ /* 0x000fe200078e0019 */
[----:B------:R-:W5:Y:S04]  /*1eba0*/  LDL.LU R7, [R1+0x2fc] ;  /* 0x0002fc0001077983 */ /* 0x000f680000300800 */
[----:B------:R1:W-:Y:S01]  /*1ebb0*/  LDGSTS.E [R3+0x15800], [R4.64], P1 ;  /* 0x1580000004037fae */ /* 0x0003e20008921848 */
[----:B--2---:R-:W-:Y:S02]  /*1ebc0*/  IADD3 R23, P3, R23, R202, RZ ;  /* 0x000000ca17177210 */ /* 0x004fe40007f7e0ff */
[----:B-1----:R-:W-:-:S03]  /*1ebd0*/  SEL R4, RZ, 0x4, !P2 ;  /* 0x00000004ff047807 */ /* 0x002fc60005000000 */
[----:B------:R-:W-:Y:S01]  /*1ebe0*/  IMAD.X R24, R24, 0x1, R0, P3 ;  /* 0x0000000118187824 */ /* 0x000fe200018e0600 */
[----:B------:R-:W-:Y:S01]  /*1ebf0*/  STL [R1+0x244], R23 ;  /* 0x0002441701007387 */ /* 0x000fe20000100800 */
[----:B------:R-:W-:Y:S02]  /*1ec00*/  SEL R4, R4, RZ, !P0 ;  /* 0x000000ff04047207 */ /* 0x000fe40004000000 */
[----:B---3--:R-:W-:Y:S01]  /*1ec10*/  IADD3 R16, P4, R16, R202, RZ ;  /* 0x000000ca10107210 */ /* 0x008fe20007f9e0ff */
[----:B------:R1:W-:Y:S01]  /*1ec20*/  STL [R1+0x240], R24 ;  /* 0x0002401801007387 */ /* 0x0003e20000100800 */
[----:B------:R-:W-:-:S03]  /*1ec30*/  ISETP.NE.U32.AND P2, PT, R4, RZ, PT ;  /* 0x000000ff0400720c */ /* 0x000fc60003f45070 */
[----:B------:R-:W-:Y:S01]  /*1ec40*/  STL [R1+0x27c], R16 ;  /* 0x00027c1001007387 */ /* 0x000fe20000100800 */
[----:B------:R-:W-:-:S03]  /*1ec50*/  IMAD.X R22, R22, 0x1, R0, P4 ;  /* 0x0000000116167824 */ /* 0x000fc600020e0600 */
[----:B------:R-:W2:Y:S01]  /*1ec60*/  LDL.LU R27, [R1+0x2c0] ;  /* 0x0002c000011b7983 */ /* 0x000ea20000300800 */
[----:B------:R-:W-:Y:S01]  /*1ec70*/  MOV R4, R23 ;  /* 0x0000001700047202 */ /* 0x000fe20000000f00 */
[----:B------:R-:W-:Y:S02]  /*1ec80*/  IMAD.MOV.U32 R5, RZ, RZ, R24 ;  /* 0x000000ffff057224 */ /* 0x000fe400078e0018 */
[----:B------:R3:W-:Y:S04]  /*1ec90*/  STL [R1+0x278], R22 ;  /* 0x0002781601007387 */ /* 0x0007e80000100800 */
[----:B-1----:R-:W2:Y:S04]  /*1eca0*/  LDL.LU R24, [R1+0x2f8] ;  /* 0x0002f80001187983 */ /* 0x002ea80000300800 */
[----:B------:R1:W-:Y:S01]  /*1ecb0*/  LDGSTS.E [R3+0x15a00], [R4.64], P1 ;  /* 0x15a0000004037fae */ /* 0x0003e20008921848 */
[----:B------:R-:W-:-:S03]  /*1ecc0*/  ISETP.GT.AND P1, PT, R2, 0x5e, PT ;  /* 0x0000005e0200780c */ /* 0x000fc60003f24270 */
[----:B------:R-:W2:Y:S04]  /*1ecd0*/  LDL.LU R25, [R1+0x300] ;  /* 0x0003000001197983 */ /* 0x000ea80000300800 */
[----:B------:R-:W2:Y:S01]  /*1ece0*/  LDL.LU R23, [R1+0x304] ;  /* 0x0003040001177983 */ /* 0x000ea20000300800 */
[----:B-1----:R-:W-:Y:S02]  /*1ecf0*/  IMAD.MOV.U32 R4, RZ, RZ, R16 ;  /* 0x000000ffff047224 */ /* 0x002fe400078e0010 */
[----:B------:R-:W-:Y:S02]  /*1ed00*/  IMAD.MOV.U32 R5, RZ, RZ, R22 ;  /* 0x000000ffff057224 */ /* 0x000fe400078e0016 */
[----:B---3--:R-:W2:Y:S04]  /*1ed10*/  LDL.LU R22, [R1+0x338] ;  /* 0x0003380001167983 */ /* 0x008ea80000300800 */
[----:B------:R1:W-:Y:S04]  /*1ed20*/  LDGSTS.E [R3+0x16800], [R4.64], P2 ;  /* 0x1680000004037fae */ /* 0x0003e80009121848 */
[----:B------:R-:W2:Y:S01]  /*1ed30*/  LDL.LU R16, [R1+0x33c] ;  /* 0x00033c0001107983 */ /* 0x000ea20000300800 */
[----:B-1----:R-:W-:-:S04]  /*1ed40*/  SEL R4, RZ, 0x4, !P1 ;  /* 0x00000004ff047807 */ /* 0x002fc80004800000 */
[----:B------:R-:W-:-:S04]  /*1ed50*/  SEL R4, R4, RZ, !P0 ;  /* 0x000000ff04047207 */ /* 0x000fc80004000000 */
[----:B------:R-:W-:Y:S02]  /*1ed60*/  ISETP.NE.U32.AND P1, PT, R4, RZ, PT ;  /* 0x000000ff0400720c */ /* 0x000fe40003f25070 */
[-C--:B----4-:R-:W-:Y:S02]  /*1ed70*/  IADD3 R20, P3, R20, R202.reuse, RZ ;  /* 0x000000ca14147210 */ /* 0x090fe40007f7e0ff */
[----:B-----5:R-:W-:-:S03]  /*1ed80*/  IADD3 R18, P4, R18, R202, RZ ;  /* 0x000000ca12127210 */ /* 0x020fc60007f9e0ff */
[----:B------:R-:W-:Y:S01]  /*1ed90*/  IMAD.MOV.U32 R4, RZ, RZ, R20 ;  /* 0x000000ffff047224 */ /* 0x000fe200078e0014 */
[----:B------:R-:W-:Y:S01]  /*1eda0*/  STL [R1+0x284], R20 ;  /* 0x0002841401007387 */ /* 0x000fe20000100800 */
[----:B------:R-:W-:-:S04]  /*1edb0*/  IMAD.X R21, R21, 0x1, R0, P3 ;  /* 0x0000000115157824 */ /* 0x000fc800018e0600 */
[----:B------:R-:W-:Y:S01]  /*1edc0*/  IMAD.MOV.U32 R5, RZ, RZ, R21 ;  /* 0x000000ffff057224 */ /* 0x000fe200078e0015 */
[----:B------:R1:W-:Y:S01]  /*1edd0*/  STL [R1+0x280], R21 ;  /* 0x0002801501007387 */ /* 0x0003e20000100800 */
[----:B------:R-:W-:-:S03]  /*1ede0*/  IMAD.X R19, R19, 0x1, R0, P4 ;  /* 0x0000000113137824 */ /* 0x000fc600020e0600 */
[----:B------:R4:W-:Y:S04]  /*1edf0*/  STL [R1+0x2bc], R18 ;  /* 0x0002bc1201007387 */ /* 0x0009e80000100800 */
[----:B------:R5:W-:Y:S04]  /*1ee00*/  LDGSTS.E [R3+0x16a00], [R4.64], P2 ;  /* 0x16a0000004037fae */ /* 0x000be80009121848 */
[----:B------:R4:W-:Y:S04]  /*1ee10*/  STL [R1+0x2b8], R19 ;  /* 0x0002b81301007387 */ /* 0x0009e80000100800 */
[----:B-1----:R-:W3:Y:S01]  /*1ee20*/  LDL.LU R21, [R1+0x340] ;  /* 0x0003400001157983 */ /* 0x002ee20000300800 */
[----:B-----5:R-:W-:-:S03]  /*1ee30*/  IMAD.MOV.U32 R4, RZ, RZ, R18 ;  /* 0x000000ffff047224 */ /* 0x020fc600078e0012 */
[----:B----4-:R-:W4:Y:S01]  /*1ee40*/  LDL.LU R18, [R1+0x344] ;  /* 0x0003440001127983 */ /* 0x010f220000300800 */
[----:B------:R-:W-:-:S03]  /*1ee50*/  MOV R5, R19 ;  /* 0x0000001300057202 */ /* 0x000fc60000000f00 */
[----:B------:R-:W5:Y:S04]  /*1ee60*/  LDL.LU R20, [R1+0x378] ;  /* 0x0003780001147983 */ /* 0x000f680000300800 */
[----:B------:R-:W5:Y:S01]  /*1ee70*/  LDL.LU R19, [R1+0x37c] ;  /* 0x00037c0001137983 */ /* 0x000f620000300800 */
[----:B------:R-:W-:-:S03]  /*1ee80*/  ISETP.GT.AND P2, PT, R2, 0x62, PT ;  /* 0x000000620200780c */ /* 0x000fc60003f44270 */
[----:B------:R1:W-:Y:S01]  /*1ee90*/  LDGSTS.E [R3+0x17800], [R4.64], P1 ;  /* 0x1780000004037fae */ /* 0x0003e20008921848 */
[-C--:B------:R-:W-:Y:S02]  /*1eea0*/  IADD3 R26, P3, R26, R202.reuse, RZ ;  /* 0x000000ca1a1a7210 */ /* 0x080fe40007f7e0ff */
[----:B------:R-:W-:Y:S02]  /*1eeb0*/  IADD3 R7, P4, R7, R202, RZ ;  /* 0x000000ca07077210 */ /* 0x000fe40007f9e0ff */
[----:B-1----:R-:W-:-:S04]  /*1eec0*/  SEL R4, RZ, 0x4, !P2 ;  /* 0x00000004ff047807 */ /* 0x002fc80005000000 */
[----:B------:R-:W-:Y:S01]  /*1eed0*/  SEL R4, R4, RZ, !P0 ;  /* 0x000000ff04047207 */ /* 0x000fe20004000000 */
[----:B--2---:R-:W-:-:S03]  /*1eee0*/  IMAD.X R27, R27, 0x1, R0, P3 ;  /* 0x000000011b1b7824 */ /* 0x004fc600018e0600 */
[----:B------:R-:W-:Y:S01]  /*1eef0*/  ISETP.NE.U32.AND P2, PT, R4, RZ, PT ;  /* 0x000000ff0400720c */ /* 0x000fe20003f45070 */
[----:B------:R-:W-:Y:S02]  /*1ef00*/  IMAD.MOV.U32 R4, RZ, RZ, R26 ;  /* 0x000000ffff047224 */ /* 0x000fe400078e001a */
[----:B------:R-:W-:Y:S02]  /*1ef10*/  IMAD.MOV.U32 R5, RZ, RZ, R27 ;  /* 0x000000ffff057224 */ /* 0x000fe400078e001b */
[----:B------:R-:W-:-:S03]  /*1ef20*/  IMAD.X R24, R24, 0x1, R0, P4 ;  /* 0x0000000118187824 */ /* 0x000fc600020e0600 */
[----:B------:R1:W-:Y:S01]  /*1ef30*/  LDGSTS.E [R3+0x17a00], [R4.64], P1 ;  /* 0x17a0000004037fae */ /* 0x0003e20008921848 */
[----:B------:R-:W-:-:S03]  /*1ef40*/  ISETP.GT.AND P1, PT, R2, 0x66, PT ;  /* 0x000000660200780c */ /* 0x000fc60003f24270 */
[----:B------:R-:W-:Y:S01]  /*1ef50*/  STL [R1+0x2c4], R26 ;  /* 0x0002c41a01007387 */ /* 0x000fe20000100800 */
[----:B------:R-:W-:Y:S01]  /*1ef60*/  IADD3 R23, P3, R23, R202, RZ ;  /* 0x000000ca17177210 */ /* 0x000fe20007f7e0ff */
[----:B-1----:R-:W-:Y:S02]  /*1ef70*/  IMAD.MOV.U32 R4, RZ, RZ, R7 ;  /* 0x000000ffff047224 */ /* 0x002fe400078e0007 */
[----:B------:R-:W-:Y:S01]  /*1ef80*/  IMAD.MOV.U32 R5, RZ, RZ, R24 ;  /* 0x000000ffff057224 */ /* 0x000fe200078e0018 */
[----:B------:R-:W-:Y:S01]  /*1ef90*/  STL [R1+0x2c0], R27 ;  /* 0x0002c01b01007387 */ /* 0x000fe20000100800 */
[----:B------:R-:W-:-:S03]  /*1efa0*/  IMAD.X R25, R25, 0x1, R0, P3 ;  /* 0x0000000119197824 */ /* 0x000fc600018e0600 */
[----:B------:R-:W-:Y:S04]  /*1efb0*/  STL [R1+0x2fc], R7 ;  /* 0x0002fc0701007387 */ /* 0x000fe80000100800 */
[----:B------:R1:W-:Y:S04]  /*1efc0*/  LDGSTS.E [R3+0x18800], [R4.64], P2 ;  /* 0x1880000004037fae */ /* 0x0003e80009121848 */
[----:B------:R2:W-:Y:S01]  /*1efd0*/  STL [R1+0x2f8], R24 ;  /* 0x0002f81801007387 */ /* 0x0005e20000100800 */
[----:B------:R-:W-:Y:S02]  /*1efe0*/  IADD3 R16, P4, R16, R202, RZ ;  /* 0x000000ca10107210 */ /* 0x000fe40007f9e0ff */
[----:B-1----:R-:W-:Y:S01]  /*1eff0*/  SEL R4, RZ, 0x4, !P1 ;  /* 0x00000004ff047807 */ /* 0x002fe20004800000 */
[----:B--2---:R-:W2:Y:S01]  /*1f000*/  LDL.LU R24, [R1+0x384] ;  /* 0x0003840001187983 */ /* 0x004ea20000300800 */
[----:B------:R-:W-:-:S02]  /*1f010*/  IMAD.MOV.U32 R5, RZ, RZ, R25 ;  /* 0x000000ffff057224 */ /* 0x000fc400078e0019 */
[----:B------:R-:W-:Y:S01]  /*1f020*/  SEL R4, R4, RZ, !P0 ;  /* 0x000000ff04047207 */ /* 0x000fe20004000000 */
[----:B------:R-:W2:Y:S01]  /*1f030*/  LDL.LU R7, [R1+0x3bc] ;  /* 0x0003bc0001077983 */ /* 0x000ea20000300800 */
[----:B------:R-:W-:-:S03]  /*1f040*/  IMAD.X R22, R22, 0x1, R0, P4 ;  /* 0x0000000116167824 */ /* 0x000fc600020e0600 */
[----:B------:R-:W-:Y:S04]  /*1f050*/  STL [R1+0x304], R23 ;  /* 0x0003041701007387 */ /* 0x000fe80000100800 */
[----:B------:R1:W-:Y:S01]  /*1f060*/  STL [R1+0x300], R25 ;  /* 0x0003001901007387 */ /* 0x0003e20000100800 */
[----:B------:R-:W-:-:S03]  /*1f070*/  ISETP.NE.U32.AND P1, PT, R4, RZ, PT ;  /* 0x000000ff0400720c */ /* 0x000fc60003f25070 */
[----:B------:R1:W-:Y:S01]  /*1f080*/  STL [R1+0x33c], R16 ;  /* 0x00033c1001007387 */ /* 0x0003e20000100800 */
[----:B------:R-:W-:-:S03]  /*1f090*/  MOV R4, R23 ;  /* 0x0000001700047202 */ /* 0x000fc60000000f00 */
[----:B-1----:R-:W2:Y:S04]  /*1f0a0*/  LDL.LU R25, [R1+0x380] ;  /* 0x0003800001197983 */ /* 0x002ea80000300800 */
[----:B------:R-:W-:Y:S04]  /*1f0b0*/  STL [R1+0x338], R22 ;  /* 0x0003381601007387 */ /* 0x000fe80000100800 */
[----:B------:R-:W2:Y:S04]  /*1f0c0*/  LDL.LU R23, [R1+0x3b8] ;  /* 0x0003b80001177983 */ /* 0x000ea80000300800 */
[----:B------:R1:W-:Y:S01]  /*1f0d0*/  LDGSTS.E [R3+0x18a00], [R4.64], P2 ;  /* 0x18a0000004037fae */ /* 0x0003e20009121848 */
[----:B------:R-:W-:-:S03]  /*1f0e0*/  ISETP.GT.AND P2, PT, R2, 0x6a, PT ;  /* 0x0000006a0200780c */ /* 0x000fc60003f44270 */
[----:B------:R-:W2:Y:S01]  /*1f0f0*/  LDL.LU R26, [R1+0x3c4] ;  /* 0x0003c400011a7983 */ /* 0x000ea20000300800 */
[----:B-1----:R-:W-:Y:S02]  /*1f100*/  IMAD.MOV.U32 R4, RZ, RZ, R16 ;  /* 0x000000ffff047224 */ /* 0x002fe400078e0010 */
[----:B------:R-:W-:Y:S01]  /*1f110*/  IMAD.MOV.U32 R5, RZ, RZ, R22 ;  /* 0x000000ffff057224 */ /* 0x000fe200078e0016 */
[----:B------:R-:W2:Y:S04]  /*1f120*/  LDL.LU R16, [R1+0x3fc] ;  /* 0x0003fc0001107983 */ /* 0x000ea80000300800 */
[----:B------:R1:W-:Y:S02]  /*1f130*/  LDGSTS.E [R3+0x19800], [R4.64], P1 ;  /* 0x1980000004037fae */ /* 0x0003e40008921848 */
[----:B-1----:R-:W-:-:S04]  /*1f140*/  SEL R4, RZ, 0x4, !P2 ;  /* 0x00000004ff047807 */ /* 0x002fc80005000000 */
[----:B------:R-:W-:-:S04]  /*1f150*/  SEL R4, R4, RZ, !P0 ;  /* 0x000000ff04047207 */ /* 0x000fc80004000000 */
[----:B------:R-:W-:Y:S02]  /*1f160*/  ISETP.NE.U32.AND P2, PT, R4, RZ, PT ;  /* 0x000000ff0400720c */ /* 0x000fe40003f45070 */
[----:B----4-:R-:W-:-:S05]  /*1f170*/  IADD3 R18, P3, R18, R202, RZ ;  /* 0x000000ca12127210 */ /* 0x010fca0007f7e0ff */
[--C-:B---3--:R-:W-:Y:S01]  /*1f180*/  IMAD.X R21, R21, 0x1, R0.reuse, P3 ;  /* 0x0000000115157824 */ /* 0x108fe200018e0600 */
[----:B-----5:R-:W-:Y:S01]  /*1f190*/  IADD3 R19, P4, R19, R202, RZ ;  /* 0x000000ca13137210 */ /* 0x020fe20007f9e0ff */
[----:B------:R1:W-:Y:S04]  /*1f1a0*/  STL [R1+0x344], R18 ;  /* 0x0003441201007387 */ /* 0x0003e80000100800 */
[----:B------:R3:W-:Y:S01]  /*1f1b0*/  STL [R1+0x340], R21 ;  /* 0x0003401501007387 */ /* 0x0007e20000100800 */
[----:B------:R-:W-:-:S03]  /*1f1c0*/  IMAD.X R20, R20, 0x1, R0, P4 ;  /* 0x0000000114147824 */ /* 0x000fc600020e0600 */
[----:B------:R4:W-:Y:S04]  /*1f1d0*/  STL [R1+0x37c], R19 ;  /* 0x00037c1301007387 */ /* 0x0009e80000100800 */
[----:B------:R-:W5:Y:S01]  /*1f1e0*/  LDL.LU R27, [R1+0x3c0] ;  /* 0x0003c000011b7983 */ /* 0x000f620000300800 */
[----:B------:R-:W-:-:S03]  /*1f1f0*/  IMAD.MOV.U32 R4, RZ, RZ, R18 ;  /* 0x000000ffff047224 */ /* 0x000fc600078e0012 */
[----:B------:R4:W-:Y:S04]  /*1f200*/  STL [R1+0x378], R20 ;  /* 0x0003781401007387 */ /* 0x0009e80000100800 */
[----:B-1----:R-:W5:Y:S01]  /*1f210*/  LDL.LU R18, [R1+0x3f8] ;  /* 0x0003f80001127983 */ /* 0x002f620000300800 */
[----:B------:R-:W-:-:S03]  /*1f220*/  IMAD.MOV.U32 R5, RZ, RZ, R21 ;  /* 0x000000ffff057224 */ /* 0x000fc600078e0015 */
[----:B---3--:R-:W3:Y:S04]  /*1f230*/  LDL.LU R21, [R1+0x400] ;  /* 0x0004000001157983 */ /* 0x008ee80000300800 */
[----:B------:R1:W-:Y:S01]  /*1f240*/  LDGSTS.E [R3+0x19a00], [R4.64], P1 ;  /* 0x19a0000004037fae */ /* 0x0003e20008921848 */
[----:B------:R-:W-:Y:S01]  /*1f250*/  ISETP.GT.AND P1, PT, R2, 0x6e, PT ;  /* 0x0000006e0200780c */ /* 0x000fe20003f24270 */
[----:B-1----:R-:W-:Y:S01]  /*1f260*/  IMAD.MOV.U32 R4, RZ, RZ, R19 ;  /* 0x000000ffff047224 */ /* 0x002fe200078e0013 */
[----:B------:R-:W-:Y:S01]  /*1f270*/  MOV R5, R20 ;  /* 0x0000001400057202 */ /* 0x000fe20000000f00 */
[----:B----4-:R-:W4:Y:S04]  /*1f280*/  LDL.LU R19, [R1+0x404] ;  /* 0x0004040001137983 */ /* 0x010f280000300800 */
[----:B------:R1:W-:Y:S04]  /*1f290*/  LDGSTS.E [R3+0x1a800], [R4.64], P2 ;  /* 0x1a80000004037fae */ /* 0x0003e80009121848 */
[----:B------:R-:W3:Y:S04]  /*1f2a0*/  LDL.LU R22, [R1+0x438] ;  /* 0x0004380001167983 */ /* 0x000ee80000300800 */
[----:B------:R-:W3:Y:S01]  /*1f2b0*/  LDL.LU R20, [R1+0x43c] ;  /* 0x00043c0001147983 */ /* 0x000ee20000300800 */
[----:B-1----:R-:W-:-:S04]  /*1f2c0*/  SEL R4, RZ, 0x4, !P1 ;  /* 0x00000004ff047807 */ /* 0x002fc80004800000 */
[----:B------:R-:W-:Y:S02]  /*1f2d0*/  SEL R4, R4, RZ, !P0 ;  /* 0x000000ff04047207 */ /* 0x000fe40004000000 */
[-C--:B--2---:R-:W-:Y:S02]  /*1f2e0*/  IADD3 R24, P3, R24, R202.reuse, RZ ;  /* 0x000000ca18187210 */ /* 0x084fe40007f7e0ff */
[----:B------:R-:W-:Y:S02]  /*1f2f0*/  ISETP.NE.U32.AND P1, PT, R4, RZ, PT ;  /* 0x000000ff0400720c */ /* 0x000fe40003f25070 */
[----:B------:R-:W-:Y:S01]  /*1f300*/  IADD3 R7, P4, R7, R202, RZ ;  /* 0x000000ca07077210 */ /* 0x000fe20007f9e0ff */
        /* <DEDUP_REMOVED lines=8> */
[----:B-1----:R-:W-:Y:S02]  /*1f390*/  IMAD.MOV.U32 R4, RZ, RZ, R7 ;  /* 0x000000ffff047224 */ /* 0x002fe400078e0007 */
[----:B------:R-:W-:Y:S01]  /*1f3a0*/  IMAD.MOV.U32 R5, RZ, RZ, R23 ;  /* 0x000000ffff057224 */ /* 0x000fe200078e0017 */
[-C--:B------:R-:W-:Y:S01]  /*1f3b0*/  IADD3 R26, P3, R26, R202.reuse, RZ ;  /* 0x000000ca1a1a7210 */ /* 0x080fe20007f7e0ff */
[----:B------:R-:W-:Y:S04]  /*1f3c0*/  STL [R1+0x3bc], R7 ;  /* 0x0003bc0701007387 */ /* 0x000fe80000100800 */
[----:B------:R1:W-:Y:S01]  /*1f3d0*/  LDGSTS.E [R3+0x1b800], [R4.64], P1 ;  /* 0x1b80000004037fae */ /* 0x0003e20008921848 */
[----:B------:R-:W-:-:S03]  /*1f3e0*/  IADD3 R16, P4, R16, R202, RZ ;  /* 0x000000ca10107210 */ /* 0x000fc60007f9e0ff */
[----:B------:R1:W-:Y:S04]  /*1f3f0*/  STL [R1+0x3b8], R23 ;  /* 0x0003b81701007387 */ /* 0x0003e80000100800 */
[----:B--2---:R-:W2:Y:S01]  /*1f400*/  LDL.LU R25, [R1+0x440] ;  /* 0x0004400001197983 */ /* 0x004ea20000300800 */
[----:B-1----:R-:W-:-:S03]  /*1f410*/  SEL R4, RZ, 0x4, !P2 ;  /* 0x00000004ff047807 */ /* 0x002fc60005000000 */
[----:B------:R-:W2:Y:S01]  /*1f420*/  LDL.LU R24, [R1+0x444] ;  /* 0x0004440001187983 */ /* 0x000ea20000300800 */
[----:B------:R-:W-:-:S03]  /*1f430*/  SEL R4, R4, RZ, !P0 ;  /* 0x000000ff04047207 */ /* 0x000fc60004000000 */
[----:B------:R-:W2:Y:S01]  /*1f440*/  LDL.LU R23, [R1+0x478] ;  /* 0x0004780001177983 */ /* 0x000ea20000300800 */
[----:B------:R-:W-:-:S03]  /*1f450*/  ISETP.NE.U32.AND P2, PT, R4, RZ, PT ;  /* 0x000000ff0400720c */ /* 0x000fc60003f45070 */
[----:B------:R-:W2:Y:S01]  /*1f460*/  LDL.LU R7, [R1+0x47c] ;  /* 0x00047c0001077983 */ /* 0x000ea20000300800 */
[----:B------:R-:W-:-:S03]  /*1f470*/  MOV R4, R26 ;  /* 0x0000001a00047202 */ /* 0x000fc60000000f00 */
[----:B------:R-:W-:Y:S01]  /*1f480*/  STL [R1+0x3c4], R26 ;  /* 0x0003c41a01007387 */ /* 0x000fe20000100800 */
[----:B-----5:R-:W-:-:S04]  /*1f490*/  IMAD.X R27, R27, 0x1, R0, P3 ;  /* 0x000000011b1b7824 */ /* 0x020fc800018e0600 */
        /* <DEDUP_REMOVED lines=8> */
[----:B-----5:R-:W5:Y:S04]  /*1f520*/  LDL.LU R18, [R1+0x480] ;  /* 0x0004800001127983 */ /* 0x020f680000300800 */
[----:B------:R-:W5:Y:S01]  /*1f530*/  LDL.LU R16, [R1+0x484] ;  /* 0x0004840001107983 */ /* 0x000f620000300800 */
[----:B------:R-:W-:-:S02]  /*1f540*/  ISETP.GT.AND P1, PT, R2, 0x76, PT ;  /* 0x000000760200780c */ /* 0x000fc40003f24270 */
[-C--:B----4-:R-:W-:Y:S01]  /*1f550*/  IADD3 R19, P3, R19, R202.reuse, RZ ;  /* 0x000000ca13137210 */ /* 0x090fe20007f7e0ff */
[----:B------:R1:W-:Y:S04]  /*1f560*/  LDGSTS.E [R3+0x1c800], [R4.64], P2 ;  /* 0x1c80000004037fae */ /* 0x0003e80009121848 */
[----:B---3--:R-:W-:Y:S01]  /*1f570*/  IMAD.X R21, R21, 0x1, R0, P3 ;  /* 0x0000000115157824 */ /* 0x008fe200018e0600 */
[----:B------:R-:W-:Y:S02]  /*1f580*/  IADD3 R20, P4, R20, R202, RZ ;  /* 0x000000ca14147210 */ /* 0x000fe40007f9e0ff */
[----:B-1----:R-:W-:-:S04]  /*1f590*/  SEL R4, RZ, 0x4, !P1 ;  /* 0x00000004ff047807 */ /* 0x002fc80004800000 */
[----:B------:R-:W-:Y:S01]  /*1f5a0*/  SEL R4, R4, RZ, !P0 ;  /* 0x000000ff04047207 */ /* 0x000fe20004000000 */
[----:B------:R-:W-:Y:S01]  /*1f5b0*/  STL [R1+0x404], R19 ;  /* 0x0004041301007387 */ /* 0x000fe20000100800 */
[----:B------:R-:W-:Y:S02]  /*1f5c0*/  IMAD.X R22, R22, 0x1, R0, P4 ;  /* 0x0000000116167824 */ /* 0x000fe400020e0600 */
[----:B------:R-:W-:Y:S01]  /*1f5d0*/  ISETP.NE.U32.AND P1, PT, R4, RZ, PT ;  /* 0x000000ff0400720c */ /* 0x000fe20003f25070 */
[----:B------:R1:W-:Y:S01]  /*1f5e0*/  STL [R1+0x400], R21 ;  /* 0x0004001501007387 */ /* 0x0003e20000100800 */
[----:B------:R-:W-:Y:S02]  /*1f5f0*/  IMAD.MOV.U32 R4, RZ, RZ, R19 ;  /* 0x000000ffff047224 */ /* 0x000fe400078e0013 */
[----:B------:R-:W-:Y:S01]  /*1f600*/  IMAD.MOV.U32 R5, RZ, RZ, R21 ;  /* 0x000000ffff057224 */ /* 0x000fe200078e0015 */
[----:B------:R-:W-:Y:S04]  /*1f610*/  STL [R1+0x43c], R20 ;  /* 0x00043c1401007387 */ /* 0x000fe80000100800 */
[----:B------:R3:W-:Y:S04]  /*1f620*/  LDGSTS.E [R3+0x1ca00], [R4.64], P2 ;  /* 0x1ca0000004037fae */ /* 0x0007e80009121848 */
[----:B-1----:R-:W4:Y:S04]  /*1f630*/  LDL.LU R21, [R1+0x4bc] ;  /* 0x0004bc0001157983 */ /* 0x002f280000300800 */
[----:B------:R1:W-:Y:S04]  /*1f640*/  STL [R1+0x438], R22 ;  /* 0x0004381601007387 */ /* 0x0003e80000100800 */
[----:B------:R-:W4:Y:S01]  /*1f650*/  LDL.LU R19, [R1+0x4c4] ;  /* 0x0004c40001137983 */ /* 0x000f220000300800 */
[----:B---3--:R-:W-:Y:S01]  /*1f660*/  MOV R5, R22 ;  /* 0x0000001600057202 */ /* 0x008fe20000000f00 */
[----:B------:R-:W-:-:S02]  /*1f670*/  IMAD.MOV.U32 R4, RZ, RZ, R20 ;  /* 0x000000ffff047224 */ /* 0x000fc400078e0014 */
[----:B-1----:R-:W3:Y:S01]  /*1f680*/  LDL.LU R22, [R1+0x4b8] ;  /* 0x0004b80001167983 */ /* 0x002ee20000300800 */
[----:B------:R-:W-:-:S03]  /*1f690*/  ISETP.GT.AND P2, PT, R2, 0x7a, PT ;  /* 0x0000007a0200780c */ /* 0x000fc60003f44270 */
[----:B------:R-:W3:Y:S04]  /*1f6a0*/  LDL.LU R20, [R1+0x4c0] ;  /* 0x0004c00001147983 */ /* 0x000ee80000300800 */
[----:B------:R1:W-:Y:S02]  /*1f6b0*/  LDGSTS.E [R3+0x1d800], [R4.64], P1 ;  /* 0x1d80000004037fae */ /* 0x0003e40008921848 */
[----:B-1----:R-:W-:-:S04]  /*1f6c0*/  SEL R4, RZ, 0x4, !P2 ;  /* 0x00000004ff047807 */ /* 0x002fc80005000000 */
[----:B------:R-:W-:-:S04]  /*1f6d0*/  SEL R4, R4, RZ, !P0 ;  /* 0x000000ff04047207 */ /* 0x000fc80004000000 */
[----:B------:R-:W-:Y:S02]  /*1f6e0*/  ISETP.NE.U32.AND P2, PT, R4, RZ, PT ;  /* 0x000000ff0400720c */ /* 0x000fe40003f45070 */
[----:B--2---:R-:W-:-:S05]  /*1f6f0*/  IADD3 R24, P3, R24, R202, RZ ;  /* 0x000000ca18187210 */ /* 0x004fca0007f7e0ff */
[----:B------:R-:W-:Y:S01]  /*1f700*/  IMAD.X R25, R25, 0x1, R0, P3 ;  /* 0x0000000119197824 */ /* 0x000fe200018e0600 */
[----:B------:R-:W-:Y:S01]  /*1f710*/  IADD3 R7, P4, R7, R202, RZ ;  /* 0x000000ca07077210 */ /* 0x000fe20007f9e0ff */
[----:B------:R-:W-:Y:S02]  /*1f720*/  IMAD.MOV.U32 R4, RZ, RZ, R24 ;  /* 0x000000ffff047224 */ /* 0x000fe400078e0018 */
[----:B------:R-:W-:Y:S02]  /*1f730*/  IMAD.MOV.U32 R5, RZ, RZ, R25 ;  /* 0x000000ffff057224 */ /* 0x000fe400078e0019 */
[----:B------:R-:W-:Y:S01]  /*1f740*/  IMAD.X R23, R23, 0x1, R0, P4 ;  /* 0x0000000117177824 */ /* 0x000fe200020e0600 */
[----:B------:R-:W-:Y:S04]  /*1f750*/  STL [R1+0x444], R24 ;  /* 0x0004441801007387 */ /* 0x000fe80000100800 */
[----:B------:R-:W-:Y:S04]  /*1f760*/  STL [R1+0x440], R25 ;  /* 0x0004401901007387 */ /* 0x000fe80000100800 */
[----:B------:R1:W-:Y:S04]  /*1f770*/  STL [R1+0x47c], R7 ;  /* 0x00047c0701007387 */ /* 0x0003e80000100800 */
[----:B------:R2:W-:Y:S01]  /*1f780*/  LDGSTS.E [R3+0x1da00], [R4.64], P1 ;  /* 0x1da0000004037fae */ /* 0x0005e20008921848 */
[----:B------:R-:W-:-:S03]  /*1f790*/  ISETP.GT.AND P1, PT, R2, 0x7e, PT ;  /* 0x0000007e0200780c */ /* 0x000fc60003f24270 */
[----:B------:R-:W-:Y:S04]  /*1f7a0*/  STL [R1+0x478], R23 ;  /* 0x0004781701007387 */ /* 0x000fe80000100800 */
[----:B------:R-:W3:Y:S01]  /*1f7b0*/  LDL.LU R26, [R1+0x910] ;  /* 0x00091000011a7983 */ /* 0x000ee20000300800 */
[----:B--2---:R-:W-:Y:S02]  /*1f7c0*/  IMAD.MOV.U32 R4, RZ, RZ, R7 ;  /* 0x000000ffff047224 */ /* 0x004fe400078e0007 */
[----:B------:R-:W-:Y:S01]  /*1f7d0*/  IMAD.MOV.U32 R5, RZ, RZ, R23 ;  /* 0x000000ffff057224 */ /* 0x000fe200078e0017 */
[----:B-1----:R-:W2:Y:S04]  /*1f7e0*/  LDL.LU R7, [R1+0x91c] ;  /* 0x00091c0001077983 */ /* 0x002ea80000300800 */
[----:B------:R1:W-:Y:S02]  /*1f7f0*/  LDGSTS.E [R3+0x1e800], [R4.64], P2 ;  /* 0x1e80000004037fae */ /* 0x0003e40009121848 */
[----:B-1----:R-:W-:-:S04]  /*1f800*/  SEL R4, RZ, 0x4, !P1 ;  /* 0x00000004ff047807 */ /* 0x002fc80004800000 */
[----:B------:R-:W-:-:S04]  /*1f810*/  SEL R4, R4, RZ, !P0 ;  /* 0x000000ff04047207 */ /* 0x000fc80004000000 */
[----:B------:R-:W-:Y:S02]  /*1f820*/  ISETP.NE.U32.AND P1, PT, R4, RZ, PT ;  /* 0x000000ff0400720c */ /* 0x000fe40003f25070 */
[----:B-----5:R-:W-:-:S05]  /*1f830*/  IADD3 R16, P3, R16, R202, RZ ;  /* 0x000000ca10107210 */ /* 0x020fca0007f7e0ff */
[----:B------:R-:W-:Y:S01]  /*1f840*/  IMAD.X R18, R18, 0x1, R0, P3 ;  /* 0x0000000112127824 */ /* 0x000fe200018e0600 */
[----:B------:R-:W-:Y:S04]  /*1f850*/  STL [R1+0x484], R16 ;  /* 0x0004841001007387 */ /* 0x000fe80000100800 */
[----:B------:R1:W-:Y:S01]  /*1f860*/  STL [R1+0x480], R18 ;  /* 0x0004801201007387 */ /* 0x0003e20000100800 */
[----:B------:R-:W-:-:S03]  /*1f870*/  MOV R5, R18 ;  /* 0x0000001200057202 */ /* 0x000fc60000000f00 */
[----:B------:R-:W5:Y:S01]  /*1f880*/  LDL.LU R24, [R1+0x8f8] ;  /* 0x0008f80001187983 */ /* 0x000f620000300800 */
[----:B------:R-:W-:-:S03]  /*1f890*/  IMAD.MOV.U32 R4, RZ, RZ, R16 ;  /* 0x000000ffff047224 */ /* 0x000fc600078e0010 */
[----:B-1----:R-:W5:Y:S04]  /*1f8a0*/  LDL.LU R18, [R1+0x914] ;  /* 0x0009140001127983 */ /* 0x002f680000300800 */
[----:B------:R-:W5:Y:S04]  /*1f8b0*/  LDL.LU R23, [R1+0x8d0] ;  /* 0x0008d00001177983 */ /* 0x000f680000300800 */
[----:B------:R-:W5:Y:S04]  /*1f8c0*/  LDL.LU R16, [R1+0x8dc] ;  /* 0x0008dc0001107983 */ /* 0x000f680000300800 */
[----:B------:R1:W-:Y:S01]  /*1f8d0*/  LDGSTS.E [R3+0x1ea00], [R4.64], P2 ;  /* 0x1ea0000004037fae */ /* 0x0003e20009121848 */
[----:B----4-:R-:W-:-:S02]  /*1f8e0*/  IADD3 R21, P2, R21, R202, RZ ;  /* 0x000000ca15157210 */ /* 0x010fc40007f5e0ff */
[----:B------:R-:W-:-:S03]  /*1f8f0*/  IADD3 R19, P3, R19, R202, RZ ;  /* 0x000000ca13137210 */ /* 0x000fc60007f7e0ff */
[----:B-1----:R-:W-:Y:S02]  /*1f900*/  IMAD.MOV.U32 R4, RZ, RZ, R21 ;  /* 0x000000ffff047224 */ /* 0x002fe400078e0015 */
[----:B---3--:R-:W-:-:S04]  /*1f910*/  IMAD.X R22, R22, 0x1, R0, P2 ;  /* 0x0000000116167824 */ /* 0x008fc800010e0600 */
[----:B------:R-:W-:Y:S02]  /*1f920*/  IMAD.MOV.U32 R5, RZ, RZ, R22 ;  /* 0x000000ffff057224 */ /* 0x000fe400078e0016 */
[----:B------:R-:W-:-:S03]  /*1f930*/  IMAD.X R20, R20, 0x1, R0, P3 ;  /* 0x0000000114147824 */ /* 0x000fc600018e0600 */
[----:B------:R1:W-:Y:S04]  /*1f940*/  LDGSTS.E [R3+0x1f800], [R4.64], P1 ;  /* 0x1f80000004037fae */ /* 0x0003e80008921848 */
[----:B------:R-:W-:Y:S01]  /*1f950*/  STL [R1+0x4bc], R21 ;  /* 0x0004bc1501007387 */ /* 0x000fe20000100800 */
[----:B-1----:R-:W-:Y:S02]  /*1f960*/  IMAD.MOV.U32 R4, RZ, RZ, R19 ;  /* 0x000000ffff047224 */ /* 0x002fe400078e0013 */
[----:B------:R-:W-:Y:S01]  /*1f970*/  IMAD.MOV.U32 R5, RZ, RZ, R20 ;  /* 0x000000ffff057224 */ /* 0x000fe200078e0014 */
[----:B------:R1:W-:Y:S04]  /*1f980*/  STL [R1+0x4b8], R22 ;  /* 0x0004b81601007387 */ /* 0x0003e80000100800 */
[----:B------:R3:W-:Y:S01]  /*1f990*/  LDGSTS.E [R3+0x1fa00], [R4.64], P1 ;  /* 0x1fa0000004037fae */ /* 0x0007e20008921848 */
[----:B------:R-:W-:-:S03]  /*1f9a0*/  ISETP.GT.AND P1, PT, R2, 0x3, PT ;  /* 0x000000030200780c */ /* 0x000fc60003f24270 */
[----:B------:R-:W-:Y:S04]  /*1f9b0*/  STL [R1+0x4c4], R19 ;  /* 0x0004c41301007387 */ /* 0x000fe80000100800 */
[----:B------:R4:W-:Y:S01]  /*1f9c0*/  STL [R1+0x4c0], R20 ;  /* 0x0004c01401007387 */ /* 0x0009e20000100800 */
[----:B---3--:R-:W-:-:S03]  /*1f9d0*/  SEL R3, RZ, 0x4, !P1 ;  /* 0x00000004ff037807 */ /* 0x008fc60004800000 */
[----:B-1----:R-:W3:Y:S04]  /*1f9e0*/  LDL.LU R22, [R1+0x8b8] ;  /* 0x0008b80001167983 */ /* 0x002ee80000300800 */
[----:B------:R-:W3:Y:S01]  /*1f9f0*/  LDL.LU R21, [R1+0x8d4] ;  /* 0x0008d40001157983 */ /* 0x000ee20000300800 */
[----:B------:R-:W-:-:S03]  /*1fa00*/  SEL R3, R3, RZ, !P0 ;  /* 0x000000ff03037207 */ /* 0x000fc60004000000 */
[----:B----4-:R-:W4:Y:S01]  /*1fa10*/  LDL.LU R20, [R1+0x890] ;  /* 0x0008900001147983 */ /* 0x010f220000300800 */
[----:B------:R-:W-:-:S03]  /*1fa20*/  ISETP.NE.U32.AND P2, PT, R3, RZ, PT ;  /* 0x000000ff0300720c */ /* 0x000fc60003f45070 */
[----:B------:R-:W4:Y:S01]  /*1fa30*/  LDL.LU R19, [R1+0x89c] ;  /* 0x00089c0001137983 */ /* 0x000f220000300800 */
[----:B------:R-:W-:Y:S01]  /*1fa40*/  IMAD.U32 R3, RZ, RZ, UR5 ;  /* 0x00000005ff037e24 */ /* 0x000fe2000f8e00ff */
[----:B------:R-:W-:-:S04]  /*1fa50*/  LOP3.LUT R25, R203, 0x60, RZ, 0x3c, !PT ;  /* 0x00000060cb197812 */ /* 0x000fc800078e3cff */
[----:B------:R-:W-:Y:S02]  /*1fa60*/  LEA R3, R3, R25, 0x11 ;  /* 0x0000001903037211 */ /* 0x000fe400078e88ff */
[----:B--2---:R-:W-:-:S05]  /*1fa70*/  IADD3 R7, P1, R7, R202, RZ ;  /* 0x000000ca07077210 */ /* 0x004fca0007f3e0ff */
[----:B------:R-:W-:Y:S02]  /*1fa80*/  IMAD.X R26, R26, 0x1, R0, P1 ;  /* 0x000000011a1a7824 */ /* 0x000fe400008e0600 */
[----:B------:R-:W-:Y:S02]  /*1fa90*/  IMAD.MOV.U32 R4, RZ, RZ, R7 ;  /* 0x000000ffff047224 */ /* 0x000fe400078e0007 */
[----:B------:R-:W-:Y:S01]  /*1faa0*/  IMAD.MOV.U32 R5, RZ, RZ, R26 ;  /* 0x000000ffff057224 */ /* 0x000fe200078e001a */
[----:B------:R-:W-:Y:S01]  /*1fab0*/  ISETP.GT.AND P1, PT, R2, 0x7, PT ;  /* 0x000000070200780c */ /* 0x000fe20003f24270 */
[----:B------:R1:W-:Y:S04]  /*1fac0*/  STL [R1+0x91c], R7 ;  /* 0x00091c0701007387 */ /* 0x0003e80000100800 */
[----:B------:R2:W-:Y:S04]  /*1fad0*/  LDGSTS.E [R3+0xc00], [R4.64], P2 ;  /* 0x00c0000004037fae */ /* 0x0005e80009121848 */
[----:B------:R-:W-:Y:S04]  /*1fae0*/  STL [R1+0x910], R26 ;  /* 0x0009101a01007387 */ /* 0x000fe80000100800 */
[----:B------:R-:W4:Y:S01]  /*1faf0*/  LDL.LU R27, [R1+0x894] ;  /* 0x00089400011b7983 */ /* 0x000f220000300800 */
[----:B--2---:R-:W-:-:S03]  /*1fb00*/  SEL R4, RZ, 0x4, !P1 ;  /* 0x00000004ff047807 */ /* 0x004fc60004800000 */
[----:B-1----:R-:W4:Y:S01]  /*1fb10*/  LDL.LU R7, [R1+0x85c] ;  /* 0x00085c0001077983 */ /* 0x002f220000300800 */
[----:B------:R-:W-:-:S04]  /*1fb20*/  SEL R4, R4, RZ, !P0 ;  /* 0x000000ff04047207 */ /* 0x000fc80004000000 */
[----:B------:R-:W-:Y:S02]  /*1fb30*/  ISETP.NE.U32.AND P1, PT, R4, RZ, PT ;  /* 0x000000ff0400720c */ /* 0x000fe40003f25070 */
[----:B-----5:R-:W-:-:S05]  /*1fb40*/  IADD3 R18, P3, R18, R202, RZ ;  /* 0x000000ca12127210 */ /* 0x020fca0007f7e0ff */
[--C-:B------:R-:W-:Y:S01]  /*1fb50*/  IMAD.X R24, R24, 0x1, R0.reuse, P3 ;  /* 0x0000000118187824 */ /* 0x100fe200018e0600 */
[----:B------:R-:W-:Y:S01]  /*1fb60*/  IADD3 R16, P4, R16, R202, RZ ;  /* 0x000000ca10107210 */ /* 0x000fe20007f9e0ff */
[----:B------:R1:W-:Y:S04]  /*1fb70*/  STL [R1+0x914], R18 ;  /* 0x0009141201007387 */ /* 0x0003e80000100800 */
[----:B------:R-:W-:Y:S01]  /*1fb80*/  STL [R1+0x8f8], R24 ;  /* 0x0008f81801007387 */ /* 0x000fe20000100800 */
[----:B------:R-:W-:-:S03]  /*1fb90*/  IMAD.X R23, R23, 0x1, R0, P4 ;  /* 0x0000000117177824 */ /* 0x000fc600020e0600 */
[----:B------:R5:W-:Y:S01]  /*1fba0*/  STL [R1+0x8dc], R16 ;  /* 0x0008dc1001007387 */ /* 0x000be20000100800 */
[----:B------:R-:W-:-:S03]  /*1fbb0*/  IMAD.MOV.U32 R4, RZ, RZ, R18 ;  /* 0x000000ffff047224 */ /* 0x000fc600078e0012 */
[----:B------:R-:W2:Y:S01]  /*1fbc0*/  LDL.LU R28, [R1+0x878] ;  /* 0x00087800011c7983 */ /* 0x000ea20000300800 */
[----:B------:R-:W-:-:S03]  /*1fbd0*/  IMAD.MOV.U32 R5, RZ, RZ, R24 ;  /* 0x000000ffff057224 */ /* 0x000fc600078e0018 */
[----:B------:R5:W-:Y:S04]  /*1fbe0*/  STL [R1+0x8d0], R23 ;  /* 0x0008d01701007387 */ /* 0x000be80000100800 */
[----:B-1----:R-:W2:Y:S04]  /*1fbf0*/  LDL.LU R18, [R1+0x850] ;  /* 0x0008500001127983 */ /* 0x002ea80000300800 */
[----:B------:R1:W-:Y:S04]  /*1fc00*/  LDGSTS.E [R3+0xe00], [R4.64], P2 ;  /* 0x00e0000004037fae */ /* 0x0003e80009121848 */
[----:B------:R-:W2:Y:S01]  /*1fc10*/  LDL.LU R26, [R1+0x838] ;  /* 0x00083800011a7983 */ /* 0x000ea20000300800 */
[----:B-1----:R-:W-:-:S03]  /*1fc20*/  IMAD.MOV.U32 R4, RZ, RZ, R16 ;  /* 0x000000ffff047224 */ /* 0x002fc600078e0010 */
[----:B-----5:R-:W5:Y:S01]  /*1fc30*/  LDL.LU R16, [R1+0x854] ;  /* 0x0008540001107983 */ /* 0x020f620000300800 */
[----:B------:R-:W-:-:S03]  /*1fc40*/  IMAD.MOV.U32 R5, RZ, RZ, R23 ;  /* 0x000000ffff057224 */ /* 0x000fc600078e0017 */
[----:B------:R-:W5:Y:S04]  /*1fc50*/  LDL.LU R24, [R1+0x810] ;  /* 0x0008100001187983 */ /* 0x000f680000300800 */
[----:B------:R-:W5:Y:S01]  /*1fc60*/  LDL.LU R23, [R1+0x81c] ;  /* 0x00081c0001177983 */ /* 0x000f620000300800 */
[----:B------:R-:W-:-:S03]  /*1fc70*/  ISETP.GT.AND P2, PT, R2, 0xb, PT ;  /* 0x0000000b0200780c */ /* 0x000fc60003f44270 */
[----:B------:R1:W-:Y:S02]  /*1fc80*/  LDGSTS.E [R3+0x1c00], [R4.64], P1 ;  /* 0x01c0000004037fae */ /* 0x0003e40008921848 */
[----:B-1----:R-:W-:Y:S02]  /*1fc90*/  SEL R4, RZ, 0x4, !P2 ;  /* 0x00000004ff047807 */ /* 0x002fe40005000000 */
[----:B---3--:R-:W-:Y:S02]  /*1fca0*/  IADD3 R21, P3, R21, R202, RZ ;  /* 0x000000ca15157210 */ /* 0x008fe40007f7e0ff */
[----:B------:R-:W-:Y:S02]  /*1fcb0*/  SEL R4, R4, RZ, !P0 ;  /* 0x000000ff04047207 */ /* 0x000fe40004000000 */
[----:B------:R-:W-:Y:S02]  /*1fcc0*/  IADD3.X R22, R22, R0, RZ, P3, !PT ;  /* 0x0000000016167210 */ /* 0x000fe40001ffe4ff */
[----:B------:R-:W-:-:S02]  /*1fcd0*/  ISETP.NE.U32.AND P2, PT, R4, RZ, PT ;  /* 0x000000ff0400720c */ /* 0x000fc40003f45070 */
[----:B----4-:R-:W-:Y:S01]  /*1fce0*/  IADD3 R19, P4, R19, R202, RZ ;  /* 0x000000ca13137210 */ /* 0x010fe20007f9e0ff */
[----:B------:R-:W-:Y:S02]  /*1fcf0*/  IMAD.MOV.U32 R4, RZ, RZ, R21 ;  /* 0x000000ffff047224 */ /* 0x000fe400078e0015 */
[----:B------:R-:W-:Y:S02]  /*1fd00*/  IMAD.MOV.U32 R5, RZ, RZ, R22 ;  /* 0x000000ffff057224 */ /* 0x000fe400078e0016 */
[----:B------:R-:W-:-:S03]  /*1fd10*/  IMAD.X R20, R20, 0x1, R0, P4 ;  /* 0x0000000114147824 */ /* 0x000fc600020e0600 */
[----:B------:R1:W-:Y:S01]  /*1fd20*/  LDGSTS.E [R3+0x1e00], [R4.64], P1 ;  /* 0x01e0000004037fae */ /* 0x0003e20008921848 */
[----:B------:R-:W-:-:S03]  /*1fd30*/  ISETP.GT.AND P1, PT, R2, 0xf, PT ;  /* 0x0000000f0200780c */ /* 0x000fc60003f24270 */
[----:B------:R-:W-:Y:S04]  /*1fd40*/  STL [R1+0x8d4], R21 ;  /* 0x0008d41501007387 */ /* 0x000fe80000100800 */
[----:B------:R3:W-:Y:S01]  /*1fd50*/  STL [R1+0x8b8], R22 ;  /* 0x0008b81601007387 */ /* 0x0007e20000100800 */
[----:B-1----:R-:W-:Y:S02]  /*1fd60*/  IMAD.MOV.U32 R4, RZ, RZ, R19 ;  /* 0x000000ffff047224 */ /* 0x002fe400078e0013 */
[----:B------:R-:W-:Y:S01]  /*1fd70*/  IMAD.MOV.U32 R5, RZ, RZ, R20 ;  /* 0x000000ffff057224 */ /* 0x000fe200078e0014 */
[----:B------:R-:W-:Y:S04]  /*1fd80*/  STL [R1+0x89c], R19 ;  /* 0x00089c1301007387 */ /* 0x000fe80000100800 */
[----:B------:R1:W-:Y:S04]  /*1fd90*/  LDGSTS.E [R3+0x2c00], [R4.64], P2 ;  /* 0x02c0000004037fae */ /* 0x0003e80009121848 */
[----:B------:R4:W-:Y:S04]  /*1fda0*/  STL [R1+0x890], R20 ;  /* 0x0008901401007387 */ /* 0x0009e80000100800 */
[----:B---3--:R-:W3:Y:S01]  /*1fdb0*/  LDL.LU R22, [R1+0x7e8] ;  /* 0x0007e80001167983 */ /* 0x008ee20000300800 */
[----:B-1----:R-:W-:-:S03]  /*1fdc0*/  SEL R4, RZ, 0x4, !P1 ;  /* 0x00000004ff047807 */ /* 0x002fc60004800000 */
[----:B------:R-:W3:Y:S01]  /*1fdd0*/  LDL.LU R21, [R1+0x814] ;  /* 0x0008140001157983 */ /* 0x000ee20000300800 */
[----:B------:R-:W-:-:S03]  /*1fde0*/  SEL R4, R4, RZ, !P0 ;  /* 0x000000ff04047207 */ /* 0x000fc60004000000 */
[----:B----4-:R-:W4:Y:S01]  /*1fdf0*/  LDL.LU R20, [R1+0x7d0] ;  /* 0x0007d00001147983 */ /* 0x010f220000300800 */
[----:B------:R-:W-:-:S03]  /*1fe00*/  IADD3 R27, P3, R27, R202, RZ ;  /* 0x000000ca1b1b7210 */ /* 0x000fc60007f7e0ff */
[----:B------:R-:W4:Y:S01]  /*1fe10*/  LDL.LU R19, [R1+0x7dc] ;  /* 0x0007dc0001137983 */ /* 0x000f220000300800 */
[----:B------:R-:W-:Y:S02]  /*1fe20*/  ISETP.NE.U32.AND P1, PT, R4, RZ, PT ;  /* 0x000000ff0400720c */ /* 0x000fe40003f25070 */
[----:B------:R-:W-:Y:S01]  /*1fe30*/  IADD3 R7, P4, R7, R202, RZ ;  /* 0x000000ca07077210 */ /* 0x000fe20007f9e0ff */
[----:B------:R-:W-:Y:S01]  /*1fe40*/  IMAD.MOV.U32 R4, RZ, RZ, R27 ;  /* 0x000000ffff047224 */ /* 0x000fe200078e001b */
[----:B------:R-:W-:Y:S01]  /*1fe50*/  STL [R1+0x894], R27 ;  /* 0x0008941b01007387 */ /* 0x000fe20000100800 */
[----:B--2---:R-:W-:-:S05]  /*1fe60*/  IMAD.X R28, R28, 0x1, R0, P3 ;  /* 0x000000011c1c7824 */ /* 0x004fca00018e0600 */
        /* <DEDUP_REMOVED lines=8> */
[-C--:B-----5:R-:W-:Y:S01]  /*1fef0*/  IADD3 R16, P3, R16, R202.reuse, RZ ;  /* 0x000000ca10107210 */ /* 0x0a0fe20007f7e0ff */
[----:B------:R1:W-:Y:S04]  /*1ff00*/  STL [R1+0x850], R18 ;  /* 0x0008501201007387 */ /* 0x0003e80000100800 */
[----:B------:R-:W-:Y:S01]  /*1ff10*/  IMAD.X R26, R26, 0x1, R0, P3 ;  /* 0x000000011a1a7824 */ /* 0x000fe200018e0600 */
[----:B------:R2:W-:Y:S01]  /*1ff20*/  LDGSTS.E [R3+0x3c00], [R4.64], P1 ;  /* 0x03c0000004037fae */ /* 0x0005e20008921848 */
[----:B------:R-:W-:-:S03]  /*1ff30*/  IADD3 R23, P4, R23, R202, RZ ;  /* 0x000000ca17177210 */ /* 0x000fc60007f9e0ff */
[----:B-1----:R-:W5:Y:S04]  /*1ff40*/  LDL.LU R18, [R1+0x7d4] ;  /* 0x0007d40001127983 */ /* 0x002f680000300800 */
[----:B------:R-:W5:Y:S01]  /*1ff50*/  LDL.LU R7, [R1+0x79c] ;  /* 0x00079c0001077983 */ /* 0x000f620000300800 */
[----:B--2---:R-:W-:-:S03]  /*1ff60*/  SEL R4, RZ, 0x4, !P2 ;  /* 0x00000004ff047807 */ /* 0x004fc60005000000 */
[----:B------:R1:W-:Y:S01]  /*1ff70*/  STL [R1+0x854], R16 ;  /* 0x0008541001007387 */ /* 0x0003e20000100800 */
[----:B------:R-:W-:Y:S01]  /*1ff80*/  IMAD.X R24, R24, 0x1, R0, P4 ;  /* 0x0000000118187824 */ /* 0x000fe200020e0600 */
[----:B------:R-:W-:Y:S02]  /*1ff90*/  SEL R4, R4, RZ, !P0 ;  /* 0x000000ff04047207 */ /* 0x000fe40004000000 */
[----:B------:R2:W-:Y:S04]  /*1ffa0*/  STL [R1+0x838], R26 ;  /* 0x0008381a01007387 */ /* 0x0005e80000100800 */
[----:B------:R1:W-:Y:S01]  /*1ffb0*/  STL [R1+0x81c], R23 ;  /* 0x00081c1701007387 */ /* 0x0003e20000100800 */
[----:B------:R-:W-:-:S03]  /*1ffc0*/  ISETP.NE.U32.AND P2, PT, R4, RZ, PT ;  /* 0x000000ff0400720c */ /* 0x000fc60003f45070 */
[----:B------:R-:W5:Y:S01]  /*1ffd0*/  LDL.LU R28, [R1+0x7a8] ;  /* 0x0007a800011c7983 */ /* 0x000f620000300800 */
[----:B------:R-:W-:-:S03]  /*1ffe0*/  IMAD.MOV.U32 R4, RZ, RZ, R16 ;  /* 0x000000ffff047224 */ /* 0x000fc600078e0010 */
[----:B------:R3:W-:Y:S04]  /*1fff0*/  STL [R1+0x810], R24 ;  /* 0x0008101801007387 */ /* 0x0007e80000100800 */
[----:B-1----:R-:W5:Y:S01]  /*20000*/  LDL.LU R16, [R1+0x790] ;  /* 0x0007900001107983 */ /* 0x002f620000300800 */
[----:B------:R-:W-:-:S03]  /*20010*/  IMAD.MOV.U32 R5, RZ, RZ, R26 ;  /* 0x000000ffff057224 */ /* 0x000fc600078e001a */
[----:B--2---:R-:W2:Y:S04]  /*20020*/  LDL.LU R26, [R1+0x794] ;  /* 0x00079400011a7983 */ /* 0x004ea80000300800 */
[----:B------:R1:W-:Y:S01]  /*20030*/  LDGSTS.E [R3+0x3e00], [R4.64], P1 ;  /* 0x03e0000004037fae */ /* 0x0003e20008921848 */
[----:B------:R-:W-:Y:S01]  /*20040*/  ISETP.GT.AND P1, PT, R2, 0x17, PT ;  /* 0x000000170200780c */ /* 0x000fe20003f24270 */
[----:B-1----:R-:W-:Y:S02]  /*20050*/  IMAD.MOV.U32 R4, RZ, RZ, R23 ;  /* 0x000000ffff047224 */ /* 0x002fe400078e0017 */
[----:B------:R-:W-:Y:S01]  /*20060*/  IMAD.MOV.U32 R5, RZ, RZ, R24 ;  /* 0x000000ffff057224 */ /* 0x000fe200078e0018 */
[----:B------:R-:W2:Y:S04]  /*20070*/  LDL.LU R23, [R1+0x75c] ;  /* 0x00075c0001177983 */ /* 0x000ea80000300800 */
[----:B------:R1:W-:Y:S01]  /*20080*/  LDGSTS.E [R3+0x4c00], [R4.64], P2 ;  /* 0x04c0000004037fae */ /* 0x0003e20009121848 */
[----:B---3--:R-:W-:-:S02]  /*20090*/  IADD3 R21, P3, R21, R202, RZ ;  /* 0x000000ca15157210 */ /* 0x008fc40007f7e0ff */
[----:B-1----:R-:W-:Y:S02]  /*200a0*/  SEL R4, RZ, 0x4, !P1 ;  /* 0x00000004ff047807 */ /* 0x002fe40004800000 */
[----:B------:R-:W-:Y:S02]  /*200b0*/  IADD3.X R22, R22, R0, RZ, P3, !PT ;  /* 0x0000000016167210 */ /* 0x000fe40001ffe4ff */
[----:B------:R-:W-:Y:S01]  /*200c0*/  SEL R4, R4, RZ, !P0 ;  /* 0x000000ff04047207 */ /* 0x000fe20004000000 */
[----:B------:R-:W-:Y:S01]  /*200d0*/  STL [R1+0x814], R21 ;  /* 0x0008141501007387 */ /* 0x000fe20000100800 */
[----:B----4-:R-:W-:Y:S02]  /*200e0*/  IADD3 R19, P4, R19, R202, RZ ;  /* 0x000000ca13137210 */ /* 0x010fe40007f9e0ff */
[----:B------:R-:W-:Y:S01]  /*200f0*/  ISETP.NE.U32.AND P1, PT, R4, RZ, PT ;  /* 0x000000ff0400720c */ /* 0x000fe20003f25070 */
[----:B------:R1:W-:Y:S01]  /*20100*/  STL [R1+0x7e8], R22 ;  /* 0x0007e81601007387 */ /* 0x0003e20000100800 */
[----:B------:R-:W-:-:S02]  /*20110*/  IMAD.MOV.U32 R4, RZ, RZ, R21 ;  /* 0x000000ffff047224 */ /* 0x000fc400078e0015 */
[----:B------:R-:W-:Y:S01]  /*20120*/  IMAD.MOV.U32 R5, RZ, RZ, R22 ;  /* 0x000000ffff057224 */ /* 0x000fe200078e0016 */
[----:B------:R-:W-:Y:S01]  /*20130*/  STL [R1+0x7dc], R19 ;  /* 0x0007dc1301007387 */ /* 0x000fe20000100800 */
[----:B------:R-:W-:-:S03]  /*20140*/  IMAD.X R20, R20, 0x1, R0, P4 ;  /* 0x0000000114147824 */ /* 0x000fc600020e0600 */
[----:B------:R-:W3:Y:S04]  /*20150*/  LDL.LU R27, [R1+0x768] ;  /* 0x00076800011b7983 */ /* 0x000ee80000300800 */
[----:B------:R4:W-:Y:S01]  /*20160*/  LDGSTS.E [R3+0x4e00], [R4.64], P2 ;  /* 0x04e0000004037fae */ /* 0x0009e20009121848 */
[----:B------:R-:W-:-:S03]  /*20170*/  ISETP.GT.AND P2, PT, R2, 0x1b, PT ;  /* 0x0000001b0200780c */ /* 0x000fc60003f44270 */
[----:B------:R1:W-:Y:S04]  /*20180*/  STL [R1+0x7d0], R20 ;  /* 0x0007d01401007387 */ /* 0x0003e80000100800 */
[----:B------:R-:W3:Y:S01]  /*20190*/  LDL.LU R24, [R1+0x750] ;  /* 0x0007500001187983 */ /* 0x000ee20000300800 */
[----:B----4-:R-:W-:-:S03]  /*201a0*/  IMAD.MOV.U32 R4, RZ, RZ, R19 ;  /* 0x000000ffff047224 */ /* 0x010fc600078e0013 */
[----:B-1----:R-:W3:Y:S01]  /*201b0*/  LDL.LU R22, [R1+0x728] ;  /* 0x0007280001167983 */ /* 0x002ee20000300800 */
[----:B------:R-:W-:-:S03]  /*201c0*/  IMAD.MOV.U32 R5, RZ, RZ, R20 ;  /* 0x000000ffff057224 */ /* 0x000fc600078e0014 */
[----:B------:R-:W3:Y:S04]  /*201d0*/  LDL.LU R21, [R1+0x754] ;  /* 0x0007540001157983 */ /* 0x000ee80000300800 */
[----:B------:R1:W-:Y:S04]  /*201e0*/  LDGSTS.E [R3+0x5c00], [R4.64], P1 ;  /* 0x05c0000004037fae */ /* 0x0003e80008921848 */
[----:B------:R-:W3:Y:S04]  /*201f0*/  LDL.LU R20, [R1+0x710] ;  /* 0x0007100001147983 */ /* 0x000ee80000300800 */
[----:B------:R-:W3:Y:S01]  /*20200*/  LDL.LU R19, [R1+0x71c] ;  /* 0x00071c0001137983 */ /* 0x000ee20000300800 */
[----:B-1----:R-:W-:-:S04]  /*20210*/  SEL R4, RZ, 0x4, !P2 ;  /* 0x00000004ff047807 */ /* 0x002fc80005000000 */
[----:B------:R-:W-:-:S04]  /*20220*/  SEL R4, R4, RZ, !P0 ;  /* 0x000000ff04047207 */ /* 0x000fc80004000000 */
[----:B------:R-:W-:Y:S02]  /*20230*/  ISETP.NE.U32.AND P2, PT, R4, RZ, PT ;  /* 0x000000ff0400720c */ /* 0x000fe40003f45070 */
[-C--:B-----5:R-:W-:Y:S02]  /*20240*/  IADD3 R18, P3, R18, R202.reuse, RZ ;  /* 0x000000ca12127210 */ /* 0x0a0fe40007f7e0ff */
[----:B------:R-:W-:-:S03]  /*20250*/  IADD3 R7, P4, R7, R202, RZ ;  /* 0x000000ca07077210 */ /* 0x000fc60007f9e0ff */
[----:B------:R-:W-:Y:S01]  /*20260*/  IMAD.MOV.U32 R4, RZ, RZ, R18 ;  /* 0x000000ffff047224 */ /* 0x000fe200078e0012 */
[----:B------:R1:W-:Y:S01]  /*20270*/  STL [R1+0x7d4], R18 ;  /* 0x0007d41201007387 */ /* 0x0003e20000100800 */
[----:B------:R-:W-:-:S05]  /*20280*/  IMAD.X R28, R28, 0x1, R0, P3 ;  /* 0x000000011c1c7824 */ /* 0x000fca00018e0600 */
[----:B------:R-:W-:Y:S01]  /*20290*/  MOV R5, R28 ;  /* 0x0000001c00057202 */ /* 0x000fe20000000f00 */
[----:B------:R-:W-:Y:S01]  /*202a0*/  IMAD.X R16, R16, 0x1, R0, P4 ;  /* 0x0000000110107824 */ /* 0x000fe200020e0600 */
[----:B------:R-:W-:Y:S04]  /*202b0*/  STL [R1+0x7a8], R28 ;  /* 0x0007a81c01007387 */ /* 0x000fe80000100800 */
[----:B------:R-:W-:Y:S04]  /*202c0*/  STL [R1+0x79c], R7 ;  /* 0x00079c0701007387 */ /* 0x000fe80000100800 */
[----:B------:R5:W-:Y:S04]  /*202d0*/  LDGSTS.E [R3+0x5e00], [R4.64], P1 ;  /* 0x05e0000004037fae */ /* 0x000be80008921848 */
[----:B------:R2:W-:Y:S04]  /*202e0*/  STL [R1+0x790], R16 ;  /* 0x0007901001007387 */ /* 0x0005e80000100800 */
[----:B-1----:R-:W4:Y:S01]  /*202f0*/  LDL.LU R18, [R1+0x6d8] ;  /* 0x0006d80001127983 */ /* 0x002f220000300800 */
[----:B-----5:R-:W-:-:S03]  /*20300*/  IMAD.MOV.U32 R5, RZ, RZ, R16 ;  /* 0x000000ffff057224 */ /* 0x020fc600078e0010 */
[----:B--2---:R-:W2:Y:S01]  /*20310*/  LDL.LU R16, [R1+0x714] ;  /* 0x0007140001107983 */ /* 0x004ea20000300800 */
[----:B------:R-:W-:-:S03]  /*20320*/  IMAD.MOV.U32 R4, RZ, RZ, R7 ;  /* 0x000000ffff047224 */ /* 0x000fc600078e0007 */
[----:B------:R-:W5:Y:S01]  /*20330*/  LDL.LU R7, [R1+0x70c] ;  /* 0x00070c0001077983 */ /* 0x000f620000300800 */
[----:B------:R-:W-:-:S03]  /*20340*/  ISETP.GT.AND P1, PT, R2, 0x1f, PT ;  /* 0x0000001f0200780c */ /* 0x000fc60003f24270 */
[----:B------:R1:W-:Y:S01]  /*20350*/  LDGSTS.E [R3+0x6c00], [R4.64], P2 ;  /* 0x06c0000004037fae */ /* 0x0003e20009121848 */
[-C--:B------:R-:W-:Y:S02]  /*20360*/  IADD3 R26, P3, R26, R202.reuse, RZ ;  /* 0x000000ca1a1a7210 */ /* 0x080fe40007f7e0ff */
[----:B------:R-:W-:Y:S02]  /*20370*/  IADD3 R23, P4, R23, R202, RZ ;  /* 0x000000ca17177210 */ /* 0x000fe40007f9e0ff */
[----:B-1----:R-:W-:-:S04]  /*20380*/  SEL R4, RZ, 0x4, !P1 ;  /* 0x00000004ff047807 */ /* 0x002fc80004800000 */
[----:B------:R-:W-:-:S04]  /*20390*/  SEL R4, R4, RZ, !P0 ;  /* 0x000000ff04047207 */ /* 0x000fc80004000000 */
[----:B------:R-:W-:Y:S01]  /*203a0*/  ISETP.NE.U32.AND P1, PT, R4, RZ, PT ;  /* 0x000000ff0400720c */ /* 0x000fe20003f25070 */
[----:B------:R-:W-:Y:S02]  /*203b0*/  IMAD.MOV.U32 R4, RZ, RZ, R26 ;  /* 0x000000ffff047224 */ /* 0x000fe400078e001a */
[----:B---3--:R-:W-:-:S04]  /*203c0*/  IMAD.X R27, R27, 0x1, R0, P3 ;  /* 0x000000011b1b7824 */ /* 0x008fc800018e0600 */
[----:B------:R-:W-:-:S05]  /*203d0*/  IMAD.MOV.U32 R5, RZ, RZ, R27 ;  /* 0x000000ffff057224 */ /* 0x000fca00078e001b */
[----:B------:R1:W-:Y:S01]  /*203e0*/  LDGSTS.E [R3+0x6e00], [R4.64], P2 ;  /* 0x06e0000004037fae */ /* 0x0003e20009121848 */
[----:B------:R-:W-:Y:S01]  /*203f0*/  IMAD.X R24, R24, 0x1, R0, P4 ;  /* 0x0000000118187824 */ /* 0x000fe200020e0600 */
[----:B------:R-:W-:Y:S01]  /*20400*/  ISETP.GT.AND P2, PT, R2, 0x23, PT ;  /* 0x000000230200780c */ /* 0x000fe20003f44270 */
[----:B-1----:R-:W-:Y:S02]  /*20410*/  IMAD.MOV.U32 R4, RZ, RZ, R23 ;  /* 0x000000ffff047224 */ /* 0x002fe400078e0017 */
[----:B------:R-:W-:Y:S01]  /*20420*/  IMAD.MOV.U32 R5, RZ, RZ, R24 ;  /* 0x000000ffff057224 */ /* 0x000fe200078e0018 */
[----:B------:R-:W-:-:S04]  /*20430*/  IADD3 R21, P3, R21, R202, RZ ;  /* 0x000000ca15157210 */ /* 0x000fc80007f7e0ff */
[----:B------:R1:W-:Y:S01]  /*20440*/  LDGSTS.E [R3+0x7c00], [R4.64], P1 ;  /* 0x07c0000004037fae */ /* 0x0003e20008921848 */
[----:B------:R-:W-:Y:S02]  /*20450*/  IADD3.X R22, R22, R0, RZ, P3, !PT ;  /* 0x0000000016167210 */ /* 0x000fe40001ffe4ff */
[----:B------:R-:W-:Y:S02]  /*20460*/  IADD3 R19, P4, R19, R202, RZ ;  /* 0x000000ca13137210 */ /* 0x000fe40007f9e0ff */
[----:B-1----:R-:W-:-:S04]  /*20470*/  SEL R4, RZ, 0x4, !P2 ;  /* 0x00000004ff047807 */ /* 0x002fc80005000000 */
[----:B------:R-:W-:Y:S01]  /*20480*/  SEL R4, R4, RZ, !P0 ;  /* 0x000000ff04047207 */ /* 0x000fe20004000000 */
[----:B------:R-:W-:-:S03]  /*20490*/  IMAD.MOV.U32 R5, RZ, RZ, R22 ;  /* 0x000000ffff057224 */ /* 0x000fc600078e0016 */
[----:B------:R-:W-:Y:S01]  /*204a0*/  ISETP.NE.U32.AND P2, PT, R4, RZ, PT ;  /* 0x000000ff0400720c */ /* 0x000fe20003f45070 */
[----:B------:R-:W-:Y:S01]  /*204b0*/  IMAD.MOV.U32 R4, RZ, RZ, R21 ;  /* 0x000000ffff047224 */ /* 0x000fe200078e0015 */
[----:B------:R-:W-:Y:S01]  /*204c0*/  STL [R1+0x794], R26 ;  /* 0x0007941a01007387 */ /* 0x000fe20000100800 */
[----:B------:R-:W-:-:S03]  /*204d0*/  IMAD.X R20, R20, 0x1, R0, P4 ;  /* 0x0000000114147824 */ /* 0x000fc600020e0600 */
[----:B------:R-:W-:Y:S04]  /*204e0*/  STL [R1+0x768], R27 ;  /* 0x0007681b01007387 */ /* 0x000fe80000100800 */
[----:B------:R-:W-:Y:S04]  /*204f0*/  STL [R1+0x75c], R23 ;  /* 0x00075c1701007387 */ /* 0x000fe80000100800 */
[----:B------:R-:W-:Y:S04]  /*20500*/  STL [R1+0x750], R24 ;  /* 0x0007501801007387 */ /* 0x000fe80000100800 */
[----:B------:R-:W-:Y:S04]  /*20510*/  STL [R1+0x754], R21 ;  /* 0x0007541501007387 */ /* 0x000fe80000100800 */
[----:B------:R1:W-:Y:S04]  /*20520*/  LDGSTS.E [R3+0x7e00], [R4.64], P1 ;  /* 0x07e0000004037fae */ /* 0x0003e80008921848 */
[----:B------:R-:W-:Y:S04]  /*20530*/  STL [R1+0x728], R22 ;  /* 0x0007281601007387 */ /* 0x000fe80000100800 */
[----:B------:R3:W-:Y:S01]  /*20540*/  STL [R1+0x71c], R19 ;  /* 0x00071c1301007387 */ /* 0x0007e20000100800 */
[----:B-1----:R-:W-:-:S02]  /*20550*/  IMAD.MOV.U32 R4, RZ, RZ, R19 ;  /* 0x000000ffff047224 */ /* 0x002fc400078e0013 */
[----:B------:R-:W-:Y:S01]  /*20560*/  IMAD.MOV.U32 R5, RZ, RZ, R20 ;  /* 0x000000ffff057224 */ /* 0x000fe200078e0014 */
[----:B------:R-:W-:Y:S04]  /*20570*/  STL [R1+0x710], R20 ;  /* 0x0007101401007387 */ /* 0x000fe80000100800 */
[----:B------:R1:W-:Y:S01]  /*20580*/  LDGSTS.E [R3+0x8c00], [R4.64], P2 ;  /* 0x08c0000004037fae */ /* 0x0003e20009121848 */
[-C--:B--2---:R-:W-:Y:S02]  /*20590*/  IADD3 R16, P3, R16, R202.reuse, RZ ;  /* 0x000000ca10107210 */ /* 0x084fe40007f7e0ff */
[----:B-----5:R-:W-:-:S03]  /*205a0*/  IADD3 R7, P4, R7, R202, RZ ;  /* 0x000000ca07077210 */ /* 0x020fc60007f9e0ff */
[----:B----4-:R-:W-:Y:S01]  /*205b0*/  IMAD.X R18, R18, 0x1, R0, P3 ;  /* 0x0000000112127824 */ /* 0x010fe200018e0600 */
[----:B------:R-:W-:Y:S04]  /*205c0*/  STL [R1+0x714], R16 ;  /* 0x0007141001007387 */ /* 0x000fe80000100800 */
[----:B------:R2:W-:Y:S01]  /*205d0*/  STL [R1+0x6d8], R18 ;  /* 0x0006d81201007387 */ /* 0x0005e20000100800 */
[----:B-1----:R-:W-:-:S03]  /*205e0*/  MOV R5, R18 ;  /* 0x0000001200057202 */ /* 0x002fc60000000f00 */
[----:B------:R1:W-:Y:S04]  /*205f0*/  STL [R1+0x70c], R7 ;  /* 0x00070c0701007387 */ /* 0x0003e80000100800 */
[----:B---3--:R-:W3:Y:S04]  /*20600*/  LDL.LU R19, [R1+0x8] ;  /* 0x0000080001137983 */ /* 0x008ee80000300800 */
[----:B--2---:R-:W2:Y:S01]  /*20610*/  LDL.LU R18, [R1+0xc] ;  /* 0x00000c0001127983 */ /* 0x004ea20000300800 */
[----:B------:R-:W-:Y:S01]  /*20620*/  ISETP.GT.AND P1, PT, R2, 0x27, PT ;  /* 0x000000270200780c */ /* 0x000fe20003f24270 */
[----:B------:R-:W-:Y:S01]  /*20630*/  IMAD.X R208, R208, 0x1, R0, P4 ;  /* 0x00000001d0d07824 */ /* 0x000fe200020e0600 */
[----:B------:R-:W-:Y:S01]  /*20640*/  IADD3 R210, P3, R210, R202, RZ ;  /* 0x000000cad2d27210 */ /* 0x000fe20007f7e0ff */
[----:B------:R-:W4:Y:S01]  /*20650*/  LDL.LU R28, [R1+0x10] ;  /* 0x00001000011c7983 */ /* 0x000f220000300800 */
[----:B------:R-:W-:-:S02]  /*20660*/  SEL R4, RZ, 0x4, !P1 ;  /* 0x00000004ff047807 */ /* 0x000fc40004800000 */
[----:B------:R-:W-:Y:S01]  /*20670*/  IADD3 R224, P4, R224, R202, RZ ;  /* 0x000000cae0e07210 */ /* 0x000fe20007f9e0ff */
[----:B------:R-:W-:Y:S01]  /*20680*/  IMAD.X R209, R209, 0x1, R0, P3 ;  /* 0x00000001d1d17824 */ /* 0x000fe200018e0600 */
[----:B------:R-:W-:Y:S01]  /*20690*/  SEL R4, R4, RZ, !P0 ;  /* 0x000000ff04047207 */ /* 0x000fe20004000000 */
[----:B------:R-:W5:Y:S03]  /*206a0*/  LDL.LU R27, [R1+0x14] ;  /* 0x00001400011b7983 */ /* 0x000f660000300800 */
[----:B------:R-:W-:Y:S01]  /*206b0*/  ISETP.NE.U32.AND P1, PT, R4, RZ, PT ;  /* 0x000000ff0400720c */ /* 0x000fe20003f25070 */
[----:B------:R-:W-:Y:S01]  /*206c0*/  IMAD.MOV.U32 R4, RZ, RZ, R16 ;  /* 0x000000ffff047224 */ /* 0x000fe200078e0010 */
[----:B------:R-:W4:Y:S04]  /*206d0*/  LDL.LU R22, [R1+0x48] ;  /* 0x0000480001167983 */ /* 0x000f280000300800 */
[----:B------:R1:W-:Y:S01]  /*206e0*/  LDGSTS.E [R3+0x8e00], [R4.64], P2 ;  /* 0x08e0000004037fae */ /* 0x0003e20009121848 */
[----:B------:R-:W-:Y:S01]  /*206f0*/  ISETP.GT.AND P2, PT, R2, 0x2b, PT ;  /* 0x0000002b0200780c */ /* 0x000fe20003f44270 */
[----:B-1----:R-:W-:-:S02]  /*20700*/  IMAD.MOV.U32 R4, RZ, RZ, R7 ;  /* 0x000000ffff047224 */ /* 0x002fc400078e0007 */
[----:B------:R-:W-:Y:S01]  /*20710*/  IMAD.MOV.U32 R5, RZ, RZ, R208 ;  /* 0x000000ffff057224 */ /* 0x000fe200078e00d0 */
[----:B------:R-:W4:Y:S04]  /*20720*/  LDL.LU R7, [R1+0x4c] ;  /* 0x00004c0001077983 */ /* 0x000f280000300800 */
[----:B------:R1:W-:Y:S01]  /*20730*/  LDGSTS.E [R3+0x9c00], [R4.64], P1 ;  /* 0x09c0000004037fae */ /* 0x0003e20008921848 */
[----:B------:R-:W-:Y:S01]  /*20740*/  IMAD.X R223, R223, 0x1, R0, P4 ;  /* 0x00000001dfdf7824 */ /* 0x000fe200020e0600 */
[----:B------:R-:W-:Y:S02]  /*20750*/  IADD3 R226, P3, R226, R202, RZ ;  /* 0x000000cae2e27210 */ /* 0x000fe40007f7e0ff */
[----:B------:R-:W4:Y:S01]  /*20760*/  LDL.LU R23, [R1+0x50] ;  /* 0x0000500001177983 */ /* 0x000f220000300800 */
[----:B-1----:R-:W-:Y:S01]  /*20770*/  SEL R4, RZ, 0x4, !P2 ;  /* 0x00000004ff047807 */ /* 0x002fe20005000000 */
[----:B------:R-:W-:Y:S01]  /*20780*/  IMAD.MOV.U32 R5, RZ, RZ, R209 ;  /* 0x000000ffff057224 */ /* 0x000fe200078e00d1 */
[----:B------:R-:W-:Y:S01]  /*20790*/  IADD3.X R225, R225, R0, RZ, P3, !PT ;  /* 0x00000000e1e17210 */ /* 0x000fe20001ffe4ff */
[----:B------:R-:W4:Y:S01]  /*207a0*/  LDL.LU R20, [R1+0x54] ;  /* 0x0000540001147983 */ /* 0x000f220000300800 */
[----:B------:R-:W-:-:S02]  /*207b0*/  SEL R4, R4, RZ, !P0 ;  /* 0x000000ff04047207 */ /* 0x000fc40004000000 */
[----:B------:R-:W-:Y:S01]  /*207c0*/  IADD3 R240, P4, R240, R202, RZ ;  /* 0x000000caf0f07210 */ /* 0x000fe20007f9e0ff */
[----:B------:R-:W4:Y:S01]  /*207d0*/  LDL.LU R26, [R1+0x88] ;  /* 0x00008800011a7983 */ /* 0x000f220000300800 */
[----:B------:R-:W-:Y:S01]  /*207e0*/  ISETP.NE.U32.AND P2, PT, R4, RZ, PT ;  /* 0x000000ff0400720c */ /* 0x000fe20003f45070 */
[----:B------:R-:W-:Y:S02]  /*207f0*/  IMAD.MOV.U32 R4, RZ, RZ, R210 ;  /* 0x000000ffff047224 */ /* 0x000fe400078e00d2 */
[----:B------:R-:W4:Y:S04]  /*20800*/  LDL.LU R16, [R1+0x8c] ;  /* 0x00008c0001107983 */ /* 0x000f280000300800 */
[----:B------:R1:W-:Y:S01]  /*20810*/  LDGSTS.E [R3+0x9e00], [R4.64], P1 ;  /* 0x09e0000004037fae */ /* 0x0003e20008921848 */
[----:B------:R-:W-:Y:S01]  /*20820*/  ISETP.GT.AND P1, PT, R2, 0x2f, PT ;  /* 0x0000002f0200780c */ /* 0x000fe20003f24270 */
[----:B-1----:R-:W-:-:S02]  /*20830*/  IMAD.MOV.U32 R4, RZ, RZ, R224 ;  /* 0x000000ffff047224 */ /* 0x002fc400078e00e0 */
[----:B------:R-:W-:-:S05]  /*20840*/  IMAD.MOV.U32 R5, RZ, RZ, R223 ;  /* 0x000000ffff057224 */ /* 0x000fca00078e00df */
[----:B------:R1:W-:Y:S02]  /*20850*/  LDGSTS.E [R3+0xac00], [R4.64], P2 ;  /* 0x0ac0000004037fae */ /* 0x0003e40009121848 */
        /* <DEDUP_REMOVED lines=19> */
[----:B--2---:R-:W-:-:S05]  /*20990*/  IADD3 R18, P4, R18, R202, RZ ;  /* 0x000000ca12127210 */ /* 0x004fca0007f9e0ff */
[----:B---3--:R-:W-:Y:S01]  /*209a0*/  IMAD.X R19, R19, 0x1, R0, P4 ;  /* 0x0000000113137824 */ /* 0x008fe200020e0600 */
[----:B------:R-:W-:Y:S04]  /*209b0*/  STL [R1+0xc], R18 ;  /* 0x00000c1201007387 */ /* 0x000fe80000100800 */
[----:B------:R2:W-:Y:S04]  /*209c0*/  STL [R1+0x8], R19 ;  /* 0x0000081301007387 */ /* 0x0005e80000100800 */
[----:B------:R-:W3:Y:S04]  /*209d0*/  LDL.LU R24, [R1+0x90] ;  /* 0x0000900001187983 */ /* 0x000ee80000300800 */
[----:B------:R-:W3:Y:S01]  /*209e0*/  LDL.LU R21, [R1+0x94] ;  /* 0x0000940001157983 */ /* 0x000ee20000300800 */
[----:B-1----:R-:W-:-:S02]  /*209f0*/  IMAD.MOV.U32 R5, RZ, RZ, R19 ;  /* 0x000000ffff057224 */ /* 0x002fc400078e0013 */
[----:B------:R-:W-:Y:S01]  /*20a00*/  IMAD.MOV.U32 R4, RZ, RZ, R18 ;  /* 0x000000ffff047224 */ /* 0x000fe200078e0012 */
[----:B--2---:R-:W2:Y:S04]  /*20a10*/  LDL.LU R19, [R1+0xc8] ;  /* 0x0000c80001137983 */ /* 0x004ea80000300800 */
[----:B------:R-:W2:Y:S01]  /*20a20*/  LDL.LU R18, [R1+0xcc] ;  /* 0x0000cc0001127983 */ /* 0x000ea20000300800 */
[----:B------:R-:W-:-:S03]  /*20a30*/  ISETP.GT.AND P1, PT, R2, 0x37, PT ;  /* 0x000000370200780c */ /* 0x000fc60003f24270 */
[----:B------:R1:W-:Y:S01]  /*20a40*/  LDGSTS.E [R3+0xcc00], [R4.64], P2 ;  /* 0x0cc0000004037fae */ /* 0x0003e20009121848 */
[-C--:B-----5:R-:W-:Y:S02]  /*20a50*/  IADD3 R27, P3, R27, R202.reuse, RZ ;  /* 0x000000ca1b1b7210 */ /* 0x0a0fe40007f7e0ff */
[----:B----4-:R-:W-:-:S03]  /*20a60*/  IADD3 R7, P4, R7, R202, RZ ;  /* 0x000000ca07077210 */ /* 0x010fc60007f9e0ff */
        /* <DEDUP_REMOVED lines=9> */
[-C--:B------:R-:W-:Y:S01]  /*20b00*/  IADD3 R20, P3, R20, R202.reuse, RZ ;  /* 0x000000ca14147210 */ /* 0x080fe20007f7e0ff */
[----:B------:R-:W-:Y:S01]  /*20b10*/  STL [R1+0x14], R27 ;  /* 0x0000141b01007387 */ /* 0x000fe20000100800 */
[----:B------:R-:W-:Y:S01]  /*20b20*/  IADD3 R16, P4, R16, R202, RZ ;  /* 0x000000ca10107210 */ /* 0x000fe20007f9e0ff */
[----:B-1----:R-:W-:Y:S02]  /*20b30*/  IMAD.MOV.U32 R4, RZ, RZ, R7 ;  /* 0x000000ffff047224 */ /* 0x002fe400078e0007 */
[----:B------:R-:W-:Y:S01]  /*20b40*/  IMAD.MOV.U32 R5, RZ, RZ, R22 ;  /* 0x000000ffff057224 */ /* 0x000fe200078e0016 */
[----:B------:R-:W-:Y:S01]  /*20b50*/  STL [R1+0x10], R28 ;  /* 0x0000101c01007387 */ /* 0x000fe20000100800 */
[----:B------:R-:W-:-:S03]  /*20b60*/  IADD3.X R23, R23, R0, RZ, P3, !PT ;  /* 0x0000000017177210 */ /* 0x000fc60001ffe4ff */
[----:B------:R1:W-:Y:S01]  /*20b70*/  LDGSTS.E [R3+0xdc00], [R4.64], P1 ;  /* 0x0dc0000004037fae */ /* 0x0003e20008921848 */
[----:B------:R-:W-:-:S03]  /*20b80*/  IMAD.X R26, R26, 0x1, R0, P4 ;  /* 0x000000011a1a7824 */ /* 0x000fc600020e0600 */
[----:B------:R-:W-:Y:S04]  /*20b90*/  STL [R1+0x4c], R7 ;  /* 0x00004c0701007387 */ /* 0x000fe80000100800 */
[----:B------:R4:W-:Y:S01]  /*20ba0*/  STL [R1+0x48], R22 ;  /* 0x0000481601007387 */ /* 0x0009e20000100800 */
[----:B-1----:R-:W-:Y:S01]  /*20bb0*/  SEL R4, RZ, 0x4, !P2 ;  /* 0x00000004ff047807 */ /* 0x002fe20005000000 */
[----:B------:R-:W-:-:S03]  /*20bc0*/  IMAD.MOV.U32 R5, RZ, RZ, R23 ;  /* 0x000000ffff057224 */ /* 0x000fc600078e0017 */
[----:B------:R-:W-:Y:S01]  /*20bd0*/  SEL R4, R4, RZ, !P0 ;  /* 0x000000ff04047207 */ /* 0x000fe20004000000 */
[----:B----4-:R-:W4:Y:S04]  /*20be0*/  LDL.LU R22, [R1+0xd4] ;  /* 0x0000d40001167983 */ /* 0x010f280000300800 */
[----:B------:R-:W4:Y:S01]  /*20bf0*/  LDL.LU R7, [R1+0x10c] ;  /* 0x00010c0001077983 */ /* 0x000f220000300800 */
[----:B------:R-:W-:-:S03]  /*20c00*/  ISETP.NE.U32.AND P2, PT, R4, RZ, PT ;  /* 0x000000ff0400720c */ /* 0x000fc60003f45070 */
[----:B------:R-:W-:Y:S01]  /*20c10*/  STL [R1+0x54], R20 ;  /* 0x0000541401007387 */ /* 0x000fe20000100800 */
[----:B------:R-:W-:-:S03]  /*20c20*/  IMAD.MOV.U32 R4, RZ, RZ, R20 ;  /* 0x000000ffff047224 */ /* 0x000fc600078e0014 */
[----:B------:R1:W-:Y:S04]  /*20c30*/  STL [R1+0x50], R23 ;  /* 0x0000501701007387 */ /* 0x0003e80000100800 */
[----:B------:R1:W-:Y:S04]  /*20c40*/  STL [R1+0x8c], R16 ;  /* 0x00008c1001007387 */ /* 0x0003e80000100800 */
[----:B------:R1:W-:Y:S04]  /*20c50*/  LDGSTS.E [R3+0xde00], [R4.64], P1 ;  /* 0x0de0000004037fae */ /* 0x0003e80008921848 */
[----:B-1----:R-:W4:Y:S04]  /*20c60*/  LDL.LU R23, [R1+0xd0] ;  /* 0x0000d00001177983 */ /* 0x002f280000300800 */
[----:B------:R-:W-:Y:S04]  /*20c70*/  STL [R1+0x88], R26 ;  /* 0x0000881a01007387 */ /* 0x000fe80000100800 */
[----:B------:R-:W4:Y:S01]  /*20c80*/  LDL.LU R20, [R1+0x108] ;  /* 0x0001080001147983 */ /* 0x000f220000300800 */
[----:B------:R-:W-:-:S02]  /*20c90*/  IMAD.MOV.U32 R4, RZ, RZ, R16 ;  /* 0x000000ffff047224 */ /* 0x000fc400078e0010 */
[----:B------:R-:W-:Y:S01]  /*20ca0*/  IMAD.MOV.U32 R5, RZ, RZ, R26 ;  /* 0x000000ffff057224 */ /* 0x000fe200078e001a */
[----:B------:R-:W-:Y:S01]  /*20cb0*/  ISETP.GT.AND P1, PT, R2, 0x3f, PT ;  /* 0x0000003f0200780c */ /* 0x000fe20003f24270 */
[----:B------:R-:W4:Y:S04]  /*20cc0*/  LDL.LU R27, [R1+0x114] ;  /* 0x00011400011b7983 */ /* 0x000f280000300800 */
[----:B------:R-:W4:Y:S04]  /*20cd0*/  LDL.LU R16, [R1+0x14c] ;  /* 0x00014c0001107983 */ /* 0x000f280000300800 */
[----:B------:R1:W-:Y:S02]  /*20ce0*/  LDGSTS.E [R3+0xec00], [R4.64], P2 ;  /* 0x0ec0000004037fae */ /* 0x0003e40009121848 */
[----:B-1----:R-:W-:-:S04]  /*20cf0*/  SEL R4, RZ, 0x4, !P1 ;  /* 0x00000004ff047807 */ /* 0x002fc80004800000 */
[----:B------:R-:W-:-:S04]  /*20d00*/  SEL R4, R4, RZ, !P0 ;  /* 0x000000ff04047207 */ /* 0x000fc80004000000 */
[----:B------:R-:W-:Y:S02]  /*20d10*/  ISETP.NE.U32.AND P1, PT, R4, RZ, PT ;  /* 0x000000ff0400720c */ /* 0x000fe40003f25070 */
[----:B---3--:R-:W-:-:S05]  /*20d20*/  IADD3 R21, P3, R21, R202, RZ ;  /* 0x000000ca15157210 */ /* 0x008fca0007f7e0ff */
[--C-:B------:R-:W-:Y:S01]  /*20d30*/  IMAD.X R24, R24, 0x1, R0.reuse, P3 ;  /* 0x0000000118187824 */ /* 0x100fe200018e0600 */
[----:B--2---:R-:W-:Y:S01]  /*20d40*/  IADD3 R18, P4, R18, R202, RZ ;  /* 0x000000ca12127210 */ /* 0x004fe20007f9e0ff */
[----:B------:R1:W-:Y:S04]  /*20d50*/  STL [R1+0x94], R21 ;  /* 0x0000941501007387 */ /* 0x0003e80000100800 */
[----:B------:R2:W-:Y:S01]  /*20d60*/  STL [R1+0x90], R24 ;  /* 0x0000901801007387 */ /* 0x0005e20000100800 */
[----:B------:R-:W-:-:S03]  /*20d70*/  IMAD.X R19, R19, 0x1, R0, P4 ;  /* 0x0000000113137824 */ /* 0x000fc600020e0600 */
[----:B------:R3:W-:Y:S04]  /*20d80*/  STL [R1+0xcc], R18 ;  /* 0x0000cc1201007387 */ /* 0x0007e80000100800 */
[----:B------:R-:W5:Y:S01]  /*20d90*/  LDL.LU R28, [R1+0x110] ;  /* 0x00011000011c7983 */ /* 0x000f620000300800 */
[----:B------:R-:W-:Y:S01]  /*20da0*/  IMAD.MOV.U32 R4, RZ, RZ, R21 ;  /* 0x000000ffff047224 */ /* 0x000fe200078e0015 */
[----:B------:R-:W-:Y:S02]  /*20db0*/  MOV R5, R24 ;  /* 0x0000001800057202 */ /* 0x000fe40000000f00 */
[----:B------:R2:W-:Y:S04]  /*20dc0*/  STL [R1+0xc8], R19 ;  /* 0x0000c81301007387 */ /* 0x0005e80000100800 */
[----:B-1----:R-:W5:Y:S04]  /*20dd0*/  LDL.LU R21, [R1+0x148] ;  /* 0x0001480001157983 */ /* 0x002f680000300800 */
[----:B------:R1:W-:Y:S04]  /*20de0*/  LDGSTS.E [R3+0xee00], [R4.64], P2 ;  /* 0x0ee0000004037fae */ /* 0x0003e80009121848 */
[----:B--2---:R-:W2:Y:S01]  /*20df0*/  LDL.LU R24, [R1+0x150] ;  /* 0x0001500001187983 */ /* 0x004ea20000300800 */
[----:B-1----:R-:W-:-:S03]  /*20e00*/  IMAD.MOV.U32 R4, RZ, RZ, R18 ;  /* 0x000000ffff047224 */ /* 0x002fc600078e0012 */
[----:B---3--:R-:W3:Y:S01]  /*20e10*/  LDL.LU R18, [R1+0x154] ;  /* 0x0001540001127983 */ /* 0x008ee20000300800 */
[----:B------:R-:W-:-:S03]  /*20e20*/  IMAD.MOV.U32 R5, RZ, RZ, R19 ;  /* 0x000000ffff057224 */ /* 0x000fc600078e0013 */
[----:B------:R-:W2:Y:S04]  /*20e30*/  LDL.LU R26, [R1+0x188] ;  /* 0x00018800011a7983 */ /* 0x000ea80000300800 */
[----:B------:R-:W2:Y:S01]  /*20e40*/  LDL.LU R19, [R1+0x18c] ;  /* 0x00018c0001137983 */ /* 0x000ea20000300800 */
[----:B------:R-:W-:-:S03]  /*20e50*/  ISETP.GT.AND P2, PT, R2, 0x43, PT ;  /* 0x000000430200780c */ /* 0x000fc60003f44270 */
[----:B------:R1:W-:Y:S02]  /*20e60*/  LDGSTS.E [R3+0xfc00], [R4.64], P1 ;  /* 0x0fc0000004037fae */ /* 0x0003e40008921848 */
[----:B-1----:R-:W-:Y:S02]  /*20e70*/  SEL R4, RZ, 0x4, !P2 ;  /* 0x00000004ff047807 */ /* 0x002fe40005000000 */
[-C--:B----4-:R-:W-:Y:S02]  /*20e80*/  IADD3 R22, P3, R22, R202.reuse, RZ ;  /* 0x000000ca16167210 */ /* 0x090fe40007f7e0ff */
[----:B------:R-:W-:Y:S02]  /*20e90*/  IADD3 R7, P4, R7, R202, RZ ;  /* 0x000000ca07077210 */ /* 0x000fe40007f9e0ff */
[----:B------:R-:W-:Y:S01]  /*20ea0*/  SEL R4, R4, RZ, !P0 ;  /* 0x000000ff04047207 */ /* 0x000fe20004000000 */
[----:B------:R-:W-:Y:S03]  /*20eb0*/  STL [R1+0xd4], R22 ;  /* 0x0000d41601007387 */ /* 0x000fe60000100800 */
[----:B------:R-:W-:Y:S01]  /*20ec0*/  ISETP.NE.U32.AND P2, PT, R4, RZ, PT ;  /* 0x000000ff0400720c */ /* 0x000fe20003f45070 */
[----:B------:R-:W-:-:S02]  /*20ed0*/  IMAD.MOV.U32 R4, RZ, RZ, R22 ;  /* 0x000000ffff047224 */ /* 0x000fc400078e0016 */
[----:B------:R-:W-:-:S05]  /*20ee0*/  IMAD.X R23, R23, 0x1, R0, P3 ;  /* 0x0000000117177824 */ /* 0x000fca00018e0600 */
[----:B------:R1:W-:Y:S01]  /*20ef0*/  STL [R1+0xd0], R23 ;  /* 0x0000d01701007387 */ /* 0x0003e20000100800 */
[----:B------:R-:W-:-:S03]  /*20f00*/  IMAD.X R20, R20, 0x1, R0, P4 ;  /* 0x0000000114147824 */ /* 0x000fc600020e0600 */
[----:B------:R-:W-:Y:S01]  /*20f10*/  STL [R1+0x10c], R7 ;  /* 0x00010c0701007387 */ /* 0x000fe20000100800 */
[----:B------:R-:W-:-:S03]  /*20f20*/  IMAD.MOV.U32 R5, RZ, RZ, R23 ;  /* 0x000000ffff057224 */ /* 0x000fc600078e0017 */
[----:B------:R4:W-:Y:S04]  /*20f30*/  STL [R1+0x108], R20 ;  /* 0x0001081401007387 */ /* 0x0009e80000100800 */
[----:B-1----:R-:W2:Y:S04]  /*20f40*/  LDL.LU R23, [R1+0x190] ;  /* 0x0001900001177983 */ /* 0x002ea80000300800 */
[----:B------:R-:W2:Y:S04]  /*20f50*/  LDL.LU R22, [R1+0x194] ;  /* 0x0001940001167983 */ /* 0x000ea80000300800 */
[----:B------:R1:W-:Y:S01]  /*20f60*/  LDGSTS.E [R3+0xfe00], [R4.64], P1 ;  /* 0x0fe0000004037fae */ /* 0x0003e20008921848 */
[----:B------:R-:W-:-:S02]  /*20f70*/  ISETP.GT.AND P1, PT, R2, 0x47, PT ;  /* 0x000000470200780c */ /* 0x000fc40003f24270 */
[-C--:B------:R-:W-:Y:S01]  /*20f80*/  IADD3 R27, P3, R27, R202.reuse, RZ ;  /* 0x000000ca1b1b7210 */ /* 0x080fe20007f7e0ff */
[----:B-1----:R-:W-:Y:S02]  /*20f90*/  IMAD.MOV.U32 R5, RZ, RZ, R20 ;  /* 0x000000ffff057224 */ /* 0x002fe400078e0014 */
[----:B------:R-:W-:Y:S01]  /*20fa0*/  IMAD.MOV.U32 R4, RZ, RZ, R7 ;  /* 0x000000ffff047224 */ /* 0x000fe200078e0007 */
[----:B----4-:R-:W4:Y:S04]  /*20fb0*/  LDL.LU R20, [R1+0x1c8] ;  /* 0x0001c80001147983 */ /* 0x010f280000300800 */
[----:B------:R-:W4:Y:S04]  /*20fc0*/  LDL.LU R7, [R1+0x1cc] ;  /* 0x0001cc0001077983 */ /* 0x000f280000300800 */
[----:B------:R1:W-:Y:S01]  /*20fd0*/  LDGSTS.E [R3+0x10c00], [R4.64], P2 ;  /* 0x10c0000004037fae */ /* 0x0003e20009121848 */
[----:B------:R-:W-:-:S02]  /*20fe0*/  IADD3 R16, P4, R16, R202, RZ ;  /* 0x000000ca10107210 */ /* 0x000fc40007f9e0ff */
[----:B-1----:R-:W-:-:S04]  /*20ff0*/  SEL R4, RZ, 0x4, !P1 ;  /* 0x00000004ff047807 */ /* 0x002fc80004800000 */
[----:B------:R-:W-:-:S04]  /*21000*/  SEL R4, R4, RZ, !P0 ;  /* 0x000000ff04047207 */ /* 0x000fc80004000000 */
[----:B------:R-:W-:Y:S01]  /*21010*/  ISETP.NE.U32.AND P1, PT, R4, RZ, PT ;  /* 0x000000ff0400720c */ /* 0x000fe20003f25070 */
[----:B------:R-:W-:Y:S01]  /*21020*/  IMAD.MOV.U32 R4, RZ, RZ, R27 ;  /* 0x000000ffff047224 */ /* 0x000fe200078e001b */
[----:B------:R-:W-:Y:S01]  /*21030*/  STL [R1+0x114], R27 ;  /* 0x0001141b01007387 */ /* 0x000fe20000100800 */
[----:B-----5:R-:W-:-:S05]  /*21040*/  IADD3.X R28, R28, R0, RZ, P3, !PT ;  /* 0x000000001c1c7210 */ /* 0x020fca0001ffe4ff */
[----:B------:R-:W-:Y:S02]  /*21050*/  IMAD.MOV.U32 R5, RZ, RZ, R28 ;  /* 0x000000ffff057224 */ /* 0x000fe400078e001c */
[----:B------:R-:W-:-:S03]  /*21060*/  IMAD.X R21, R21, 0x1, R0, P4 ;  /* 0x0000000115157824 */ /* 0x000fc600020e0600 */
[----:B------:R1:W-:Y:S01]  /*21070*/  LDGSTS.E [R3+0x10e00], [R4.64], P2 ;  /* 0x10e0000004037fae */ /* 0x0003e20009121848 */
[----:B------:R-:W-:-:S03]  /*21080*/  ISETP.GT.AND P2, PT, R2, 0x4b, PT ;  /* 0x0000004b0200780c */ /* 0x000fc60003f44270 */
[----:B------:R-:W-:Y:S01]  /*21090*/  STL [R1+0x110], R28 ;  /* 0x0001101c01007387 */ /* 0x000fe20000100800 */
[----:B-1----:R-:W-:Y:S02]  /*210a0*/  IMAD.MOV.U32 R4, RZ, RZ, R16 ;  /* 0x000000ffff047224 */ /* 0x002fe400078e0010 */
[----:B------:R-:W-:Y:S01]  /*210b0*/  IMAD.MOV.U32 R5, RZ, RZ, R21 ;  /* 0x000000ffff057224 */ /* 0x000fe200078e0015 */
[-C--:B---3--:R-:W-:Y:S01]  /*210c0*/  IADD3 R18, P3, R18, R202.reuse, RZ ;  /* 0x000000ca12127210 */ /* 0x088fe20007f7e0ff */
[----:B------:R-:W-:Y:S04]  /*210d0*/  STL [R1+0x14c], R16 ;  /* 0x00014c1001007387 */ /* 0x000fe80000100800 */
[----:B------:R1:W-:Y:S01]  /*210e0*/  LDGSTS.E [R3+0x11c00], [R4.64], P1 ;  /* 0x11c0000004037fae */ /* 0x0003e20008921848 */
[----:B--2---:R-:W-:Y:S01]  /*210f0*/  IMAD.X R24, R24, 0x1, R0, P3 ;  /* 0x0000000118187824 */ /* 0x004fe200018e0600 */
[----:B------:R-:W-:-:S02]  /*21100*/  IADD3 R19, P4, R19, R202, RZ ;  /* 0x000000ca13137210 */ /* 0x000fc40007f9e0ff */
[----:B------:R2:W-:Y:S03]  /*21110*/  STL [R1+0x148], R21 ;  /* 0x0001481501007387 */ /* 0x0005e60000100800 */
[----:B------:R-:W-:Y:S01]  /*21120*/  IMAD.X R26, R26, 0x1, R0, P4 ;  /* 0x000000011a1a7824 */ /* 0x000fe200020e0600 */
[----:B-1----:R-:W-:Y:S01]  /*21130*/  SEL R4, RZ, 0x4, !P2 ;  /* 0x00000004ff047807 */ /* 0x002fe20005000000 */
[----:B--2---:R-:W2:Y:S03]  /*21140*/  LDL.LU R21, [R1+0x1d4] ;  /* 0x0001d40001157983 */ /* 0x004ea60000300800 */
[----:B------:R-:W-:Y:S01]  /*21150*/  SEL R4, R4, RZ, !P0 ;  /* 0x000000ff04047207 */ /* 0x000fe20004000000 */
[----:B------:R-:W3:Y:S01]  /*21160*/  LDL.LU R16, [R1+0x20c] ;  /* 0x00020c0001107983 */ /* 0x000ee20000300800 */
[----:B------:R-:W-:-:S03]  /*21170*/  MOV R5, R24 ;  /* 0x0000001800057202 */ /* 0x000fc60000000f00 */
[----:B------:R-:W-:Y:S01]  /*21180*/  STL [R1+0x154], R18 ;  /* 0x0001541201007387 */ /* 0x000fe20000100800 */
[----:B------:R-:W-:-:S03]  /*21190*/  ISETP.NE.U32.AND P2, PT, R4, RZ, PT ;  /* 0x000000ff0400720c */ /* 0x000fc60003f45070 */
[----:B------:R1:W-:Y:S01]  /*211a0*/  STL [R1+0x150], R24 ;  /* 0x0001501801007387 */ /* 0x0003e20000100800 */
[----:B------:R-:W-:-:S03]  /*211b0*/  IMAD.MOV.U32 R4, RZ, RZ, R18 ;  /* 0x000000ffff047224 */ /* 0x000fc600078e0012 */
[----:B------:R5:W-:Y:S04]  /*211c0*/  STL [R1+0x18c], R19 ;  /* 0x00018c1301007387 */ /* 0x000be80000100800 */
[----:B------:R5:W-:Y:S04]  /*211d0*/  LDGSTS.E [R3+0x11e00], [R4.64], P1 ;  /* 0x11e0000004037fae */ /* 0x000be80008921848 */
[----:B-1----:R-:W3:Y:S04]  /*211e0*/  LDL.LU R24, [R1+0x1d0] ;  /* 0x0001d00001187983 */ /* 0x002ee80000300800 */
[----:B------:R-:W-:Y:S04]  /*211f0*/  STL [R1+0x188], R26 ;  /* 0x0001881a01007387 */ /* 0x000fe80000100800 */
[----:B------:R-:W3:Y:S01]  /*21200*/  LDL.LU R18, [R1+0x208] ;  /* 0x0002080001127983 */ /* 0x000ee20000300800 */
[----:B-----5:R-:W-:-:S02]  /*21210*/  IMAD.MOV.U32 R4, RZ, RZ, R19 ;  /* 0x000000ffff047224 */ /* 0x020fc400078e0013 */
[----:B------:R-:W-:Y:S01]  /*21220*/  IMAD.MOV.U32 R5, RZ, RZ, R26 ;  /* 0x000000ffff057224 */ /* 0x000fe200078e001a */
[----:B------:R-:W-:Y:S01]  /*21230*/  ISETP.GT.AND P1, PT, R2, 0x4f, PT ;  /* 0x0000004f0200780c */ /* 0x000fe20003f24270 */
[----:B------:R-:W5:Y:S04]  /*21240*/  LDL.LU R27, [R1+0x214] ;  /* 0x00021400011b7983 */ /* 0x000f680000300800 */
[----:B------:R1:W-:Y:S04]  /*21250*/  LDGSTS.E [R3+0x12c00], [R4.64], P2 ;  /* 0x12c0000004037fae */ /* 0x0003e80009121848 */
[----:B------:R-:W5:Y:S01]  /*21260*/  LDL.LU R19, [R1+0x24c] ;  /* 0x00024c0001137983 */ /* 0x000f620000300800 */
[----:B------:R-:W-:-:S02]  /*21270*/  IADD3 R22, P3, R22, R202, RZ ;  /* 0x000000ca16167210 */ /* 0x000fc40007f7e0ff */
[----:B-1----:R-:W-:-:S03]  /*21280*/  SEL R4, RZ, 0x4, !P1 ;  /* 0x00000004ff047807 */ /* 0x002fc60004800000 */
[----:B------:R-:W-:Y:S01]  /*21290*/  IMAD.X R23, R23, 0x1, R0, P3 ;  /* 0x0000000117177824 */ /* 0x000fe200018e0600 */
[----:B------:R1:W-:Y:S01]  /*212a0*/  STL [R1+0x194], R22 ;  /* 0x0001941601007387 */ /* 0x0003e20000100800 */
[----:B------:R-:W-:-:S03]  /*212b0*/  SEL R4, R4, RZ, !P0 ;  /* 0x000000ff04047207 */ /* 0x000fc60004000000 */
[----:B------:R1:W-:Y:S01]  /*212c0*/  STL [R1+0x190], R23 ;  /* 0x0001901701007387 */ /* 0x0003e20000100800 */
[----:B------:R-:W-:Y:S01]  /*212d0*/  ISETP.NE.U32.AND P1, PT, R4, RZ, PT ;  /* 0x000000ff0400720c */ /* 0x000fe20003f25070 */
[----:B------:R-:W-:Y:S02]  /*212e0*/  IMAD.MOV.U32 R4, RZ, RZ, R22 ;  /* 0x000000ffff047224 */ /* 0x000fe400078e0016 */
[----:B------:R-:W-:-:S05]  /*212f0*/  IMAD.MOV.U32 R5, RZ, RZ, R23 ;  /* 0x000000ffff057224 */ /* 0x000fca00078e0017 */
[----:B------:R1:W-:Y:S01]  /*21300*/  LDGSTS.E [R3+0x12e00], [R4.64], P2 ;  /* 0x12e0000004037fae */ /* 0x0003e20009121848 */
[----:B----4-:R-:W-:-:S05]  /*21310*/  IADD3 R7, P4, R7, R202, RZ ;  /* 0x000000ca07077210 */ /* 0x010fca0007f9e0ff */
[----:B------:R-:W-:Y:S01]  /*21320*/  STL [R1+0x1cc], R7 ;  /* 0x0001cc0701007387 */ /* 0x000fe20000100800 */
[----:B------:R-:W-:-:S03]  /*21330*/  IMAD.X R20, R20, 0x1, R0, P4 ;  /* 0x0000000114147824 */ /* 0x000fc600020e0600 */
[----:B------:R-:W4:Y:S01]  /*21340*/  LDL.LU R28, [R1+0x210] ;  /* 0x00021000011c7983 */ /* 0x000f220000300800 */
[----:B-1----:R-:W-:-:S03]  /*21350*/  IMAD.MOV.U32 R5, RZ, RZ, R20 ;  /* 0x000000ffff057224 */ /* 0x002fc600078e0014 */
[----:B------:R1:W-:Y:S04]  /*21360*/  STL [R1+0x1c8], R20 ;  /* 0x0001c81401007387 */ /* 0x0003e80000100800 */
[----:B------:R-:W4:Y:S04]  /*21370*/  LDL.LU R22, [R1+0x248] ;  /* 0x0002480001167983 */ /* 0x000f280000300800 */
[----:B------:R-:W4:Y:S04]  /*21380*/  LDL.LU R23, [R1+0x250] ;  /* 0x0002500001177983 */ /* 0x000f280000300800 */
[----:B-1----:R-:W4:Y:S01]  /*21390*/  LDL.LU R20, [R1+0x254] ;  /* 0x0002540001147983 */ /* 0x002f220000300800 */
[----:B------:R-:W-:-:S03]  /*213a0*/  IMAD.MOV.U32 R4, RZ, RZ, R7 ;  /* 0x000000ffff047224 */ /* 0x000fc600078e0007 */
[----:B------:R-:W4:Y:S04]  /*213b0*/  LDL.LU R26, [R1+0x288] ;  /* 0x00028800011a7983 */ /* 0x000f280000300800 */
[----:B------:R-:W4:Y:S01]  /*213c0*/  LDL.LU R7, [R1+0x28c] ;  /* 0x00028c0001077983 */ /* 0x000f220000300800 */
[----:B------:R-:W-:-:S03]  /*213d0*/  ISETP.GT.AND P2, PT, R2, 0x53, PT ;  /* 0x000000530200780c */ /* 0x000fc60003f44270 */
[----:B------:R1:W-:Y:S02]  /*213e0*/  LDGSTS.E [R3+0x13c00], [R4.64], P1 ;  /* 0x13c0000004037fae */ /* 0x0003e40008921848 */
[----:B-1----:R-:W-:-:S04]  /*213f0*/  SEL R4, RZ, 0x4, !P2 ;  /* 0x00000004ff047807 */ /* 0x002fc80005000000 */
[----:B------:R-:W-:-:S04]  /*21400*/  SEL R4, R4, RZ, !P0 ;  /* 0x000000ff04047207 */ /* 0x000fc80004000000 */
[----:B------:R-:W-:Y:S02]  /*21410*/  ISETP.NE.U32.AND P2, PT, R4, RZ, PT ;  /* 0x000000ff0400720c */ /* 0x000fe40003f45070 */
[-C--:B--2---:R-:W-:Y:S02]  /*21420*/  IADD3 R21, P3, R21, R202.reuse, RZ ;  /* 0x000000ca15157210 */ /* 0x084fe40007f7e0ff */
[----:B---3--:R-:W-:-:S03]  /*21430*/  IADD3 R16, P4, R16, R202, RZ ;  /* 0x000000ca10107210 */ /* 0x008fc60007f9e0ff */
[----:B------:R-:W-:Y:S01]  /*21440*/  STL [R1+0x1d4], R21 ;  /* 0x0001d41501007387 */ /* 0x000fe20000100800 */
[----:B------:R-:W-:Y:S01]  /*21450*/  IMAD.MOV.U32 R4, RZ, RZ, R21 ;  /* 0x000000ffff047224 */ /* 0x000fe200078e0015 */
[----:B------:R-:W-:-:S05]  /*21460*/  IADD3.X R24, R24, R0, RZ, P3, !PT ;  /* 0x0000000018187210 */ /* 0x000fca0001ffe4ff */
[----:B------:R1:W-:Y:S01]  /*21470*/  STL [R1+0x1d0], R24 ;  /* 0x0001d01801007387 */ /* 0x0003e20000100800 */
[----:B------:R-:W-:-:S03]  /*21480*/  IMAD.X R18, R18, 0x1, R0, P4 ;  /* 0x0000000112127824 */ /* 0x000fc600020e0600 */
[----:B------:R-:W-:Y:S01]  /*21490*/  STL [R1+0x20c], R16 ;  /* 0x00020c1001007387 */ /* 0x000fe20000100800 */
[----:B------:R-:W-:-:S03]  /*214a0*/  IMAD.MOV.U32 R5, RZ, RZ, R24 ;  /* 0x000000ffff057224 */ /* 0x000fc600078e0018 */
[----:B------:R2:W-:Y:S04]  /*214b0*/  STL [R1+0x208], R18 ;  /* 0x0002081201007387 */ /* 0x0005e80000100800 */
[----:B-1----:R-:W3:Y:S04]  /*214c0*/  LDL.LU R24, [R1+0x290] ;  /* 0x0002900001187983 */ /* 0x002ee80000300800 */
[----:B------:R-:W3:Y:S04]  /*214d0*/  LDL.LU R21, [R1+0x294] ;  /* 0x0002940001157983 */ /* 0x000ee80000300800 */
[----:B------:R1:W-:Y:S02]  /*214e0*/  LDGSTS.E [R3+0x13e00], [R4.64], P1 ;  /* 0x13e0000004037fae */ /* 0x0003e40008921848 */
[----:B-1----:R-:W-:-:S02]  /*214f0*/  IMAD.MOV.U32 R5, RZ, RZ, R18 ;  /* 0x000000ffff057224 */ /* 0x002fc400078e0012 */
[----:B------:R-:W-:Y:S01]  /*21500*/  IMAD.MOV.U32 R4, RZ, RZ, R16 ;  /* 0x000000ffff047224 */ /* 0x000fe200078e0010 */
[----:B--2---:R-:W2:Y:S04]  /*21510*/  LDL.LU R18, [R1+0x2c8] ;  /* 0x0002c80001127983 */ /* 0x004ea80000300800 */
[----:B------:R-:W2:Y:S01]  /*21520*/  LDL.LU R16, [R1+0x2cc] ;  /* 0x0002cc0001107983 */ /* 0x000ea20000300800 */
[----:B------:R-:W-:Y:S02]  /*21530*/  ISETP.GT.AND P1, PT, R2, 0x57, PT ;  /* 0x000000570200780c */ /* 0x000fe40003f24270 */
[-C--:B-----5:R-:W-:Y:S01]  /*21540*/  IADD3 R27, P3, R27, R202.reuse, RZ ;  /* 0x000000ca1b1b7210 */ /* 0x0a0fe20007f7e0ff */
[----:B------:R1:W-:Y:S01]  /*21550*/  LDGSTS.E [R3+0x14c00], [R4.64], P2 ;  /* 0x14c0000004037fae */ /* 0x0003e20009121848 */
[----:B------:R-:W-:-:S02]  /*21560*/  IADD3 R19, P4, R19, R202, RZ ;  /* 0x000000ca13137210 */ /* 0x000fc40007f9e0ff */
[----:B-1----:R-:W-:Y:S01]  /*21570*/  SEL R4, RZ, 0x4, !P1 ;  /* 0x00000004ff047807 */ /* 0x002fe20004800000 */
[----:B----4-:R-:W-:-:S03]  /*21580*/  IMAD.X R28, R28, 0x1, R0, P3 ;  /* 0x000000011c1c7824 */ /* 0x010fc600018e0600 */
[----:B------:R-:W-:-:S04]  /*21590*/  SEL R4, R4, RZ, !P0 ;  /* 0x000000ff04047207 */ /* 0x000fc80004000000 */
[----:B------:R-:W-:Y:S01]  /*215a0*/  ISETP.NE.U32.AND P1, PT, R4, RZ, PT ;  /* 0x000000ff0400720c */ /* 0x000fe20003f25070 */
[----:B------:R-:W-:Y:S01]  /*215b0*/  IMAD.MOV.U32 R4, RZ, RZ, R27 ;  /* 0x000000ffff047224 */ /* 0x000fe200078e001b */
[----:B------:R-:W-:Y:S01]  /*215c0*/  MOV R5, R28 ;  /* 0x0000001c00057202 */ /* 0x000fe20000000f00 */
[--C-:B------:R-:W-:Y:S01]  /*215d0*/  IMAD.X R22, R22, 0x1, R0.reuse, P4 ;  /* 0x0000000116167824 */ /* 0x100fe200020e0600 */
[----:B------:R-:W-:Y:S04]  /*215e0*/  STL [R1+0x214], R27 ;  /* 0x0002141b01007387 */ /* 0x000fe80000100800 */
[----:B------:R1:W-:Y:S01]  /*215f0*/  LDGSTS.E [R3+0x14e00], [R4.64], P2 ;  /* 0x14e0000004037fae */ /* 0x0003e20009121848 */
[----:B------:R-:W-:Y:S02]  /*21600*/  IADD3 R20, P3, R20, R202, RZ ;  /* 0x000000ca14147210 */ /* 0x000fe40007f7e0ff */
[----:B------:R-:W-:Y:S01]  /*21610*/  ISETP.GT.AND P2, PT, R2, 0x5b, PT ;  /* 0x0000005b0200780c */ /* 0x000fe20003f44270 */
[----:B------:R-:W-:Y:S02]  /*21620*/  STL [R1+0x210], R28 ;  /* 0x0002101c01007387 */ /* 0x000fe40000100800 */
[----:B------:R-:W-:-:S02]  /*21630*/  IMAD.X R23, R23, 0x1, R0, P3 ;  /* 0x0000000117177824 */ /* 0x000fc400018e0600 */
[----:B-1----:R-:W-:Y:S02]  /*21640*/  IMAD.MOV.U32 R4, RZ, RZ, R19 ;  /* 0x000000ffff047224 */ /* 0x002fe400078e0013 */
[----:B------:R-:W-:Y:S01]  /*21650*/  IMAD.MOV.U32 R5, RZ, RZ, R22 ;  /* 0x000000ffff057224 */ /* 0x000fe200078e0016 */
[----:B------:R-:W-:Y:S01]  /*21660*/  STL [R1+0x24c], R19 ;  /* 0x00024c1301007387 */ /* 0x000fe20000100800 */
[----:B------:R-:W-:-:S03]  /*21670*/  IADD3 R7, P4, R7, R202, RZ ;  /* 0x000000ca07077210 */ /* 0x000fc60007f9e0ff */
[----:B------:R1:W-:Y:S04]  /*21680*/  STL [R1+0x248], R22 ;  /* 0x0002481601007387 */ /* 0x0003e80000100800 */
[----:B------:R4:W-:Y:S01]  /*21690*/  LDGSTS.E [R3+0x15c00], [R4.64], P1 ;  /* 0x15c0000004037fae */ /* 0x0009e20008921848 */
[----:B------:R-:W-:-:S03]  /*216a0*/  IMAD.X R26, R26, 0x1, R0, P4 ;  /* 0x000000011a1a7824 */ /* 0x000fc600020e0600 */
[----:B-1----:R-:W5:Y:S04]  /*216b0*/  LDL.LU R22, [R1+0x2d4] ;  /* 0x0002d40001167983 */ /* 0x002f680000300800 */
[----:B------:R-:W5:Y:S01]  /*216c0*/  LDL.LU R19, [R1+0x30c] ;  /* 0x00030c0001137983 */ /* 0x000f620000300800 */
[----:B----4-:R-:W-:-:S03]  /*216d0*/  SEL R4, RZ, 0x4, !P2 ;  /* 0x00000004ff047807 */ /* 0x010fc60005000000 */
        /* <DEDUP_REMOVED lines=15> */
[----:B----4-:R-:W5:Y:S04]  /*217d0*/  LDL.LU R7, [R1+0x34c] ;  /* 0x00034c0001077983 */ /* 0x010f680000300800 */
[----:B------:R1:W-:Y:S02]  /*217e0*/  LDGSTS.E [R3+0x16c00], [R4.64], P2 ;  /* 0x16c0000004037fae */ /* 0x0003e40009121848 */
[----:B-1----:R-:W-:-:S04]  /*217f0*/  SEL R4, RZ, 0x4, !P1 ;  /* 0x00000004ff047807 */ /* 0x002fc80004800000 */
[----:B------:R-:W-:-:S04]  /*21800*/  SEL R4, R4, RZ, !P0 ;  /* 0x000000ff04047207 */ /* 0x000fc80004000000 */
[----:B------:R-:W-:Y:S02]  /*21810*/  ISETP.NE.U32.AND P1, PT, R4, RZ, PT ;  /* 0x000000ff0400720c */ /* 0x000fe40003f25070 */
[----:B---3--:R-:W-:-:S04]  /*21820*/  IADD3 R21, P3, R21, R202, RZ ;  /* 0x000000ca15157210 */ /* 0x008fc80007f7e0ff */
[----:B------:R-:W-:Y:S01]  /*21830*/  IADD3.X R24, R24, R0, RZ, P3, !PT ;  /* 0x0000000018187210 */ /* 0x000fe20001ffe4ff */
[----:B------:R1:W-:Y:S04]  /*21840*/  STL [R1+0x294], R21 ;  /* 0x0002941501007387 */ /* 0x0003e80000100800 */
[----:B------:R3:W-:Y:S01]  /*21850*/  STL [R1+0x290], R24 ;  /* 0x0002901801007387 */ /* 0x0007e20000100800 */
[----:B------:R-:W-:Y:S01]  /*21860*/  IMAD.MOV.U32 R4, RZ, RZ, R21 ;  /* 0x000000ffff047224 */ /* 0x000fe200078e0015 */
[----:B--2---:R-:W-:-:S05]  /*21870*/  IADD3 R16, P4, R16, R202, RZ ;  /* 0x000000ca10107210 */ /* 0x004fca0007f9e0ff */
[----:B------:R2:W-:Y:S01]  /*21880*/  STL [R1+0x2cc], R16 ;  /* 0x0002cc1001007387 */ /* 0x0005e20000100800 */
[----:B------:R-:W-:-:S03]  /*21890*/  IMAD.X R18, R18, 0x1, R0, P4 ;  /* 0x0000000112127824 */ /* 0x000fc600020e0600 */
[----:B------:R-:W4:Y:S01]  /*218a0*/  LDL.LU R28, [R1+0x310] ;  /* 0x00031000011c7983 */ /* 0x000f220000300800 */
[----:B------:R-:W-:-:S03]  /*218b0*/  IMAD.MOV.U32 R5, RZ, RZ, R24 ;  /* 0x000000ffff057224 */ /* 0x000fc600078e0018 */
[----:B------:R2:W-:Y:S04]  /*218c0*/  STL [R1+0x2c8], R18 ;  /* 0x0002c81201007387 */ /* 0x0005e80000100800 */
[----:B-1----:R-:W4:Y:S04]  /*218d0*/  LDL.LU R21, [R1+0x348] ;  /* 0x0003480001157983 */ /* 0x002f280000300800 */
[----:B------:R1:W-:Y:S04]  /*218e0*/  LDGSTS.E [R3+0x16e00], [R4.64], P2 ;  /* 0x16e0000004037fae */ /* 0x0003e80009121848 */
[----:B---3--:R-:W3:Y:S01]  /*218f0*/  LDL.LU R24, [R1+0x350] ;  /* 0x0003500001187983 */ /* 0x008ee20000300800 */
[----:B-1----:R-:W-:-:S03]  /*21900*/  IMAD.MOV.U32 R4, RZ, RZ, R16 ;  /* 0x000000ffff047224 */ /* 0x002fc600078e0010 */
[----:B--2---:R-:W2:Y:S01]  /*21910*/  LDL.LU R16, [R1+0x354] ;  /* 0x0003540001107983 */ /* 0x004ea20000300800 */
[----:B------:R-:W-:-:S03]  /*21920*/  IMAD.MOV.U32 R5, RZ, RZ, R18 ;  /* 0x000000ffff057224 */ /* 0x000fc600078e0012 */
[----:B------:R-:W3:Y:S04]  /*21930*/  LDL.LU R26, [R1+0x388] ;  /* 0x00038800011a7983 */ /* 0x000ee80000300800 */
[----:B------:R-:W3:Y:S01]  /*21940*/  LDL.LU R18, [R1+0x38c] ;  /* 0x00038c0001127983 */ /* 0x000ee20000300800 */
[----:B------:R-:W-:-:S03]  /*21950*/  ISETP.GT.AND P2, PT, R2, 0x63, PT ;  /* 0x000000630200780c */ /* 0x000fc60003f44270 */
[----:B------:R1:W-:Y:S02]  /*21960*/  LDGSTS.E [R3+0x17c00], [R4.64], P1 ;  /* 0x17c0000004037fae */ /* 0x0003e40008921848 */
[----:B-1----:R-:W-:Y:S02]  /*21970*/  SEL R4, RZ, 0x4, !P2 ;  /* 0x00000004ff047807 */ /* 0x002fe40005000000 */
[-C--:B-----5:R-:W-:Y:S02]  /*21980*/  IADD3 R22, P3, R22, R202.reuse, RZ ;  /* 0x000000ca16167210 */ /* 0x0a0fe40007f7e0ff */
[----:B------:R-:W-:Y:S02]  /*21990*/  SEL R4, R4, RZ, !P0 ;  /* 0x000000ff04047207 */ /* 0x000fe40004000000 */
[----:B------:R-:W-:Y:S02]  /*219a0*/  IADD3 R19, P4, R19, R202, RZ ;  /* 0x000000ca13137210 */ /* 0x000fe40007f9e0ff */
[----:B------:R-:W-:Y:S01]  /*219b0*/  ISETP.NE.U32.AND P2, PT, R4, RZ, PT ;  /* 0x000000ff0400720c */ /* 0x000fe20003f45070 */
[----:B------:R-:W-:Y:S01]  /*219c0*/  IMAD.MOV.U32 R4, RZ, RZ, R22 ;  /* 0x000000ffff047224 */ /* 0x000fe200078e0016 */
[----:B------:R-:W-:Y:S01]  /*219d0*/  STL [R1+0x2d4], R22 ;  /* 0x0002d41601007387 */ /* 0x000fe20000100800 */
[----:B------:R-:W-:-:S05]  /*219e0*/  IMAD.X R23, R23, 0x1, R0, P3 ;  /* 0x0000000117177824 */ /* 0x000fca00018e0600 */
[----:B------:R-:W-:Y:S01]  /*219f0*/  MOV R5, R23 ;  /* 0x0000001700057202 */ /* 0x000fe20000000f00 */
[----:B------:R-:W-:Y:S01]  /*21a00*/  IMAD.X R20, R20, 0x1, R0, P4 ;  /* 0x0000000114147824 */ /* 0x000fe200020e0600 */
[----:B------:R1:W-:Y:S04]  /*21a10*/  STL [R1+0x2d0], R23 ;  /* 0x0002d01701007387 */ /* 0x0003e80000100800 */
[----:B------:R-:W-:Y:S04]  /*21a20*/  STL [R1+0x30c], R19 ;  /* 0x00030c1301007387 */ /* 0x000fe80000100800 */
[----:B------:R5:W-:Y:S04]  /*21a30*/  LDGSTS.E [R3+0x17e00], [R4.64], P1 ;  /* 0x17e0000004037fae */ /* 0x000be80008921848 */
[----:B------:R5:W-:Y:S04]  /*21a40*/  STL [R1+0x308], R20 ;  /* 0x0003081401007387 */ /* 0x000be80000100800 */
[----:B-1----:R-:W3:Y:S01]  /*21a50*/  LDL.LU R23, [R1+0x390] ;  /* 0x0003900001177983 */ /* 0x002ee20000300800 */
[----:B-----5:R-:W-:-:S03]  /*21a60*/  IMAD.MOV.U32 R5, RZ, RZ, R20 ;  /* 0x000000ffff057224 */ /* 0x020fc600078e0014 */
[----:B------:R-:W5:Y:S01]  /*21a70*/  LDL.LU R20, [R1+0x394] ;  /* 0x0003940001147983 */ /* 0x000f620000300800 */
[----:B------:R-:W-:Y:S01]  /*21a80*/  IMAD.MOV.U32 R4, RZ, RZ, R19 ;  /* 0x000000ffff047224 */ /* 0x000fe200078e0013 */
[----:B------:R-:W-:Y:S02]  /*21a90*/  ISETP.GT.AND P1, PT, R2, 0x67, PT ;  /* 0x000000670200780c */ /* 0x000fe40003f24270 */
[----:B------:R-:W5:Y:S04]  /*21aa0*/  LDL.LU R22, [R1+0x3c8] ;  /* 0x0003c80001167983 */ /* 0x000f680000300800 */
[----:B------:R-:W5:Y:S01]  /*21ab0*/  LDL.LU R19, [R1+0x3cc] ;  /* 0x0003cc0001137983 */ /* 0x000f620000300800 */
[----:B------:R-:W-:-:S03]  /*21ac0*/  IADD3 R27, P3, R27, R202, RZ ;  /* 0x000000ca1b1b7210 */ /* 0x000fc60007f7e0ff */
[----:B------:R1:W-:Y:S01]  /*21ad0*/  LDGSTS.E [R3+0x18c00], [R4.64], P2 ;  /* 0x18c0000004037fae */ /* 0x0003e20009121848 */
[----:B------:R-:W-:Y:S02]  /*21ae0*/  IADD3 R7, P4, R7, R202, RZ ;  /* 0x000000ca07077210 */ /* 0x000fe40007f9e0ff */
        /* <DEDUP_REMOVED lines=13> */
[----:B--2---:R-:W-:-:S04]  /*21bc0*/  IADD3 R16, P3, R16, R202, RZ ;  /* 0x000000ca10107210 */ /* 0x004fc80007f7e0ff */
[----:B------:R1:W-:Y:S01]  /*21bd0*/  LDGSTS.E [R3+0x19c00], [R4.64], P1 ;  /* 0x19c0000004037fae */ /* 0x0003e20008921848 */
[----:B---3--:R-:W-:-:S03]  /*21be0*/  IADD3.X R24, R24, R0, RZ, P3, !PT ;  /* 0x0000000018187210 */ /* 0x008fc60001ffe4ff */
[----:B------:R-:W-:Y:S01]  /*21bf0*/  STL [R1+0x34c], R7 ;  /* 0x00034c0701007387 */ /* 0x000fe20000100800 */
[----:B------:R-:W-:-:S03]  /*21c00*/  IADD3 R18, P4, R18, R202, RZ ;  /* 0x000000ca12127210 */ /* 0x000fc60007f9e0ff */
[----:B------:R2:W-:Y:S01]  /*21c10*/  STL [R1+0x348], R21 ;  /* 0x0003481501007387 */ /* 0x0005e20000100800 */
[----:B-1----:R-:W-:Y:S01]  /*21c20*/  SEL R4, RZ, 0x4, !P2 ;  /* 0x00000004ff047807 */ /* 0x002fe20005000000 */
[----:B------:R-:W-:-:S03]  /*21c30*/  IMAD.X R26, R26, 0x1, R0, P4 ;  /* 0x000000011a1a7824 */ /* 0x000fc600020e0600 */
[----:B------:R-:W-:Y:S01]  /*21c40*/  SEL R4, R4, RZ, !P0 ;  /* 0x000000ff04047207 */ /* 0x000fe20004000000 */
[----:B--2---:R-:W2:Y:S01]  /*21c50*/  LDL.LU R21, [R1+0x3d4] ;  /* 0x0003d40001157983 */ /* 0x004ea20000300800 */
[----:B------:R-:W-:-:S03]  /*21c60*/  IMAD.MOV.U32 R5, RZ, RZ, R24 ;  /* 0x000000ffff057224 */ /* 0x000fc600078e0018 */
[----:B------:R-:W3:Y:S01]  /*21c70*/  LDL.LU R7, [R1+0x40c] ;  /* 0x00040c0001077983 */ /* 0x000ee20000300800 */
[----:B------:R-:W-:-:S03]  /*21c80*/  ISETP.NE.U32.AND P2, PT, R4, RZ, PT ;  /* 0x000000ff0400720c */ /* 0x000fc60003f45070 */
[----:B------:R-:W-:Y:S01]  /*21c90*/  STL [R1+0x354], R16 ;  /* 0x0003541001007387 */ /* 0x000fe20000100800 */
[----:B------:R-:W-:-:S03]  /*21ca0*/  IMAD.MOV.U32 R4, RZ, RZ, R16 ;  /* 0x000000ffff047224 */ /* 0x000fc600078e0010 */
[----:B------:R1:W-:Y:S04]  /*21cb0*/  STL [R1+0x350], R24 ;  /* 0x0003501801007387 */ /* 0x0003e80000100800 */
[----:B------:R4:W-:Y:S04]  /*21cc0*/  STL [R1+0x38c], R18 ;  /* 0x00038c1201007387 */ /* 0x0009e80000100800 */
[----:B------:R4:W-:Y:S04]  /*21cd0*/  LDGSTS.E [R3+0x19e00], [R4.64], P1 ;  /* 0x19e0000004037fae */ /* 0x0009e80008921848 */
[----:B-1----:R-:W3:Y:S04]  /*21ce0*/  LDL.LU R24, [R1+0x3d0] ;  /* 0x0003d00001187983 */ /* 0x002ee80000300800 */
[----:B------:R-:W-:Y:S04]  /*21cf0*/  STL [R1+0x388], R26 ;  /* 0x0003881a01007387 */ /* 0x000fe80000100800 */
[----:B------:R-:W3:Y:S01]  /*21d00*/  LDL.LU R16, [R1+0x408] ;  /* 0x0004080001107983 */ /* 0x000ee20000300800 */
[----:B----4-:R-:W-:-:S02]  /*21d10*/  IMAD.MOV.U32 R4, RZ, RZ, R18 ;  /* 0x000000ffff047224 */ /* 0x010fc400078e0012 */
[----:B------:R-:W-:Y:S01]  /*21d20*/  IMAD.MOV.U32 R5, RZ, RZ, R26 ;  /* 0x000000ffff057224 */ /* 0x000fe200078e001a */
[----:B------:R-:W-:Y:S01]  /*21d30*/  ISETP.GT.AND P1, PT, R2, 0x6f, PT ;  /* 0x0000006f0200780c */ /* 0x000fe20003f24270 */
[----:B------:R-:W4:Y:S04]  /*21d40*/  LDL.LU R18, [R1+0x414] ;  /* 0x0004140001127983 */ /* 0x000f280000300800 */
[----:B------:R1:W-:Y:S04]  /*21d50*/  LDGSTS.E [R3+0x1ac00], [R4.64], P2 ;  /* 0x1ac0000004037fae */ /* 0x0003e80009121848 */
[----:B------:R-:W4:Y:S01]  /*21d60*/  LDL.LU R27, [R1+0x44c] ;  /* 0x00044c00011b7983 */ /* 0x000f220000300800 */
[----:B-1----:R-:W-:-:S02]  /*21d70*/  SEL R4, RZ, 0x4, !P1 ;  /* 0x00000004ff047807 */ /* 0x002fc40004800000 */
[----:B-----5:R-:W-:Y:S02]  /*21d80*/  IADD3 R20, P3, R20, R202, RZ ;  /* 0x000000ca14147210 */ /* 0x020fe40007f7e0ff */
[----:B------:R-:W-:-:S03]  /*21d90*/  SEL R4, R4, RZ, !P0 ;  /* 0x000000ff04047207 */ /* 0x000fc60004000000 */
[----:B------:R-:W-:Y:S01]  /*21da0*/  IMAD.X R23, R23, 0x1, R0, P3 ;  /* 0x0000000117177824 */ /* 0x000fe200018e0600 */
[----:B------:R-:W-:Y:S01]  /*21db0*/  IADD3 R19, P4, R19, R202, RZ ;  /* 0x000000ca13137210 */ /* 0x000fe20007f9e0ff */
[----:B------:R1:W-:Y:S01]  /*21dc0*/  STL [R1+0x394], R20 ;  /* 0x0003941401007387 */ /* 0x0003e20000100800 */
[----:B------:R-:W-:Y:S01]  /*21dd0*/  ISETP.NE.U32.AND P1, PT, R4, RZ, PT ;  /* 0x000000ff0400720c */ /* 0x000fe20003f25070 */
[----:B------:R-:W-:Y:S02]  /*21de0*/  IMAD.MOV.U32 R4, RZ, RZ, R20 ;  /* 0x000000ffff047224 */ /* 0x000fe400078e0014 */
[----:B------:R5:W-:Y:S01]  /*21df0*/  STL [R1+0x390], R23 ;  /* 0x0003901701007387 */ /* 0x000be20000100800 */
[----:B------:R-:W-:-:S03]  /*21e00*/  IMAD.X R22, R22, 0x1, R0, P4 ;  /* 0x0000000116167824 */ /* 0x000fc600020e0600 */
[----:B------:R-:W-:Y:S04]  /*21e10*/  STL [R1+0x3cc], R19 ;  /* 0x0003cc1301007387 */ /* 0x000fe80000100800 */
[----:B-1----:R-:W4:Y:S04]  /*21e20*/  LDL.LU R20, [R1+0x410] ;  /* 0x0004100001147983 */ /* 0x002f280000300800 */
[----:B------:R1:W-:Y:S04]  /*21e30*/  STL [R1+0x3c8], R22 ;  /* 0x0003c81601007387 */ /* 0x0003e80000100800 */
[----:B------:R-:W4:Y:S01]  /*21e40*/  LDL.LU R28, [R1+0x448] ;  /* 0x00044800011c7983 */ /* 0x000f220000300800 */
[----:B------:R-:W-:-:S03]  /*21e50*/  MOV R5, R23 ;  /* 0x0000001700057202 */ /* 0x000fc60000000f00 */
[----:B------:R-:W4:Y:S04]  /*21e60*/  LDL.LU R26, [R1+0x450] ;  /* 0x00045000011a7983 */ /* 0x000f280000300800 */
[----:B------:R1:W-:Y:S01]  /*21e70*/  LDGSTS.E [R3+0x1ae00], [R4.64], P2 ;  /* 0x1ae0000004037fae */ /* 0x0003e20009121848 */
[----:B------:R-:W-:-:S03]  /*21e80*/  ISETP.GT.AND P2, PT, R2, 0x73, PT ;  /* 0x000000730200780c */ /* 0x000fc60003f44270 */
[----:B-----5:R-:W5:Y:S01]  /*21e90*/  LDL.LU R23, [R1+0x454] ;  /* 0x0004540001177983 */ /* 0x020f620000300800 */
[----:B-1----:R-:W-:Y:S02]  /*21ea0*/  IMAD.MOV.U32 R4, RZ, RZ, R19 ;  /* 0x000000ffff047224 */ /* 0x002fe400078e0013 */
[----:B------:R-:W-:Y:S02]  /*21eb0*/  IMAD.MOV.U32 R5, RZ, RZ, R22 ;  /* 0x000000ffff057224 */ /* 0x000fe400078e0016 */
[----:B------:R-:W5:Y:S04]  /*21ec0*/  LDL.LU R22, [R1+0x488] ;  /* 0x0004880001167983 */ /* 0x000f680000300800 */
[----:B------:R1:W-:Y:S04]  /*21ed0*/  LDGSTS.E [R3+0x1bc00], [R4.64], P1 ;  /* 0x1bc0000004037fae */ /* 0x0003e80008921848 */
[----:B------:R-:W5:Y:S01]  /*21ee0*/  LDL.LU R19, [R1+0x48c] ;  /* 0x00048c0001137983 */ /* 0x000f620000300800 */
[----:B-1----:R-:W-:-:S04]  /*21ef0*/  SEL R4, RZ, 0x4, !P2 ;  /* 0x00000004ff047807 */ /* 0x002fc80005000000 */
[----:B------:R-:W-:-:S04]  /*21f00*/  SEL R4, R4, RZ, !P0 ;  /* 0x000000ff04047207 */ /* 0x000fc80004000000 */
[----:B------:R-:W-:Y:S02]  /*21f10*/  ISETP.NE.U32.AND P2, PT, R4, RZ, PT ;  /* 0x000000ff0400720c */ /* 0x000fe40003f45070 */
[-C--:B--2---:R-:W-:Y:S02]  /*21f20*/  IADD3 R21, P3, R21, R202.reuse, RZ ;  /* 0x000000ca15157210 */ /* 0x084fe40007f7e0ff */
[----:B---3--:R-:W-:-:S03]  /*21f30*/  IADD3 R7, P4, R7, R202, RZ ;  /* 0x000000ca07077210 */ /* 0x008fc60007f9e0ff */
[----:B------:R-:W-:Y:S01]  /*21f40*/  STL [R1+0x3d4], R21 ;  /* 0x0003d41501007387 */ /* 0x000fe20000100800 */
[----:B------:R-:W-:Y:S02]  /*21f50*/  IMAD.MOV.U32 R4, RZ, RZ, R21 ;  /* 0x000000ffff047224 */ /* 0x000fe400078e0015 */
[----:B------:R-:W-:-:S05]  /*21f60*/  IMAD.X R24, R24, 0x1, R0, P3 ;  /* 0x0000000118187824 */ /* 0x000fca00018e0600 */
[----:B------:R1:W-:Y:S01]  /*21f70*/  STL [R1+0x3d0], R24 ;  /* 0x0003d01801007387 */ /* 0x0003e20000100800 */
[----:B------:R-:W-:-:S03]  /*21f80*/  IMAD.X R16, R16, 0x1, R0, P4 ;  /* 0x0000000110107824 */ /* 0x000fc600020e0600 */
[----:B------:R-:W-:Y:S01]  /*21f90*/  STL [R1+0x40c], R7 ;  /* 0x00040c0701007387 */ /* 0x000fe20000100800 */
[----:B------:R-:W-:-:S03]  /*21fa0*/  IMAD.MOV.U32 R5, RZ, RZ, R24 ;  /* 0x000000ffff057224 */ /* 0x000fc600078e0018 */
[----:B------:R2:W-:Y:S04]  /*21fb0*/  STL [R1+0x408], R16 ;  /* 0x0004081001007387 */ /* 0x0005e80000100800 */
[----:B-1----:R-:W3:Y:S04]  /*21fc0*/  LDL.LU R24, [R1+0x490] ;  /* 0x0004900001187983 */ /* 0x002ee80000300800 */
[----:B------:R-:W3:Y:S01]  /*21fd0*/  LDL.LU R21, [R1+0x494] ;  /* 0x0004940001157983 */ /* 0x000ee20000300800 */
[----:B----4-:R-:W-:-:S03]  /*21fe0*/  IADD3 R18, P3, R18, R202, RZ ;  /* 0x000000ca12127210 */ /* 0x010fc60007f7e0ff */
[----:B------:R1:W-:Y:S01]  /*21ff0*/  LDGSTS.E [R3+0x1be00], [R4.64], P1 ;  /* 0x1be0000004037fae */ /* 0x0003e20008921848 */
[----:B------:R-:W-:Y:S02]  /*22000*/  ISETP.GT.AND P1, PT, R2, 0x77, PT ;  /* 0x000000770200780c */ /* 0x000fe40003f24270 */
[----:B------:R-:W-:Y:S01]  /*22010*/  IADD3 R27, P4, R27, R202, RZ ;  /* 0x000000ca1b1b7210 */ /* 0x000fe20007f9e0ff */
[----:B-1----:R-:W-:Y:S02]  /*22020*/  IMAD.MOV.U32 R4, RZ, RZ, R7 ;  /* 0x000000ffff047224 */ /* 0x002fe400078e0007 */
[----:B------:R-:W-:Y:S02]  /*22030*/  IMAD.MOV.U32 R5, RZ, RZ, R16 ;  /* 0x000000ffff057224 */ /* 0x000fe400078e0010 */
[----:B--2---:R-:W2:Y:S04]  /*22040*/  LDL.LU R16, [R1+0x4cc] ;  /* 0x0004cc0001107983 */ /* 0x004ea80000300800 */
[----:B------:R1:W-:Y:S04]  /*22050*/  LDGSTS.E [R3+0x1cc00], [R4.64], P2 ;  /* 0x1cc0000004037fae */ /* 0x0003e80009121848 */
[----:B------:R-:W4:Y:S01]  /*22060*/  LDL.LU R7, [R1+0x4d4] ;  /* 0x0004d40001077983 */ /* 0x000f220000300800 */
[----:B------:R-:W-:-:S02]  /*22070*/  IADD3.X R20, R20, R0, RZ, P3, !PT ;  /* 0x0000000014147210 */ /* 0x000fc40001ffe4ff */
[----:B-1----:R-:W-:Y:S01]  /*22080*/  SEL R4, RZ, 0x4, !P1 ;  /* 0x00000004ff047807 */ /* 0x002fe20004800000 */
[----:B------:R-:W-:Y:S02]  /*22090*/  STL [R1+0x414], R18 ;  /* 0x0004141201007387 */ /* 0x000fe40000100800 */
[----:B------:R-:W-:Y:S01]  /*220a0*/  IMAD.MOV.U32 R5, RZ, RZ, R20 ;  /* 0x000000ffff057224 */ /* 0x000fe200078e0014 */
[----:B------:R-:W-:Y:S01]  /*220b0*/  SEL R4, R4, RZ, !P0 ;  /* 0x000000ff04047207 */ /* 0x000fe20004000000 */
[----:B------:R1:W-:Y:S01]  /*220c0*/  STL [R1+0x410], R20 ;  /* 0x0004101401007387 */ /* 0x0003e20000100800 */
[----:B------:R-:W-:-:S03]  /*220d0*/  IMAD.X R28, R28, 0x1, R0, P4 ;  /* 0x000000011c1c7824 */ /* 0x000fc600020e0600 */
[----:B------:R-:W-:Y:S01]  /*220e0*/  STL [R1+0x44c], R27 ;  /* 0x00044c1b01007387 */ /* 0x000fe20000100800 */
[----:B------:R-:W-:Y:S01]  /*220f0*/  ISETP.NE.U32.AND P1, PT, R4, RZ, PT ;  /* 0x000000ff0400720c */ /* 0x000fe20003f25070 */
[----:B------:R-:W-:Y:S02]  /*22100*/  IMAD.MOV.U32 R4, RZ, RZ, R18 ;  /* 0x000000ffff047224 */ /* 0x000fe400078e0012 */
[----:B-1----:R-:W4:Y:S04]  /*22110*/  LDL.LU R20, [R1+0x4c8] ;  /* 0x0004c80001147983 */ /* 0x002f280000300800 */
[----:B------:R-:W-:Y:S04]  /*22120*/  STL [R1+0x448], R28 ;  /* 0x0004481c01007387 */ /* 0x000fe80000100800 */
[----:B------:R-:W4:Y:S04]  /*22130*/  LDL.LU R18, [R1+0x4d0] ;  /* 0x0004d00001127983 */ /* 0x000f280000300800 */
[----:B------:R1:W-:Y:S01]  /*22140*/  LDGSTS.E [R3+0x1ce00], [R4.64], P2 ;  /* 0x1ce0000004037fae */ /* 0x0003e20009121848 */
[----:B------:R-:W-:-:S02]  /*22150*/  ISETP.GT.AND P2, PT, R2, 0x7b, PT ;  /* 0x0000007b0200780c */ /* 0x000fc40003f44270 */
[----:B-----5:R-:W-:Y:S01]  /*22160*/  IADD3 R23, P3, R23, R202, RZ ;  /* 0x000000ca17177210 */ /* 0x020fe20007f7e0ff */
[----:B-1----:R-:W-:Y:S02]  /*22170*/  IMAD.MOV.U32 R4, RZ, RZ, R27 ;  /* 0x000000ffff047224 */ /* 0x002fe400078e001b */
[----:B------:R-:W-:-:S05]  /*22180*/  IMAD.MOV.U32 R5, RZ, RZ, R28 ;  /* 0x000000ffff057224 */ /* 0x000fca00078e001c */
[----:B------:R1:W-:Y:S01]  /*22190*/  LDGSTS.E [R3+0x1dc00], [R4.64], P1 ;  /* 0x1dc0000004037fae */ /* 0x0003e20008921848 */
[----:B------:R-:W-:Y:S01]  /*221a0*/  IADD3 R19, P4, R19, R202, RZ ;  /* 0x000000ca13137210 */ /* 0x000fe20007f9e0ff */
[----:B------:R-:W-:Y:S01]  /*221b0*/  IMAD.X R26, R26, 0x1, R0, P3 ;  /* 0x000000011a1a7824 */ /* 0x000fe200018e0600 */
[----:B-1----:R-:W-:-:S04]  /*221c0*/  SEL R4, RZ, 0x4, !P2 ;  /* 0x00000004ff047807 */ /* 0x002fc80005000000 */
[----:B------:R-:W-:Y:S01]  /*221d0*/  SEL R4, R4, RZ, !P0 ;  /* 0x000000ff04047207 */ /* 0x000fe20004000000 */
[----:B------:R-:W-:Y:S01]  /*221e0*/  IMAD.X R22, R22, 0x1, R0, P4 ;  /* 0x0000000116167824 */ /* 0x000fe200020e0600 */
[----:B------:R-:W-:Y:S02]  /*221f0*/  MOV R5, R26 ;  /* 0x0000001a00057202 */ /* 0x000fe40000000f00 */
[----:B------:R-:W-:Y:S01]  /*22200*/  ISETP.NE.U32.AND P2, PT, R4, RZ, PT ;  /* 0x000000ff0400720c */ /* 0x000fe20003f45070 */
[----:B------:R-:W-:Y:S01]  /*22210*/  IMAD.MOV.U32 R4, RZ, RZ, R23 ;  /* 0x000000ffff047224 */ /* 0x000fe200078e0017 */
[----:B------:R1:W-:Y:S04]  /*22220*/  STL [R1+0x454], R23 ;  /* 0x0004541701007387 */ /* 0x0003e80000100800 */
[----:B------:R-:W-:Y:S04]  /*22230*/  STL [R1+0x450], R26 ;  /* 0x0004501a01007387 */ /* 0x000fe80000100800 */
[----:B------:R5:W-:Y:S04]  /*22240*/  STL [R1+0x48c], R19 ;  /* 0x00048c1301007387 */ /* 0x000be80000100800 */
[----:B------:R5:W-:Y:S04]  /*22250*/  LDGSTS.E [R3+0x1de00], [R4.64], P1 ;  /* 0x1de0000004037fae */ /* 0x000be80008921848 */
[----:B------:R5:W-:Y:S04]  /*22260*/  STL [R1+0x488], R22 ;  /* 0x0004881601007387 */ /* 0x000be80000100800 */
[----:B-1----:R-:W4:Y:S01]  /*22270*/  LDL.LU R23, [R1+0x4d8] ;  /* 0x0004d80001177983 */ /* 0x002f220000300800 */
[----:B-----5:R-:W-:-:S03]  /*22280*/  IMAD.MOV.U32 R4, RZ, RZ, R19 ;  /* 0x000000ffff047224 */ /* 0x020fc600078e0013 */
[----:B------:R-:W5:Y:S01]  /*22290*/  LDL.LU R19, [R1+0x4dc] ;  /* 0x0004dc0001137983 */ /* 0x000f620000300800 */
[----:B------:R-:W-:-:S03]  /*222a0*/  IMAD.MOV.U32 R5, RZ, RZ, R22 ;  /* 0x000000ffff057224 */ /* 0x000fc600078e0016 */
[----:B------:R-:W5:Y:S01]  /*222b0*/  LDL.LU R22, [R1+0x51c] ;  /* 0x00051c0001167983 */ /* 0x000f620000300800 */
[-C--:B------:R-:W-:Y:S08]  /*222c0*/  HMMA.1688.F32.TF32 R48, R156, R30.reuse, R48 ;  /* 0x0000001e9c30723c */ /* 0x080ff00000081030 */
[-C--:B------:R-:W-:Y:S08]  /*222d0*/  HMMA.1688.F32.TF32 R92, R140, R30.reuse, R92 ;  /* 0x0000001e8c5c723c */ /* 0x080ff0000008105c */
[----:B------:R-:W-:Y:S01]  /*222e0*/  HMMA.1688.F32.TF32 R56, R100, R30, R56 ;  /* 0x0000001e6438723c */ /* 0x000fe20000081038 */
[----:B---3--:R-:W-:Y:S01]  /*222f0*/  IADD3 R21, P3, R21, R202, RZ ;  /* 0x000000ca15157210 */ /* 0x008fe20007f7e0ff */
[----:B------:R1:W-:Y:S04]  /*22300*/  LDGSTS.E [R3+0x1ec00], [R4.64], P2 ;  /* 0x1ec0000004037fae */ /* 0x0003e80009121848 */
[----:B------:R-:W-:Y:S01]  /*22310*/  IMAD.X R24, R24, 0x1, R0, P3 ;  /* 0x0000000118187824 */ /* 0x000fe200018e0600 */
[----:B------:R-:W-:Y:S04]  /*22320*/  STL [R1+0x494], R21 ;  /* 0x0004941501007387 */ /* 0x000fe80000100800 */
[----:B------:R-:W-:Y:S04]  /*22330*/  STL [R1+0x490], R24 ;  /* 0x0004901801007387 */ /* 0x000fe80000100800 */
[----:B------:R-:W3:Y:S01]  /*22340*/  LDL.LU R30, [R1+0x518] ;  /* 0x00051800011e7983 */ /* 0x000ee20000300800 */
[----:B------:R-:W-:-:S04]  /*22350*/  ISETP.GT.AND P1, PT, R2, 0x7f, PT ;  /* 0x0000007f0200780c */ /* 0x000fc80003f24270 */
[----:B-1----:R-:W-:-:S04]  /*22360*/  SEL R4, RZ, 0x4, !P1 ;  /* 0x00000004ff047807 */ /* 0x002fc80004800000 */
[----:B------:R-:W-:Y:S01]  /*22370*/  SEL R4, R4, RZ, !P0 ;  /* 0x000000ff04047207 */ /* 0x000fe20004000000 */
[----:B------:R-:W-:-:S03]  /*22380*/  IMAD.MOV.U32 R5, RZ, RZ, R24 ;  /* 0x000000ffff057224 */ /* 0x000fc600078e0018 */
[----:B------:R-:W-:Y:S01]  /*22390*/  ISETP.NE.U32.AND P1, PT, R4, RZ, PT ;  /* 0x000000ff0400720c */ /* 0x000fe20003f25070 */
[----:B------:R-:W-:-:S05]  /*223a0*/  IMAD.MOV.U32 R4, RZ, RZ, R21 ;  /* 0x000000ffff047224 */ /* 0x000fca00078e0015 */
[----:B------:R1:W-:Y:S01]  /*223b0*/  LDGSTS.E [R3+0x1ee00], [R4.64], P2 ;  /* 0x1ee0000004037fae */ /* 0x0003e20009121848 */
[-C--:B--2---:R-:W-:Y:S02]  /*223c0*/  IADD3 R16, P2, R16, R202.reuse, RZ ;  /* 0x000000ca10107210 */ /* 0x084fe40007f5e0ff */
[----:B----4-:R-:W-:Y:S01]  /*223d0*/  IADD3 R7, P3, R7, R202, RZ ;  /* 0x000000ca07077210 */ /* 0x010fe20007f7e0ff */
[----:B------:R-:W2:Y:S04]  /*223e0*/  S2R R200, SR_TID.X ;  /* 0x0000000000c87919 */ /* 0x000ea80000002100 */
[----:B------:R4:W-:Y:S01]  /*223f0*/  STL [R1+0x4cc], R16 ;  /* 0x0004cc1001007387 */ /* 0x0009e20000100800 */
[----:B------:R-:W-:-:S05]  /*22400*/  IMAD.X R20, R20, 0x1, R0, P2 ;  /* 0x0000000114147824 */ /* 0x000fca00010e0600 */
[----:B------:R2:W-:Y:S01]  /*22410*/  STL [R1+0x4c8], R20 ;  /* 0x0004c81401007387 */ /* 0x0005e20000100800 */
[----:B------:R-:W-:-:S03]  /*22420*/  IMAD.X R18, R18, 0x1, R0, P3 ;  /* 0x0000000112127824 */ /* 0x000fc600018e0600 */
[----:B------:R2:W-:Y:S01]  /*22430*/  STL [R1+0x4d4], R7 ;  /* 0x0004d40701007387 */ /* 0x0005e20000100800 */
[----:B-1----:R-:W-:-:S03]  /*22440*/  IMAD.MOV.U32 R4, RZ, RZ, R16 ;  /* 0x000000ffff047224 */ /* 0x002fc600078e0010 */
[----:B------:R-:W3:Y:S04]  /*22450*/  LDL.LU R28, [R1+0x55c] ;  /* 0x00055c00011c7983 */ /* 0x000ee80000300800 */
[----:B------:R1:W-:Y:S04]  /*22460*/  STL [R1+0x4d0], R18 ;  /* 0x0004d01201007387 */ /* 0x0003e80000100800 */
[----:B----4-:R-:W4:Y:S04]  /*22470*/  LDL.LU R16, [R1+0x59c] ;  /* 0x00059c0001107983 */ /* 0x010f280000300800 */
[----:B------:R-:W4:Y:S01]  /*22480*/  LDL.LU R29, [R1+0x558] ;  /* 0x00055800011d7983 */ /* 0x000f220000300800 */
[----:B------:R-:W-:-:S03]  /*22490*/  MOV R5, R20 ;  /* 0x0000001400057202 */ /* 0x000fc60000000f00 */
[----:B------:R-:W4:Y:S04]  /*224a0*/  LDL.LU R24, [R1+0x598] ;  /* 0x0005980001187983 */ /* 0x000f280000300800 */
[----:B------:R-:W4:Y:S04]  /*224b0*/  LDL.LU R27, [R1+0x5d8] ;  /* 0x0005d800011b7983 */ /* 0x000f280000300800 */
[----:B------:R-:W4:Y:S04]  /*224c0*/  LDL.LU R26, [R1+0x5dc] ;  /* 0x0005dc00011a7983 */ /* 0x000f280000300800 */
[----:B------:R-:W4:Y:S04]  /*224d0*/  LDL.LU R21, [R1+0x618] ;  /* 0x0006180001157983 */ /* 0x000f280000300800 */
[----:B------:R1:W-:Y:S04]  /*224e0*/  LDGSTS.E [R3+0x1fc00], [R4.64], P1 ;  /* 0x1fc0000004037fae */ /* 0x0003e80008921848 */
[----:B--2---:R-:W2:Y:S01]  /*224f0*/  LDL.LU R20, [R1+0x61c] ;  /* 0x00061c0001147983 */ /* 0x004ea20000300800 */
[----:B-1----:R-:W-:-:S02]  /*22500*/  IMAD.MOV.U32 R4, RZ, RZ, R7 ;  /* 0x000000ffff047224 */ /* 0x002fc400078e0007 */
[----:B------:R-:W-:Y:S01]  /*22510*/  IMAD.MOV.U32 R5, RZ, RZ, R18 ;  /* 0x000000ffff057224 */ /* 0x000fe200078e0012 */
[----:B------:R-:W-:Y:S01]  /*22520*/  LOP3.LUT R7, R200, 0x7f, RZ, 0xc0, !PT ;  /* 0x0000007fc8077812 */ /* 0x000fe200078ec0ff */
[----:B------:R-:W2:Y:S04]  /*22530*/  LDL.LU R18, [R1+0x65c] ;  /* 0x00065c0001127983 */ /* 0x000ea80000300800 */
[----:B------:R1:W-:Y:S01]  /*22540*/  LDGSTS.E [R3+0x1fe00], [R4.64], P1 ;  /* 0x1fe0000004037fae */ /* 0x0003e20008921848 */
[----:B------:R-:W-:-:S03]  /*22550*/  ISETP.GE.AND P1, PT, R7, R2, PT ;  /* 0x000000020700720c */ /* 0x000fc60003f26270 */
[----:B------:R-:W2:Y:S01]  /*22560*/  LDL.LU R7, [R1+0x69c] ;  /* 0x00069c0001077983 */ /* 0x000ea20000300800 */
[----:B------:R-:W-:-:S03]  /*22570*/  SEL R2, RZ, 0x4, P1 ;  /* 0x00000004ff027807 */ /* 0x000fc60000800000 */
[----:B------:R-:W0:Y:S01]  /*22580*/  LDGDEPBAR ;  /* 0x00000000000079af */ /* 0x000e220000000000 */
[----:B-----5:R-:W-:Y:S02]  /*22590*/  IADD3 R19, P1, R19, UR7, RZ ;  /* 0x0000000713137c10 */ /* 0x020fe4000ff3e0ff */
[----:B------:R-:W-:Y:S02]  /*225a0*/  IADD3 R22, P2, R22, UR7, RZ ;  /* 0x0000000716167c10 */ /* 0x000fe4000ff5e0ff */
[----:B------:R-:W-:Y:S01]  /*225b0*/  IADD3.X R23, R23, UR6, RZ, P1, !PT ;  /* 0x0000000617177c10 */ /* 0x000fe20008ffe4ff */
[----:B------:R-:W-:Y:S01]  /*225c0*/  STL [R1+0x4dc], R19 ;  /* 0x0004dc1301007387 */ /* 0x000fe20000100800 */
[----:B------:R-:W-:-:S03]  /*225d0*/  SEL R2, R2, RZ, !P0 ;  /* 0x000000ff02027207 */ /* 0x000fc60004000000 */
[----:B------:R-:W-:Y:S01]  /*225e0*/  STL [R1+0x51c], R22 ;  /* 0x00051c1601007387 */ /* 0x000fe20000100800 */
[----:B-1----:R-:W-:Y:S01]  /*225f0*/  IMAD.MOV.U32 R3, RZ, RZ, R23 ;  /* 0x000000ffff037224 */ /* 0x002fe200078e0017 */
[----:B------:R-:W-:Y:S02]  /*22600*/  ISETP.NE.U32.AND P0, PT, R2, RZ, PT ;  /* 0x000000ff0200720c */ /* 0x000fe40003f05070 */
[----:B------:R1:W-:Y:S01]  /*22610*/  STL [R1+0x4d8], R23 ;  /* 0x0004d81701007387 */ /* 0x0003e20000100800 */
[----:B------:R-:W-:-:S03]  /*22620*/  IMAD.MOV.U32 R2, RZ, RZ, R19 ;  /* 0x000000ffff027224 */ /* 0x000fc600078e0013 */
[----:B-1----:R-:W5:Y:S01]  /*22630*/  LDL.LU R23, [R1+0x658] ;  /* 0x0006580001177983 */ /* 0x002f620000300800 */
[----:B---3--:R-:W-:-:S05]  /*22640*/  IADD3.X R30, R30, UR6, RZ, P2, !PT ;  /* 0x000000061e1e7c10 */ /* 0x008fca00097fe4ff */
[----:B------:R-:W-:Y:S04]  /*22650*/  STL [R1+0x518], R30 ;  /* 0x0005181e01007387 */ /* 0x000fe80000100800 */
[----:B------:R-:W3:Y:S01]  /*22660*/  LDL.LU R19, [R1+0x698] ;  /* 0x0006980001137983 */ /* 0x000ee20000300800 */
[----:B------:R-:W-:-:S04]  /*22670*/  IMAD.U32 R4, RZ, RZ, UR5 ;  /* 0x00000005ff047e24 */ /* 0x000fc8000f8e00ff */
[----:B------:R-:W-:-:S05]  /*22680*/  IMAD R4, R4, 0x8000, R203 ;  /* 0x0000800004047824 */ /* 0x000fca00078e02cb */
[----:B------:R1:W-:Y:S02]  /*22690*/  LDGSTS.E [R4+0x40000], [R2.64], P0 ;  /* 0x4000000002047fae */ /* 0x0003e40008121848 */
[----:B-1----:R-:W-:Y:S02]  /*226a0*/  IMAD.MOV.U32 R2, RZ, RZ, R22 ;  /* 0x000000ffff027224 */ /* 0x002fe400078e0016 */
[----:B------:R-:W-:Y:S01]  /*226b0*/  IMAD.MOV.U32 R3, RZ, RZ, R30 ;  /* 0x000000ffff037224 */ /* 0x000fe200078e001e */
[----:B------:R-:W3:Y:S04]  /*226c0*/  LDL.LU R22, [R1+0x4e4] ;  /* 0x0004e40001167983 */ /* 0x000ee80000300800 */
[----:B------:R1:W-:Y:S04]  /*226d0*/  LDGSTS.E [R4+0x41000], [R2.64], P0 ;  /* 0x4100000002047fae */ /* 0x0003e80008121848 */
[----:B------:R-:W3:Y:S01]  /*226e0*/  LDL.LU R5, [R1+0x524] ;  /* 0x0005240001057983 */ /* 0x000ee20000300800 */
[----:B------:R-:W-:-:S04]  /*226f0*/  IADD3 R28, P1, R28, UR7, RZ ;  /* 0x000000071c1c7c10 */ /* 0x000fc8000ff3e0ff */
[----:B-1----:R-:W-:Y:S02]  /*22700*/  MOV R2, R28 ;  /* 0x0000001c00027202 */ /* 0x002fe40000000f00 */
[----:B----4-:R-:W-:Y:S02]  /*22710*/  IADD3 R16, P2, R16, UR7, RZ ;  /* 0x0000000710107c10 */ /* 0x010fe4000ff5e0ff */
[----:B------:R-:W-:Y:S01]  /*22720*/  IADD3.X R29, R29, UR6, RZ, P1, !PT ;  /* 0x000000061d1d7c10 */ /* 0x000fe20008ffe4ff */
[----:B------:R-:W-:Y:S01]  /*22730*/  STL [R1+0x55c], R28 ;  /* 0x00055c1c01007387 */ /* 0x000fe20000100800 */
[----:B------:R-:W-:-:S03]  /*22740*/  IADD3.X R24, R24, UR6, RZ, P2, !PT ;  /* 0x0000000618187c10 */ /* 0x000fc600097fe4ff */
[----:B------:R-:W-:Y:S01]  /*22750*/  IMAD.MOV.U32 R3, RZ, RZ, R29 ;  /* 0x000000ffff037224 */ /* 0x000fe200078e001d */
[----:B------:R-:W-:Y:S04]  /*22760*/  STL [R1+0x558], R29 ;  /* 0x0005581d01007387 */ /* 0x000fe80000100800 */
[----:B------:R-:W-:Y:S01]  /*22770*/  STL [R1+0x59c], R16 ;  /* 0x00059c1001007387 */ /* 0x000fe20000100800 */
[----:B------:R-:W-:-:S03]  /*22780*/  IADD3 R26, P1, R26, UR7, RZ ;  /* 0x000000071a1a7c10 */ /* 0x000fc6000ff3e0ff */
[----:B------:R1:W-:Y:S01]  /*22790*/  LDGSTS.E [R4+0x42000], [R2.64], P0 ;  /* 0x4200000002047fae */ /* 0x0003e20008121848 */
[----:B------:R-:W-:-:S03]  /*227a0*/  IADD3.X R27, R27, UR6, RZ, P1, !PT ;  /* 0x000000061b1b7c10 */ /* 0x000fc60008ffe4ff */
[----:B------:R4:W-:Y:S01]  /*227b0*/  STL [R1+0x598], R24 ;  /* 0x0005981801007387 */ /* 0x0009e20000100800 */
[----:B--2---:R-:W-:Y:S01]  /*227c0*/  IADD3 R20, P2, R20, UR7, RZ ;  /* 0x0000000714147c10 */ /* 0x004fe2000ff5e0ff */
[----:B-1----:R-:W-:Y:S02]  /*227d0*/  IMAD.MOV.U32 R3, RZ, RZ, R24 ;  /* 0x000000ffff037224 */ /* 0x002fe400078e0018 */
[----:B----4-:R-:W2:Y:S01]  /*227e0*/  LDL.LU R24, [R1+0x4e0] ;  /* 0x0004e00001187983 */ /* 0x010ea20000300800 */
[----:B------:R-:W-:Y:S01]  /*227f0*/  IMAD.MOV.U32 R2, RZ, RZ, R16 ;  /* 0x000000ffff027224 */ /* 0x000fe200078e0010 */
[----:B------:R-:W-:Y:S02]  /*22800*/  IADD3.X R21, R21, UR6, RZ, P2, !PT ;  /* 0x0000000615157c10 */ /* 0x000fe400097fe4ff */
[----:B------:R-:W4:Y:S04]  /*22810*/  LDL.LU R16, [R1+0x520] ;  /* 0x0005200001107983 */ /* 0x000f280000300800 */
[----:B------:R-:W-:Y:S04]  /*22820*/  STL [R1+0x5dc], R26 ;  /* 0x0005dc1a01007387 */ /* 0x000fe80000100800 */
[----:B------:R-:W-:Y:S04]  /*22830*/  STL [R1+0x5d8], R27 ;  /* 0x0005d81b01007387 */ /* 0x000fe80000100800 */
[----:B------:R1:W-:Y:S04]  /*22840*/  LDGSTS.E [R4+0x43000], [R2.64], P0 ;  /* 0x4300000002047fae */ /* 0x0003e80008121848 */
[----:B------:R-:W-:Y:S04]  /*22850*/  STL [R1+0x61c], R20 ;  /* 0x00061c1401007387 */ /* 0x000fe80000100800 */
[----:B------:R5:W-:Y:S01]  /*22860*/  STL [R1+0x618], R21 ;  /* 0x0006181501007387 */ /* 0x000be20000100800 */
[----:B-1----:R-:W-:-:S03]  /*22870*/  IMAD.MOV.U32 R2, RZ, RZ, R26 ;  /* 0x000000ffff027224 */ /* 0x002fc600078e001a */
[----:B------:R-:W4:Y:S01]  /*22880*/  LDL.LU R29, [R1+0x560] ;  /* 0x00056000011d7983 */ /* 0x000f220000300800 */
[----:B------:R-:W-:-:S03]  /*22890*/  IMAD.MOV.U32 R3, RZ, RZ, R27 ;  /* 0x000000ffff037224 */ /* 0x000fc600078e001b */
[----:B------:R-:W4:Y:S04]  /*228a0*/  LDL.LU R28, [R1+0x564] ;  /* 0x00056400011c7983 */ /* 0x000f280000300800 */
[----:B------:R1:W-:Y:S01]  /*228b0*/  LDGSTS.E [R4+0x44000], [R2.64], P0 ;  /* 0x4400000002047fae */ /* 0x0003e20008121848 */
[----:B------:R-:W-:Y:S02]  /*228c0*/  IADD3 R18, P1, R18, UR7, RZ ;  /* 0x0000000712127c10 */ /* 0x000fe4000ff3e0ff */
[----:B------:R-:W-:Y:S01]  /*228d0*/  IADD3 R7, P2, R7, UR7, RZ ;  /* 0x0000000707077c10 */ /* 0x000fe2000ff5e0ff */
[----:B-1----:R-:W-:Y:S02]  /*228e0*/  IMAD.MOV.U32 R3, RZ, RZ, R21 ;  /* 0x000000ffff037224 */ /* 0x002fe400078e0015 */
[----:B------:R-:W-:Y:S01]  /*228f0*/  IMAD.MOV.U32 R2, RZ, RZ, R20 ;  /* 0x000000ffff027224 */ /* 0x000fe200078e0014 */
[----:B-----5:R-:W4:Y:S04]  /*22900*/  LDL.LU R21, [R1+0x5a0] ;  /* 0x0005a00001157983 */ /* 0x020f280000300800 */
[----:B------:R-:W4:Y:S01]  /*22910*/  LDL.LU R20, [R1+0x5a4] ;  /* 0x0005a40001147983 */ /* 0x000f220000300800 */
[----:B------:R-:W-:-:S03]  /*22920*/  IADD3.X R23, R23, UR6, RZ, P1, !PT ;  /* 0x0000000617177c10 */ /* 0x000fc60008ffe4ff */
[----:B------:R1:W-:Y:S04]  /*22930*/  STL [R1+0x65c], R18 ;  /* 0x00065c1201007387 */ /* 0x0003e80000100800 */
[----:B------:R1:W-:Y:S04]  /*22940*/  STL [R1+0x658], R23 ;  /* 0x0006581701007387 */ /* 0x0003e80000100800 */
[----:B------:R1:W-:Y:S04]  /*22950*/  STL [R1+0x69c], R7 ;  /* 0x00069c0701007387 */ /* 0x0003e80000100800 */
[----:B------:R1:W-:Y:S04]  /*22960*/  LDGSTS.E [R4+0x45000], [R2.64], P0 ;  /* 0x4500000002047fae */ /* 0x0003e80008121848 */
[----:B------:R-:W4:Y:S01]  /*22970*/  LDL.LU R26, [R1+0x5e4] ;  /* 0x0005e400011a7983 */ /* 0x000f220000300800 */
[----:B-1----:R-:W-:Y:S01]  /*22980*/  IMAD.MOV.U32 R2, RZ, RZ, R18 ;  /* 0x000000ffff027224 */ /* 0x002fe200078e0012 */
[----:B------:R-:W-:-:S05]  /*22990*/  MOV R3, R23 ;  /* 0x0000001700037202 */ /* 0x000fca0000000f00 */
[----:B------:R1:W-:Y:S01]  /*229a0*/  LDGSTS.E [R4+0x46000], [R2.64], P0 ;  /* 0x4600000002047fae */ /* 0x0003e20008121848 */
[----:B---3--:R-:W-:-:S05]  /*229b0*/  IADD3.X R19, R19, UR6, RZ, P2, !PT ;  /* 0x0000000613137c10 */ /* 0x008fca00097fe4ff */
[----:B------:R3:W-:Y:S04]  /*229c0*/  STL [R1+0x698], R19 ;  /* 0x0006981301007387 */ /* 0x0007e80000100800 */
[----:B------:R-:W5:Y:S04]  /*229d0*/  LDL.LU R18, [R1+0x624] ;  /* 0x0006240001127983 */ /* 0x000f680000300800 */
[----:B------:R-:W5:Y:S04]  /*229e0*/  LDL.LU R27, [R1+0x5e0] ;  /* 0x0005e000011b7983 */ /* 0x000f680000300800 */
[----:B------:R-:W5:Y:S01]  /*229f0*/  LDL.LU R23, [R1+0x620] ;  /* 0x0006200001177983 */ /* 0x000f620000300800 */
[----:B-1----:R-:W-:-:S02]  /*22a00*/  IMAD.MOV.U32 R2, RZ, RZ, R7 ;  /* 0x000000ffff027224 */ /* 0x002fc400078e0007 */
[----:B------:R-:W-:Y:S01]  /*22a10*/  IMAD.MOV.U32 R3, RZ, RZ, R19 ;  /* 0x000000ffff037224 */ /* 0x000fe200078e0013 */
[----:B------:R-:W-:-:S04]  /*22a20*/  IADD3 R22, P1, R22, UR7, RZ ;  /* 0x0000000716167c10 */ /* 0x000fc8000ff3e0ff */
[----:B------:R1:W-:Y:S01]  /*22a30*/  LDGSTS.E [R4+0x47000], [R2.64], P0 ;  /* 0x4700000002047fae */ /* 0x0003e20008121848 */
[----:B------:R-:W-:Y:S02]  /*22a40*/  LOP3.LUT R7, R203, 0x10, RZ, 0x3c, !PT ;  /* 0x00000010cb077812 */ /* 0x000fe400078e3cff */
[----:B------:R-:W-:Y:S01]  /*22a50*/  IADD3 R5, P2, R5, UR7, RZ ;  /* 0x0000000705057c10 */ /* 0x000fe2000ff5e0ff */
[----:B------:R-:W-:Y:S01]  /*22a60*/  STL [R1+0x4e4], R22 ;  /* 0x0004e41601007387 */ /* 0x000fe20000100800 */
[----:B-1----:R-:W-:-:S03]  /*22a70*/  IMAD.U32 R4, RZ, RZ, UR5 ;  /* 0x00000005ff047e24 */ /* 0x002fc6000f8e00ff */
[----:B------:R-:W-:Y:S01]  /*22a80*/  STL [R1+0x524], R5 ;  /* 0x0005240501007387 */ /* 0x000fe20000100800 */
[----:B------:R-:W-:Y:S02]  /*22a90*/  IMAD.MOV.U32 R2, RZ, RZ, R22 ;  /* 0x000000ffff027224 */ /* 0x000fe400078e0016 */
[----:B------:R-:W-:Y:S01]  /*22aa0*/  IMAD R4, R4, 0x8000, R7 ;  /* 0x0000800004047824 */ /* 0x000fe200078e0207 */
[----:B--2---:R-:W-:-:S05]  /*22ab0*/  IADD3.X R24, R24, UR6, RZ, P1, !PT ;  /* 0x0000000618187c10 */ /* 0x004fca0008ffe4ff */
[----:B------:R1:W-:Y:S01]  /*22ac0*/  STL [R1+0x4e0], R24 ;  /* 0x0004e01801007387 */ /* 0x0003e20000100800 */
[----:B------:R-:W-:Y:S01]  /*22ad0*/  IMAD.MOV.U32 R3, RZ, RZ, R24 ;  /* 0x000000ffff037224 */ /* 0x000fe200078e0018 */
[----:B----4-:R-:W-:Y:S02]  /*22ae0*/  IADD3.X R16, R16, UR6, RZ, P2, !PT ;  /* 0x0000000610107c10 */ /* 0x010fe400097fe4ff */
[----:B---3--:R-:W2:Y:S04]  /*22af0*/  LDL.LU R19, [R1+0x664] ;  /* 0x0006640001137983 */ /* 0x008ea80000300800 */
[----:B------:R-:W3:Y:S04]  /*22b00*/  LDL.LU R7, [R1+0x6a4] ;  /* 0x0006a40001077983 */ /* 0x000ee80000300800 */
[----:B-1----:R-:W3:Y:S04]  /*22b10*/  LDL.LU R24, [R1+0x660] ;  /* 0x0006600001187983 */ /* 0x002ee80000300800 */
[----:B------:R1:W-:Y:S04]  /*22b20*/  LDGSTS.E [R4+0x40200], [R2.64], P0 ;  /* 0x4020000002047fae */ /* 0x0003e80008121848 */
[----:B------:R-:W3:Y:S01]  /*22b30*/  LDL.LU R22, [R1+0x6a0] ;  /* 0x0006a00001167983 */ /* 0x000ee20000300800 */
[----:B------:R-:W-:Y:S01]  /*22b40*/  IADD3 R28, P1, R28, UR7, RZ ;  /* 0x000000071c1c7c10 */ /* 0x000fe2000ff3e0ff */
[----:B-1----:R-:W-:-:S02]  /*22b50*/  IMAD.MOV.U32 R2, RZ, RZ, R5 ;  /* 0x000000ffff027224 */ /* 0x002fc400078e0005 */
[----:B------:R-:W-:Y:S01]  /*22b60*/  IMAD.MOV.U32 R3, RZ, RZ, R16 ;  /* 0x000000ffff037224 */ /* 0x000fe200078e0010 */
[----:B------:R-:W-:Y:S01]  /*22b70*/  IADD3.X R29, R29, UR6, RZ, P1, !PT ;  /* 0x000000061d1d7c10 */ /* 0x000fe20008ffe4ff */
[----:B------:R1:W-:Y:S04]  /*22b80*/  STL [R1+0x520], R16 ;  /* 0x0005201001007387 */ /* 0x0003e80000100800 */
[----:B------:R1:W-:Y:S04]  /*22b90*/  LDGSTS.E [R4+0x41200], [R2.64], P0 ;  /* 0x4120000002047fae */ /* 0x0003e80008121848 */
[----:B-1----:R-:W3:Y:S04]  /*22ba0*/  LDL.LU R16, [R1+0x4ec] ;  /* 0x0004ec0001107983 */ /* 0x002ee80000300800 */
[----:B------:R-:W3:Y:S01]  /*22bb0*/  LDL.LU R5, [R1+0x52c] ;  /* 0x00052c0001057983 */ /* 0x000ee20000300800 */
[----:B------:R-:W-:Y:S01]  /*22bc0*/  IADD3 R20, P2, R20, UR7, RZ ;  /* 0x0000000714147c10 */ /* 0x000fe2000ff5e0ff */
[----:B------:R-:W-:Y:S01]  /*22bd0*/  IMAD.MOV.U32 R3, RZ, RZ, R29 ;  /* 0x000000ffff037224 */ /* 0x000fe200078e001d */
[----:B------:R-:W-:-:S02]  /*22be0*/  MOV R2, R28 ;  /* 0x0000001c00027202 */ /* 0x000fc40000000f00 */
[----:B------:R-:W-:Y:S01]  /*22bf0*/  IADD3.X R21, R21, UR6, RZ, P2, !PT ;  /* 0x0000000615157c10 */ /* 0x000fe200097fe4ff */
[----:B------:R-:W-:Y:S04]  /*22c00*/  STL [R1+0x564], R28 ;  /* 0x0005641c01007387 */ /* 0x000fe80000100800 */
[----:B------:R-:W-:Y:S04]  /*22c10*/  STL [R1+0x560], R29 ;  /* 0x0005601d01007387 */ /* 0x000fe80000100800 */
[----:B------:R1:W-:Y:S04]  /*22c20*/  STL [R1+0x5a4], R20 ;  /* 0x0005a41401007387 */ /* 0x0003e80000100800 */
[----:B------:R1:W-:Y:S04]  /*22c30*/  LDGSTS.E [R4+0x42200], [R2.64], P0 ;  /* 0x4220000002047fae */ /* 0x0003e80008121848 */
[----:B------:R1:W-:Y:S01]  /*22c40*/  STL [R1+0x5a0], R21 ;  /* 0x0005a01501007387 */ /* 0x0003e20000100800 */
[----:B------:R-:W-:Y:S01]  /*22c50*/  IADD3 R26, P1, R26, UR7, RZ ;  /* 0x000000071a1a7c10 */ /* 0x000fe2000ff3e0ff */
[----:B-1----:R-:W-:-:S02]  /*22c60*/  IMAD.MOV.U32 R2, RZ, RZ, R20 ;  /* 0x000000ffff027224 */ /* 0x002fc400078e0014 */
[----:B------:R-:W3:Y:S01]  /*22c70*/  LDL.LU R20, [R1+0x4e8] ;  /* 0x0004e80001147983 */ /* 0x000ee20000300800 */
[----:B------:R-:W-:-:S03]  /*22c80*/  IMAD.MOV.U32 R3, RZ, RZ, R21 ;  /* 0x000000ffff037224 */ /* 0x000fc600078e0015 */
[----:B------:R-:W3:Y:S04]  /*22c90*/  LDL.LU R21, [R1+0x528] ;  /* 0x0005280001157983 */ /* 0x000ee80000300800 */
[----:B------:R-:W-:Y:S04]  /*22ca0*/  STL [R1+0x5e4], R26 ;  /* 0x0005e41a01007387 */ /* 0x000fe80000100800 */
[----:B------:R1:W-:Y:S02]  /*22cb0*/  LDGSTS.E [R4+0x43200], [R2.64], P0 ;  /* 0x4320000002047fae */ /* 0x0003e40008121848 */
[----:B-1----:R-:W-:Y:S01]  /*22cc0*/  IMAD.MOV.U32 R2, RZ, RZ, R26 ;  /* 0x000000ffff027224 */ /* 0x002fe200078e001a */
[----:B-----5:R-:W-:-:S02]  /*22cd0*/  IADD3 R18, P2, R18, UR7, RZ ;  /* 0x0000000712127c10 */ /* 0x020fc4000ff5e0ff */
[----:B------:R-:W-:Y:S02]  /*22ce0*/  IADD3.X R27, R27, UR6, RZ, P1, !PT ;  /* 0x000000061b1b7c10 */ /* 0x000fe40008ffe4ff */
[----:B------:R-:W-:-:S03]  /*22cf0*/  IADD3.X R23, R23, UR6, RZ, P2, !PT ;  /* 0x0000000617177c10 */ /* 0x000fc600097fe4ff */
[----:B------:R1:W-:Y:S01]  /*22d00*/  STL [R1+0x5e0], R27 ;  /* 0x0005e01b01007387 */ /* 0x0003e20000100800 */
[----:B------:R-:W-:-:S03]  /*22d10*/  IMAD.MOV.U32 R3, RZ, RZ, R27 ;  /* 0x000000ffff037224 */ /* 0x000fc600078e001b */
[----:B------:R-:W-:Y:S04]  /*22d20*/  STL [R1+0x624], R18 ;  /* 0x0006241201007387 */ /* 0x000fe80000100800 */
[----:B------:R5:W-:Y:S04]  /*22d30*/  STL [R1+0x620], R23 ;  /* 0x0006201701007387 */ /* 0x000be80000100800 */
[----:B------:R-:W4:Y:S04]  /*22d40*/  LDL.LU R28, [R1+0x568] ;  /* 0x00056800011c7983 */ /* 0x000f280000300800 */
[----:B-1----:R-:W4:Y:S04]  /*22d50*/  LDL.LU R27, [R1+0x56c] ;  /* 0x00056c00011b7983 */ /* 0x002f280000300800 */
[----:B------:R1:W-:Y:S02]  /*22d60*/  LDGSTS.E [R4+0x44200], [R2.64], P0 ;  /* 0x4420000002047fae */ /* 0x0003e40008121848 */
[----:B-1----:R-:W-:-:S02]  /*22d70*/  IMAD.MOV.U32 R3, RZ, RZ, R23 ;  /* 0x000000ffff037224 */ /* 0x002fc400078e0017 */
[----:B------:R-:W-:Y:S01]  /*22d80*/  IMAD.MOV.U32 R2, RZ, RZ, R18 ;  /* 0x000000ffff027224 */ /* 0x000fe200078e0012 */
[----:B-----5:R-:W5:Y:S04]  /*22d90*/  LDL.LU R23, [R1+0x5a8] ;  /* 0x0005a80001177983 */ /* 0x020f680000300800 */
[----:B------:R-:W5:Y:S04]  /*22da0*/  LDL.LU R18, [R1+0x5ac] ;  /* 0x0005ac0001127983 */ /* 0x000f680000300800 */
[----:B------:R1:W-:Y:S01]  /*22db0*/  LDGSTS.E [R4+0x45200], [R2.64], P0 ;  /* 0x4520000002047fae */ /* 0x0003e20008121848 */
[----:B--2---:R-:W-:-:S02]  /*22dc0*/  IADD3 R19, P1, R19, UR7, RZ ;  /* 0x0000000713137c10 */ /* 0x004fc4000ff3e0ff */
[----:B---3--:R-:W-:Y:S02]  /*22dd0*/  IADD3 R7, P2, R7, UR7, RZ ;  /* 0x0000000707077c10 */ /* 0x008fe4000ff5e0ff */
[----:B------:R-:W-:Y:S01]  /*22de0*/  IADD3.X R24, R24, UR6, RZ, P1, !PT ;  /* 0x0000000618187c10 */ /* 0x000fe20008ffe4ff */
[----:B------:R-:W-:Y:S01]  /*22df0*/  STL [R1+0x664], R19 ;  /* 0x0006641301007387 */ /* 0x000fe20000100800 */
[----:B-1----:R-:W-:Y:S02]  /*22e00*/  IMAD.MOV.U32 R2, RZ, RZ, R19 ;  /* 0x000000ffff027224 */ /* 0x002fe400078e0013 */
[----:B------:R-:W-:Y:S01]  /*22e10*/  MOV R3, R24 ;  /* 0x0000001800037202 */ /* 0x000fe20000000f00 */
[----:B------:R1:W-:Y:S01]  /*22e20*/  STL [R1+0x660], R24 ;  /* 0x0006601801007387 */ /* 0x0003e20000100800 */
[----:B------:R-:W-:-:S03]  /*22e30*/  IADD3.X R22, R22, UR6, RZ, P2, !PT ;  /* 0x0000000616167c10 */ /* 0x000fc600097fe4ff */
[----:B------:R-:W-:Y:S04]  /*22e40*/  STL [R1+0x6a4], R7 ;  /* 0x0006a40701007387 */ /* 0x000fe80000100800 */
[----:B------:R2:W-:Y:S04]  /*22e50*/  LDGSTS.E [R4+0x46200], [R2.64], P0 ;  /* 0x4620000002047fae */ /* 0x0005e80008121848 */
[----:B-1----:R-:W3:Y:S04]  /*22e60*/  LDL.LU R24, [R1+0x5ec] ;  /* 0x0005ec0001187983 */ /* 0x002ee80000300800 */
[----:B------:R1:W-:Y:S04]  /*22e70*/  STL [R1+0x6a0], R22 ;  /* 0x0006a01601007387 */ /* 0x0003e80000100800 */
[----:B------:R-:W3:Y:S01]  /*22e80*/  LDL.LU R19, [R1+0x62c] ;  /* 0x00062c0001137983 */ /* 0x000ee20000300800 */
[----:B--2---:R-:W-:-:S03]  /*22e90*/  IMAD.MOV.U32 R3, RZ, RZ, R22 ;  /* 0x000000ffff037224 */ /* 0x004fc600078e0016 */
[----:B------:R-:W2:Y:S01]  /*22ea0*/  LDL.LU R26, [R1+0x5e8] ;  /* 0x0005e800011a7983 */ /* 0x000ea20000300800 */
[----:B------:R-:W-:Y:S01]  /*22eb0*/  IADD3 R16, P1, R16, UR7, RZ ;  /* 0x0000000710107c10 */ /* 0x000fe2000ff3e0ff */
[----:B------:R-:W-:Y:S02]  /*22ec0*/  IMAD.MOV.U32 R2, RZ, RZ, R7 ;  /* 0x000000ffff027224 */ /* 0x000fe400078e0007 */
[----:B-1----:R-:W2:Y:S01]  /*22ed0*/  LDL.LU R22, [R1+0x628] ;  /* 0x0006280001167983 */ /* 0x002ea20000300800 */
[----:B------:R-:W-:-:S03]  /*22ee0*/  IADD3 R5, P2, R5, UR7, RZ ;  /* 0x0000000705057c10 */ /* 0x000fc6000ff5e0ff */
[----:B------:R1:W-:Y:S04]  /*22ef0*/  LDGSTS.E [R4+0x47200], [R2.64], P0 ;  /* 0x4720000002047fae */ /* 0x0003e80008121848 */
[----:B------:R-:W-:Y:S04]  /*22f00*/  STL [R1+0x4ec], R16 ;  /* 0x0004ec1001007387 */ /* 0x000fe80000100800 */
[----:B------:R-:W-:Y:S01]  /*22f10*/  STL [R1+0x52c], R5 ;  /* 0x00052c0501007387 */ /* 0x000fe20000100800 */
[----:B-1----:R-:W-:-:S04]  /*22f20*/  IMAD.U32 R4, RZ, RZ, UR5 ;  /* 0x00000005ff047e24 */ /* 0x002fc8000f8e00ff */
[----:B------:R-:W-:Y:S02]  /*22f30*/  IMAD R4, R4, 0x8000, R6 ;  /* 0x0000800004047824 */ /* 0x000fe400078e0206 */
[----:B------:R-:W-:Y:S01]  /*22f40*/  IMAD.MOV.U32 R2, RZ, RZ, R16 ;  /* 0x000000ffff027224 */ /* 0x000fe200078e0010 */
[----:B------:R-:W-:-:S05]  /*22f50*/  IADD3.X R20, R20, UR6, RZ, P1, !PT ;  /* 0x0000000614147c10 */ /* 0x000fca0008ffe4ff */
[----:B------:R1:W-:Y:S01]  /*22f60*/  STL [R1+0x4e8], R20 ;  /* 0x0004e81401007387 */ /* 0x0003e20000100800 */
[----:B------:R-:W-:-:S03]  /*22f70*/  IMAD.MOV.U32 R3, RZ, RZ, R20 ;  /* 0x000000ffff037224 */ /* 0x000fc600078e0014 */
[----:B------:R-:W2:Y:S04]  /*22f80*/  LDL.LU R7, [R1+0x66c] ;  /* 0x00066c0001077983 */ /* 0x000ea80000300800 */
[----:B------:R-:W2:Y:S01]  /*22f90*/  LDL.LU R6, [R1+0x6ac] ;  /* 0x0006ac0001067983 */ /* 0x000ea20000300800 */
[----:B------:R-:W-:-:S03]  /*22fa0*/  IADD3.X R21, R21, UR6, RZ, P2, !PT ;  /* 0x0000000615157c10 */ /* 0x000fc600097fe4ff */
[----:B-1----:R-:W2:Y:S04]  /*22fb0*/  LDL.LU R20, [R1+0x668] ;  /* 0x0006680001147983 */ /* 0x002ea80000300800 */
[----:B------:R-:W2:Y:S04]  /*22fc0*/  LDL.LU R16, [R1+0x6a8] ;  /* 0x0006a80001107983 */ /* 0x000ea80000300800 */
[----:B------:R1:W-:Y:S04]  /*22fd0*/  LDGSTS.E [R4+0x40400], [R2.64], P0 ;  /* 0x4040000002047fae */ /* 0x0003e80008121848 */
[----:B------:R1:W-:Y:S02]  /*22fe0*/  STL [R1+0x528], R21 ;  /* 0x0005281501007387 */ /* 0x0003e40000100800 */
[----:B-1----:R-:W-:-:S02]  /*22ff0*/  IMAD.MOV.U32 R2, RZ, RZ, R5 ;  /* 0x000000ffff027224 */ /* 0x002fc400078e0005 */
[----:B------:R-:W-:Y:S02]  /*23000*/  IMAD.MOV.U32 R3, RZ, RZ, R21 ;  /* 0x000000ffff037224 */ /* 0x000fe400078e0015 */
[----:B------:R-:W2:Y:S04]  /*23010*/  LDL.LU R21, [R1+0x4f4] ;  /* 0x0004f40001157983 */ /* 0x000ea80000300800 */
[----:B------:R1:W-:Y:S04]  /*23020*/  LDGSTS.E [R4+0x41400], [R2.64], P0 ;  /* 0x4140000002047fae */ /* 0x0003e80008121848 */
[----:B------:R-:W2:Y:S01]  /*23030*/  LDL.LU R5, [R1+0x534] ;  /* 0x0005340001057983 */ /* 0x000ea20000300800 */
[----:B----4-:R-:W-:-:S04]  /*23040*/  IADD3 R27, P1, R27, UR7, RZ ;  /* 0x000000071b1b7c10 */ /* 0x010fc8000ff3e0ff */
[----:B------:R-:W-:Y:S02]  /*23050*/  IADD3.X R28, R28, UR6, RZ, P1, !PT ;  /* 0x000000061c1c7c10 */ /* 0x000fe40008ffe4ff */
[----:B-1----:R-:W-:-:S03]  /*23060*/  MOV R2, R27 ;  /* 0x0000001b00027202 */ /* 0x002fc60000000f00 */
[----:B------:R-:W-:Y:S01]  /*23070*/  IMAD.MOV.U32 R3, RZ, RZ, R28 ;  /* 0x000000ffff037224 */ /* 0x000fe200078e001c */
[----:B------:R-:W-:Y:S04]  /*23080*/  STL [R1+0x56c], R27 ;  /* 0x00056c1b01007387 */ /* 0x000fe80000100800 */
[----:B------:R-:W-:Y:S04]  /*23090*/  STL [R1+0x568], R28 ;  /* 0x0005681c01007387 */ /* 0x000fe80000100800 */
[----:B------:R1:W-:Y:S01]  /*230a0*/  LDGSTS.E [R4+0x42400], [R2.64], P0 ;  /* 0x4240000002047fae */ /* 0x0003e20008121848 */
[----:B-----5:R-:W-:-:S04]  /*230b0*/  IADD3 R18, P2, R18, UR7, RZ ;  /* 0x0000000712127c10 */ /* 0x020fc8000ff5e0ff */
[----:B------:R-:W-:Y:S01]  /*230c0*/  IADD3.X R23, R23, UR6, RZ, P2, !PT ;  /* 0x0000000617177c10 */ /* 0x000fe200097fe4ff */
[----:B------:R-:W-:Y:S04]  /*230d0*/  STL [R1+0x5ac], R18 ;  /* 0x0005ac1201007387 */ /* 0x000fe80000100800 */
[----:B------:R4:W-:Y:S01]  /*230e0*/  STL [R1+0x5a8], R23 ;  /* 0x0005a81701007387 */ /* 0x0009e20000100800 */
[----:B-1----:R-:W-:-:S03]  /*230f0*/  IMAD.MOV.U32 R3, RZ, RZ, R23 ;  /* 0x000000ffff037224 */ /* 0x002fc600078e0017 */
[----:B----4-:R-:W4:Y:S01]  /*23100*/  LDL.LU R23, [R1+0x4f0] ;  /* 0x0004f00001177983 */ /* 0x010f220000300800 */
[----:B------:R-:W-:-:S03]  /*23110*/  IMAD.MOV.U32 R2, RZ, RZ, R18 ;  /* 0x000000ffff027224 */ /* 0x000fc600078e0012 */
[----:B------:R-:W5:Y:S04]  /*23120*/  LDL.LU R18, [R1+0x530] ;  /* 0x0005300001127983 */ /* 0x000f680000300800 */
[----:B------:R1:W-:Y:S01]  /*23130*/  LDGSTS.E [R4+0x43400], [R2.64], P0 ;  /* 0x4340000002047fae */ /* 0x0003e20008121848 */
[----:B---3--:R-:W-:Y:S02]  /*23140*/  IADD3 R24, P1, R24, UR7, RZ ;  /* 0x0000000718187c10 */ /* 0x008fe4000ff3e0ff */
[----:B------:R-:W-:Y:S02]  /*23150*/  IADD3 R19, P2, R19, UR7, RZ ;  /* 0x0000000713137c10 */ /* 0x000fe4000ff5e0ff */
[----:B--2---:R-:W-:Y:S01]  /*23160*/  IADD3.X R26, R26, UR6, RZ, P1, !PT ;  /* 0x000000061a1a7c10 */ /* 0x004fe20008ffe4ff */
[----:B------:R-:W-:Y:S01]  /*23170*/  STL [R1+0x5ec], R24 ;  /* 0x0005ec1801007387 */ /* 0x000fe20000100800 */
[----:B------:R-:W-:-:S03]  /*23180*/  IADD3.X R22, R22, UR6, RZ, P2, !PT ;  /* 0x0000000616167c10 */ /* 0x000fc600097fe4ff */
[----:B------:R-:W-:Y:S01]  /*23190*/  STL [R1+0x5e8], R26 ;  /* 0x0005e81a01007387 */ /* 0x000fe20000100800 */
[----:B-1----:R-:W-:Y:S02]  /*231a0*/  IMAD.MOV.U32 R2, RZ, RZ, R24 ;  /* 0x000000ffff027224 */ /* 0x002fe400078e0018 */
[----:B------:R-:W-:Y:S01]  /*231b0*/  IMAD.MOV.U32 R3, RZ, RZ, R26 ;  /* 0x000000ffff037224 */ /* 0x000fe200078e001a */
[----:B------:R-:W-:Y:S04]  /*231c0*/  STL [R1+0x62c], R19 ;  /* 0x00062c1301007387 */ /* 0x000fe80000100800 */
[----:B------:R1:W-:Y:S04]  /*231d0*/  STL [R1+0x628], R22 ;  /* 0x0006281601007387 */ /* 0x0003e80000100800 */
[----:B------:R-:W2:Y:S04]  /*231e0*/  LDL.LU R28, [R1+0x570] ;  /* 0x00057000011c7983 */ /* 0x000ea80000300800 */
[----:B------:R-:W3:Y:S04]  /*231f0*/  LDL.LU R27, [R1+0x574] ;  /* 0x00057400011b7983 */ /* 0x000ee80000300800 */
[----:B------:R1:W-:Y:S02]  /*23200*/  LDGSTS.E [R4+0x44400], [R2.64], P0 ;  /* 0x4440000002047fae */ /* 0x0003e40008121848 */
[----:B-1----:R-:W-:-:S02]  /*23210*/  IMAD.MOV.U32 R3, RZ, RZ, R22 ;  /* 0x000000ffff037224 */ /* 0x002fc400078e0016 */
[----:B------:R-:W-:Y:S01]  /*23220*/  IMAD.MOV.U32 R2, RZ, RZ, R19 ;  /* 0x000000ffff027224 */ /* 0x000fe200078e0013 */
[----:B------:R-:W2:Y:S04]  /*23230*/  LDL.LU R22, [R1+0x5b0] ;  /* 0x0005b00001167983 */ /* 0x000ea80000300800 */
[----:B------:R-:W2:Y:S04]  /*23240*/  LDL.LU R19, [R1+0x5b4] ;  /* 0x0005b40001137983 */ /* 0x000ea80000300800 */
[----:B------:R1:W-:Y:S01]  /*23250*/  LDGSTS.E [R4+0x45400], [R2.64], P0 ;  /* 0x4540000002047fae */ /* 0x0003e20008121848 */
[----:B------:R-:W-:-:S02]  /*23260*/  IADD3 R7, P1, R7, UR7, RZ ;  /* 0x0000000707077c10 */ /* 0x000fc4000ff3e0ff */
[----:B------:R-:W-:Y:S02]  /*23270*/  IADD3 R6, P2, R6, UR7, RZ ;  /* 0x0000000706067c10 */ /* 0x000fe4000ff5e0ff */
[----:B------:R-:W-:Y:S01]  /*23280*/  IADD3.X R20, R20, UR6, RZ, P1, !PT ;  /* 0x0000000614147c10 */ /* 0x000fe20008ffe4ff */
[----:B------:R1:W-:Y:S01]  /*23290*/  STL [R1+0x66c], R7 ;  /* 0x00066c0701007387 */ /* 0x0003e20000100800 */
[----:B------:R-:W-:-:S03]  /*232a0*/  IADD3.X R16, R16, UR6, RZ, P2, !PT ;  /* 0x0000000610107c10 */ /* 0x000fc600097fe4ff */
[----:B------:R1:W-:Y:S02]  /*232b0*/  STL [R1+0x668], R20 ;  /* 0x0006681401007387 */ /* 0x0003e40000100800 */
[----:B-1----:R-:W-:Y:S02]  /*232c0*/  IMAD.MOV.U32 R2, RZ, RZ, R7 ;  /* 0x000000ffff027224 */ /* 0x002fe400078e0007 */
[----:B------:R1:W-:Y:S01]  /*232d0*/  STL [R1+0x6ac], R6 ;  /* 0x0006ac0601007387 */ /* 0x0003e20000100800 */
[----:B------:R-:W-:-:S03]  /*232e0*/  MOV R3, R20 ;  /* 0x0000001400037202 */ /* 0x000fc60000000f00 */
[----:B------:R-:W2:Y:S04]  /*232f0*/  LDL.LU R24, [R1+0x5f4] ;  /* 0x0005f40001187983 */ /* 0x000ea80000300800 */
[----:B------:R1:W-:Y:S04]  /*23300*/  STL [R1+0x6a8], R16 ;  /* 0x0006a81001007387 */ /* 0x0003e80000100800 */
[----:B------:R-:W2:Y:S04]  /*23310*/  LDL.LU R7, [R1+0x634] ;  /* 0x0006340001077983 */ /* 0x000ea80000300800 */
[----:B------:R-:W2:Y:S04]  /*23320*/  LDL.LU R26, [R1+0x5f0] ;  /* 0x0005f000011a7983 */ /* 0x000ea80000300800 */
[----:B------:R-:W2:Y:S01]  /*23330*/  LDL.LU R20, [R1+0x630] ;  /* 0x0006300001147983 */ /* 0x000ea20000300800 */
[----:B------:R-:W-:-:S03]  /*23340*/  IADD3 R21, P1, R21, UR7, RZ ;  /* 0x0000000715157c10 */ /* 0x000fc6000ff3e0ff */
[----:B------:R1:W-:Y:S01]  /*23350*/  LDGSTS.E [R4+0x46400], [R2.64], P0 ;  /* 0x4640000002047fae */ /* 0x0003e20008121848 */
[----:B------:R-:W-:-:S03]  /*23360*/  IADD3 R5, P2, R5, UR7, RZ ;  /* 0x0000000705057c10 */ /* 0x000fc6000ff5e0ff */
[----:B------:R-:W-:Y:S01]  /*23370*/  STL [R1+0x4f4], R21 ;  /* 0x0004f41501007387 */ /* 0x000fe20000100800 */
[----:B-1----:R-:W-:Y:S02]  /*23380*/  IMAD.MOV.U32 R2, RZ, RZ, R6 ;  /* 0x000000ffff027224 */ /* 0x002fe400078e0006 */
[----:B------:R-:W-:Y:S01]  /*23390*/  IMAD.MOV.U32 R3, RZ, RZ, R16 ;  /* 0x000000ffff037224 */ /* 0x000fe200078e0010 */
[----:B------:R-:W-:-:S04]  /*233a0*/  LOP3.LUT R6, R203, 0x30, RZ, 0x3c, !PT ;  /* 0x00000030cb067812 */ /* 0x000fc800078e3cff */
[----:B------:R1:W-:Y:S04]  /*233b0*/  LDGSTS.E [R4+0x47400], [R2.64], P0 ;  /* 0x4740000002047fae */ /* 0x0003e80008121848 */
[----:B------:R-:W-:Y:S01]  /*233c0*/  STL [R1+0x534], R5 ;  /* 0x0005340501007387 */ /* 0x000fe20000100800 */
[----:B-1----:R-:W-:-:S04]  /*233d0*/  IMAD.U32 R4, RZ, RZ, UR5 ;  /* 0x00000005ff047e24 */ /* 0x002fc8000f8e00ff */
[----:B------:R-:W-:Y:S02]  /*233e0*/  IMAD R4, R4, 0x8000, R6 ;  /* 0x0000800004047824 */ /* 0x000fe400078e0206 */
[----:B------:R-:W-:Y:S01]  /*233f0*/  IMAD.MOV.U32 R2, RZ, RZ, R21 ;  /* 0x000000ffff027224 */ /* 0x000fe200078e0015 */
[----:B----4-:R-:W-:-:S05]  /*23400*/  IADD3.X R23, R23, UR6, RZ, P1, !PT ;  /* 0x0000000617177c10 */ /* 0x010fca0008ffe4ff */
[----:B------:R1:W-:Y:S01]  /*23410*/  STL [R1+0x4f0], R23 ;  /* 0x0004f01701007387 */ /* 0x0003e20000100800 */
[----:B------:R-:W-:-:S03]  /*23420*/  IMAD.MOV.U32 R3, RZ, RZ, R23 ;  /* 0x000000ffff037224 */ /* 0x000fc600078e0017 */
[----:B------:R-:W4:Y:S04]  /*23430*/  LDL.LU R6, [R1+0x674] ;  /* 0x0006740001067983 */ /* 0x000f280000300800 */
[----:B------:R-:W4:Y:S04]  /*23440*/  LDL.LU R16, [R1+0x6b4] ;  /* 0x0006b40001107983 */ /* 0x000f280000300800 */
[----:B-1----:R-:W4:Y:S04]  /*23450*/  LDL.LU R23, [R1+0x670] ;  /* 0x0006700001177983 */ /* 0x002f280000300800 */
[----:B------:R-:W4:Y:S01]  /*23460*/  LDL.LU R21, [R1+0x6b0] ;  /* 0x0006b00001157983 */ /* 0x000f220000300800 */
[----:B-----5:R-:W-:-:S03]  /*23470*/  IADD3.X R18, R18, UR6, RZ, P2, !PT ;  /* 0x0000000612127c10 */ /* 0x020fc600097fe4ff */
[----:B------:R1:W-:Y:S04]  /*23480*/  LDGSTS.E [R4+0x40600], [R2.64], P0 ;  /* 0x4060000002047fae */ /* 0x0003e80008121848 */
[----:B------:R5:W-:Y:S01]  /*23490*/  STL [R1+0x530], R18 ;  /* 0x0005301201007387 */ /* 0x000be20000100800 */
[----:B-1----:R-:W-:Y:S02]  /*234a0*/  IMAD.MOV.U32 R2, RZ, RZ, R5 ;  /* 0x000000ffff027224 */ /* 0x002fe400078e0005 */
[----:B------:R-:W-:Y:S02]  /*234b0*/  IMAD.MOV.U32 R3, RZ, RZ, R18 ;  /* 0x000000ffff037224 */ /* 0x000fe400078e0012 */
[----:B-----5:R-:W5:Y:S04]  /*234c0*/  LDL.LU R18, [R1+0x4fc] ;  /* 0x0004fc0001127983 */ /* 0x020f680000300800 */
[----:B------:R1:W-:Y:S04]  /*234d0*/  LDGSTS.E [R4+0x41600], [R2.64], P0 ;  /* 0x4160000002047fae */ /* 0x0003e80008121848 */
[----:B------:R-:W5:Y:S01]  /*234e0*/  LDL.LU R5, [R1+0x53c] ;  /* 0x00053c0001057983 */ /* 0x000f620000300800 */
[----:B---3--:R-:W-:-:S04]  /*234f0*/  IADD3 R27, P1, R27, UR7, RZ ;  /* 0x000000071b1b7c10 */ /* 0x008fc8000ff3e0ff */
[----:B--2---:R-:W-:Y:S02]  /*23500*/  IADD3.X R28, R28, UR6, RZ, P1, !PT ;  /* 0x000000061c1c7c10 */ /* 0x004fe40008ffe4ff */
[----:B-1----:R-:W-:-:S03]  /*23510*/  MOV R2, R27 ;  /* 0x0000001b00027202 */ /* 0x002fc60000000f00 */
[----:B------:R-:W-:Y:S01]  /*23520*/  IMAD.MOV.U32 R3, RZ, RZ, R28 ;  /* 0x000000ffff037224 */ /* 0x000fe200078e001c */
[----:B------:R-:W-:Y:S04]  /*23530*/  STL [R1+0x574], R27 ;  /* 0x0005741b01007387 */ /* 0x000fe80000100800 */
[----:B------:R-:W-:Y:S04]  /*23540*/  STL [R1+0x570], R28 ;  /* 0x0005701c01007387 */ /* 0x000fe80000100800 */
[----:B------:R1:W-:Y:S01]  /*23550*/  LDGSTS.E [R4+0x42600], [R2.64], P0 ;  /* 0x4260000002047fae */ /* 0x0003e20008121848 */
[----:B------:R-:W-:-:S04]  /*23560*/  IADD3 R19, P2, R19, UR7, RZ ;  /* 0x0000000713137c10 */ /* 0x000fc8000ff5e0ff */
[----:B------:R-:W-:Y:S01]  /*23570*/  IADD3.X R22, R22, UR6, RZ, P2, !PT ;  /* 0x0000000616167c10 */ /* 0x000fe200097fe4ff */
[----:B------:R-:W-:Y:S01]  /*23580*/  STL [R1+0x5b4], R19 ;  /* 0x0005b41301007387 */ /* 0x000fe20000100800 */
[----:B-1----:R-:W-:-:S03]  /*23590*/  IMAD.MOV.U32 R2, RZ, RZ, R19 ;  /* 0x000000ffff027224 */ /* 0x002fc600078e0013 */
[----:B------:R1:W-:Y:S01]  /*235a0*/  STL [R1+0x5b0], R22 ;  /* 0x0005b01601007387 */ /* 0x0003e20000100800 */
[----:B------:R-:W-:-:S05]  /*235b0*/  IMAD.MOV.U32 R3, RZ, RZ, R22 ;  /* 0x000000ffff037224 */ /* 0x000fca00078e0016 */
[----:B------:R2:W-:Y:S04]  /*235c0*/  LDGSTS.E [R4+0x43600], [R2.64], P0 ;  /* 0x4360000002047fae */ /* 0x0005e80008121848 */
[----:B-1----:R-:W3:Y:S04]  /*235d0*/  LDL.LU R22, [R1+0x4f8] ;  /* 0x0004f80001167983 */ /* 0x002ee80000300800 */
[----:B------:R-:W3:Y:S01]  /*235e0*/  LDL.LU R19, [R1+0x538] ;  /* 0x0005380001137983 */ /* 0x000ee20000300800 */
[----:B------:R-:W-:Y:S02]  /*235f0*/  IADD3 R24, P1, R24, UR7, RZ ;  /* 0x0000000718187c10 */ /* 0x000fe4000ff3e0ff */
[----:B------:R-:W-:-:S02]  /*23600*/  IADD3 R7, P2, R7, UR7, RZ ;  /* 0x0000000707077c10 */ /* 0x000fc4000ff5e0ff */
[----:B------:R-:W-:Y:S01]  /*23610*/  IADD3.X R26, R26, UR6, RZ, P1, !PT ;  /* 0x000000061a1a7c10 */ /* 0x000fe20008ffe4ff */
[----:B------:R-:W-:Y:S01]  /*23620*/  STL [R1+0x5f4], R24 ;  /* 0x0005f41801007387 */ /* 0x000fe20000100800 */
[----:B------:R-:W-:-:S03]  /*23630*/  IADD3.X R20, R20, UR6, RZ, P2, !PT ;  /* 0x0000000614147c10 */ /* 0x000fc600097fe4ff */
[----:B------:R1:W-:Y:S01]  /*23640*/  STL [R1+0x5f0], R26 ;  /* 0x0005f01a01007387 */ /* 0x0003e20000100800 */
[----:B--2---:R-:W-:Y:S02]  /*23650*/  IMAD.MOV.U32 R2, RZ, RZ, R24 ;  /* 0x000000ffff027224 */ /* 0x004fe400078e0018 */
[----:B------:R-:W-:Y:S01]  /*23660*/  IMAD.MOV.U32 R3, RZ, RZ, R26 ;  /* 0x000000ffff037224 */ /* 0x000fe200078e001a */
[----:B------:R-:W-:Y:S04]  /*23670*/  STL [R1+0x634], R7 ;  /* 0x0006340701007387 */ /* 0x000fe80000100800 */
[----:B------:R2:W-:Y:S04]  /*23680*/  STL [R1+0x630], R20 ;  /* 0x0006301401007387 */ /* 0x0005e80000100800 */
[----:B------:R-:W3:Y:S04]  /*23690*/  LDL.LU R27, [R1+0x578] ;  /* 0x00057800011b7983 */ /* 0x000ee80000300800 */
[----:B-1----:R-:W3:Y:S04]  /*236a0*/  LDL.LU R26, [R1+0x57c] ;  /* 0x00057c00011a7983 */ /* 0x002ee80000300800 */
[----:B------:R1:W-:Y:S02]  /*236b0*/  LDGSTS.E [R4+0x44600], [R2.64], P0 ;  /* 0x4460000002047fae */ /* 0x0003e40008121848 */
[----:B-1----:R-:W-:-:S02]  /*236c0*/  IMAD.MOV.U32 R3, RZ, RZ, R20 ;  /* 0x000000ffff037224 */ /* 0x002fc400078e0014 */
[----:B------:R-:W-:Y:S01]  /*236d0*/  IMAD.MOV.U32 R2, RZ, RZ, R7 ;  /* 0x000000ffff027224 */ /* 0x000fe200078e0007 */
[----:B--2---:R-:W2:Y:S04]  /*236e0*/  LDL.LU R20, [R1+0x5b8] ;  /* 0x0005b80001147983 */ /* 0x004ea80000300800 */
[----:B------:R-:W2:Y:S04]  /*236f0*/  LDL.LU R7, [R1+0x5bc] ;  /* 0x0005bc0001077983 */ /* 0x000ea80000300800 */
[----:B------:R1:W-:Y:S01]  /*23700*/  LDGSTS.E [R4+0x45600], [R2.64], P0 ;  /* 0x4560000002047fae */ /* 0x0003e20008121848 */
[----:B----4-:R-:W-:-:S02]  /*23710*/  IADD3 R6, P1, R6, UR7, RZ ;  /* 0x0000000706067c10 */ /* 0x010fc4000ff3e0ff */
[----:B------:R-:W-:Y:S02]  /*23720*/  IADD3 R16, P2, R16, UR7, RZ ;  /* 0x0000000710107c10 */ /* 0x000fe4000ff5e0ff */
[----:B------:R-:W-:Y:S01]  /*23730*/  IADD3.X R23, R23, UR6, RZ, P1, !PT ;  /* 0x0000000617177c10 */ /* 0x000fe20008ffe4ff */
[----:B------:R-:W-:Y:S01]  /*23740*/  STL [R1+0x674], R6 ;  /* 0x0006740601007387 */ /* 0x000fe20000100800 */
[----:B------:R-:W-:-:S03]  /*23750*/  IADD3.X R21, R21, UR6, RZ, P2, !PT ;  /* 0x0000000615157c10 */ /* 0x000fc600097fe4ff */
[----:B------:R4:W-:Y:S01]  /*23760*/  STL [R1+0x670], R23 ;  /* 0x0006701701007387 */ /* 0x0009e20000100800 */
[----:B-1----:R-:W-:Y:S01]  /*23770*/  IMAD.MOV.U32 R2, RZ, RZ, R6 ;  /* 0x000000ffff027224 */ /* 0x002fe200078e0006 */
[----:B------:R-:W-:Y:S02]  /*23780*/  MOV R3, R23 ;  /* 0x0000001700037202 */ /* 0x000fe40000000f00 */
[----:B------:R1:W-:Y:S04]  /*23790*/  STL [R1+0x6b4], R16 ;  /* 0x0006b41001007387 */ /* 0x0003e80000100800 */
[----:B------:R1:W-:Y:S04]  /*237a0*/  LDGSTS.E [R4+0x46600], [R2.64], P0 ;  /* 0x4660000002047fae */ /* 0x0003e80008121848 */
[----:B----4-:R-:W4:Y:S04]  /*237b0*/  LDL.LU R23, [R1+0x5fc] ;  /* 0x0005fc0001177983 */ /* 0x010f280000300800 */
[----:B------:R3:W-:Y:S04]  /*237c0*/  STL [R1+0x6b0], R21 ;  /* 0x0006b01501007387 */ /* 0x0007e80000100800 */
[----:B------:R-:W4:Y:S01]  /*237d0*/  LDL.LU R6, [R1+0x63c] ;  /* 0x00063c0001067983 */ /* 0x000f220000300800 */
[----:B-1----:R-:W-:-:S03]  /*237e0*/  IMAD.MOV.U32 R2, RZ, RZ, R16 ;  /* 0x000000ffff027224 */ /* 0x002fc600078e0010 */
[----:B------:R-:W4:Y:S04]  /*237f0*/  LDL.LU R24, [R1+0x5f8] ;  /* 0x0005f80001187983 */ /* 0x000f280000300800 */
[----:B------:R-:W4:Y:S01]  /*23800*/  LDL.LU R16, [R1+0x638] ;  /* 0x0006380001107983 */ /* 0x000f220000300800 */
[----:B------:R-:W-:Y:S01]  /*23810*/  IMAD.MOV.U32 R3, RZ, RZ, R21 ;  /* 0x000000ffff037224 */ /* 0x000fe200078e0015 */
[----:B-----5:R-:W-:Y:S02]  /*23820*/  IADD3 R18, P1, R18, UR7, RZ ;  /* 0x0000000712127c10 */ /* 0x020fe4000ff3e0ff */
[----:B------:R-:W-:Y:S02]  /*23830*/  IADD3 R5, P2, R5, UR7, RZ ;  /* 0x0000000705057c10 */ /* 0x000fe4000ff5e0ff */
[----:B------:R1:W-:Y:S04]  /*23840*/  LDGSTS.E [R4+0x47600], [R2.64], P0 ;  /* 0x4760000002047fae */ /* 0x0003e80008121848 */
[----:B------:R-:W-:Y:S04]  /*23850*/  STL [R1+0x4fc], R18 ;  /* 0x0004fc1201007387 */ /* 0x000fe80000100800 */
[----:B------:R-:W-:Y:S01]  /*23860*/  STL [R1+0x53c], R5 ;  /* 0x00053c0501007387 */ /* 0x000fe20000100800 */
[----:B-1----:R-:W-:-:S02]  /*23870*/  IMAD.U32 R4, RZ, RZ, UR5 ;  /* 0x00000005ff047e24 */ /* 0x002fc4000f8e00ff */
[----:B------:R-:W-:Y:S02]  /*23880*/  IMAD.MOV.U32 R2, RZ, RZ, R18 ;  /* 0x000000ffff027224 */ /* 0x000fe400078e0012 */
[----:B------:R-:W-:Y:S01]  /*23890*/  IMAD R4, R4, 0x8000, R17 ;  /* 0x0000800004047824 */ /* 0x000fe200078e0211 */
[----:B---3--:R-:W-:-:S05]  /*238a0*/  IADD3.X R22, R22, UR6, RZ, P1, !PT ;  /* 0x0000000616167c10 */ /* 0x008fca0008ffe4ff */
[----:B------:R1:W-:Y:S01]  /*238b0*/  STL [R1+0x4f8], R22 ;  /* 0x0004f81601007387 */ /* 0x0003e20000100800 */
[----:B------:R-:W-:Y:S01]  /*238c0*/  IMAD.MOV.U32 R3, RZ, RZ, R22 ;  /* 0x000000ffff037224 */ /* 0x000fe200078e0016 */
[----:B------:R-:W-:Y:S02]  /*238d0*/  IADD3.X R19, R19, UR6, RZ, P2, !PT ;  /* 0x0000000613137c10 */ /* 0x000fe400097fe4ff */
[----:B------:R-:W3:Y:S04]  /*238e0*/  LDL.LU R21, [R1+0x67c] ;  /* 0x00067c0001157983 */ /* 0x000ee80000300800 */
[----:B------:R-:W5:Y:S04]  /*238f0*/  LDL.LU R17, [R1+0x6bc] ;  /* 0x0006bc0001117983 */ /* 0x000f680000300800 */
[----:B-1----:R-:W5:Y:S04]  /*23900*/  LDL.LU R22, [R1+0x678] ;  /* 0x0006780001167983 */ /* 0x002f680000300800 */
[----:B------:R1:W-:Y:S04]  /*23910*/  LDGSTS.E [R4+0x40800], [R2.64], P0 ;  /* 0x4080000002047fae */ /* 0x0003e80008121848 */
[----:B------:R-:W5:Y:S01]  /*23920*/  LDL.LU R18, [R1+0x6b8] ;  /* 0x0006b80001127983 */ /* 0x000f620000300800 */
[----:B-1----:R-:W-:-:S02]  /*23930*/  IMAD.MOV.U32 R2, RZ, RZ, R5 ;  /* 0x000000ffff027224 */ /* 0x002fc400078e0005 */
[----:B------:R-:W-:Y:S01]  /*23940*/  IMAD.MOV.U32 R3, RZ, RZ, R19 ;  /* 0x000000ffff037224 */ /* 0x000fe200078e0013 */
[----:B------:R-:W-:-:S04]  /*23950*/  IADD3 R26, P1, R26, UR7, RZ ;  /* 0x000000071a1a7c10 */ /* 0x000fc8000ff3e0ff */
[----:B------:R1:W-:Y:S01]  /*23960*/  LDGSTS.E [R4+0x41800], [R2.64], P0 ;  /* 0x4180000002047fae */ /* 0x0003e20008121848 */
[----:B------:R-:W-:-:S03]  /*23970*/  IADD3.X R27, R27, UR6, RZ, P1, !PT ;  /* 0x000000061b1b7c10 */ /* 0x000fc60008ffe4ff */
[----:B------:R1:W-:Y:S02]  /*23980*/  STL [R1+0x538], R19 ;  /* 0x0005381301007387 */ /* 0x0003e40000100800 */
[----:B-1----:R-:W-:Y:S01]  /*23990*/  MOV R2, R26 ;  /* 0x0000001a00027202 */ /* 0x002fe20000000f00 */
[----:B------:R-:W-:Y:S01]  /*239a0*/  IMAD.MOV.U32 R3, RZ, RZ, R27 ;  /* 0x000000ffff037224 */ /* 0x000fe200078e001b */
[----:B------:R-:W5:Y:S04]  /*239b0*/  LDL.LU R19, [R1+0x504] ;  /* 0x0005040001137983 */ /* 0x000f680000300800 */
[----:B------:R-:W5:Y:S01]  /*239c0*/  LDL.LU R5, [R1+0x544] ;  /* 0x0005440001057983 */ /* 0x000f620000300800 */
[----:B--2---:R-:W-:-:S03]  /*239d0*/  IADD3 R7, P2, R7, UR7, RZ ;  /* 0x0000000707077c10 */ /* 0x004fc6000ff5e0ff */
[----:B------:R-:W-:Y:S01]  /*239e0*/  STL [R1+0x57c], R26 ;  /* 0x00057c1a01007387 */ /* 0x000fe20000100800 */
[----:B------:R-:W-:-:S03]  /*239f0*/  IADD3.X R20, R20, UR6, RZ, P2, !PT ;  /* 0x0000000614147c10 */ /* 0x000fc600097fe4ff */
[----:B------:R-:W-:Y:S04]  /*23a00*/  STL [R1+0x578], R27 ;  /* 0x0005781b01007387 */ /* 0x000fe80000100800 */
[----:B------:R-:W-:Y:S04]  /*23a10*/  STL [R1+0x5bc], R7 ;  /* 0x0005bc0701007387 */ /* 0x000fe80000100800 */
[----:B------:R1:W-:Y:S04]  /*23a20*/  LDGSTS.E [R4+0x42800], [R2.64], P0 ;  /* 0x4280000002047fae */ /* 0x0003e80008121848 */
[----:B------:R2:W-:Y:S01]  /*23a30*/  STL [R1+0x5b8], R20 ;  /* 0x0005b81401007387 */ /* 0x0005e20000100800 */
[----:B-1----:R-:W-:-:S03]  /*23a40*/  IMAD.MOV.U32 R3, RZ, RZ, R20 ;  /* 0x000000ffff037224 */ /* 0x002fc600078e0014 */
[----:B--2---:R-:W2:Y:S01]  /*23a50*/  LDL.LU R20, [R1+0x500] ;  /* 0x0005000001147983 */ /* 0x004ea20000300800 */
[----:B------:R-:W-:-:S03]  /*23a60*/  IMAD.MOV.U32 R2, RZ, RZ, R7 ;  /* 0x000000ffff027224 */ /* 0x000fc600078e0007 */
[----:B------:R-:W2:Y:S04]  /*23a70*/  LDL.LU R7, [R1+0x540] ;  /* 0x0005400001077983 */ /* 0x000ea80000300800 */
[----:B------:R1:W-:Y:S01]  /*23a80*/  LDGSTS.E [R4+0x43800], [R2.64], P0 ;  /* 0x4380000002047fae */ /* 0x0003e20008121848 */
[----:B----4-:R-:W-:Y:S02]  /*23a90*/  IADD3 R23, P1, R23, UR7, RZ ;  /* 0x0000000717177c10 */ /* 0x010fe4000ff3e0ff */
[----:B------:R-:W-:Y:S02]  /*23aa0*/  IADD3 R6, P2, R6, UR7, RZ ;  /* 0x0000000706067c10 */ /* 0x000fe4000ff5e0ff */
[----:B------:R-:W-:Y:S01]  /*23ab0*/  IADD3.X R24, R24, UR6, RZ, P1, !PT ;  /* 0x0000000618187c10 */ /* 0x000fe20008ffe4ff */
[----:B------:R-:W-:Y:S01]  /*23ac0*/  STL [R1+0x5fc], R23 ;  /* 0x0005fc1701007387 */ /* 0x000fe20000100800 */
[----:B------:R-:W-:-:S03]  /*23ad0*/  IADD3.X R16, R16, UR6, RZ, P2, !PT ;  /* 0x0000000610107c10 */ /* 0x000fc600097fe4ff */
[----:B------:R-:W-:Y:S01]  /*23ae0*/  STL [R1+0x5f8], R24 ;  /* 0x0005f81801007387 */ /* 0x000fe20000100800 */
[----:B-1----:R-:W-:Y:S02]  /*23af0*/  IMAD.MOV.U32 R2, RZ, RZ, R23 ;  /* 0x000000ffff027224 */ /* 0x002fe400078e0017 */
[----:B------:R-:W-:Y:S01]  /*23b00*/  IMAD.MOV.U32 R3, RZ, RZ, R24 ;  /* 0x000000ffff037224 */ /* 0x000fe200078e0018 */
[----:B------:R-:W-:Y:S04]  /*23b10*/  STL [R1+0x63c], R6 ;  /* 0x00063c0601007387 */ /* 0x000fe80000100800 */
[----:B------:R1:W-:Y:S04]  /*23b20*/  STL [R1+0x638], R16 ;  /* 0x0006381001007387 */ /* 0x0003e80000100800 */
[----:B------:R-:W4:Y:S04]  /*23b30*/  LDL.LU R27, [R1+0x580] ;  /* 0x00058000011b7983 */ /* 0x000f280000300800 */
[----:B------:R-:W4:Y:S04]  /*23b40*/  LDL.LU R26, [R1+0x584] ;  /* 0x00058400011a7983 */ /* 0x000f280000300800 */
[----:B------:R1:W-:Y:S02]  /*23b50*/  LDGSTS.E [R4+0x44800], [R2.64], P0 ;  /* 0x4480000002047fae */ /* 0x0003e40008121848 */
[----:B-1----:R-:W-:-:S02]  /*23b60*/  IMAD.MOV.U32 R3, RZ, RZ, R16 ;  /* 0x000000ffff037224 */ /* 0x002fc400078e0010 */
[----:B------:R-:W-:Y:S01]  /*23b70*/  IMAD.MOV.U32 R2, RZ, RZ, R6 ;  /* 0x000000ffff027224 */ /* 0x000fe200078e0006 */
[----:B------:R-:W4:Y:S04]  /*23b80*/  LDL.LU R16, [R1+0x5c0] ;  /* 0x0005c00001107983 */ /* 0x000f280000300800 */
[----:B------:R-:W4:Y:S04]  /*23b90*/  LDL.LU R6, [R1+0x5c4] ;  /* 0x0005c40001067983 */ /* 0x000f280000300800 */
[----:B------:R1:W-:Y:S01]  /*23ba0*/  LDGSTS.E [R4+0x45800], [R2.64], P0 ;  /* 0x4580000002047fae */ /* 0x0003e20008121848 */
[----:B---3--:R-:W-:-:S02]  /*23bb0*/  IADD3 R21, P1, R21, UR7, RZ ;  /* 0x0000000715157c10 */ /* 0x008fc4000ff3e0ff */
[----:B-----5:R-:W-:Y:S02]  /*23bc0*/  IADD3 R17, P2, R17, UR7, RZ ;  /* 0x0000000711117c10 */ /* 0x020fe4000ff5e0ff */
[----:B------:R-:W-:Y:S01]  /*23bd0*/  IADD3.X R22, R22, UR6, RZ, P1, !PT ;  /* 0x0000000616167c10 */ /* 0x000fe20008ffe4ff */
[----:B-1----:R-:W-:Y:S01]  /*23be0*/  IMAD.MOV.U32 R2, RZ, RZ, R21 ;  /* 0x000000ffff027224 */ /* 0x002fe200078e0015 */
[----:B------:R1:W-:Y:S02]  /*23bf0*/  STL [R1+0x67c], R21 ;  /* 0x00067c1501007387 */ /* 0x0003e40000100800 */
[----:B------:R-:W-:Y:S02]  /*23c00*/  MOV R3, R22 ;  /* 0x0000001600037202 */ /* 0x000fe40000000f00 */
[----:B------:R3:W-:Y:S01]  /*23c10*/  STL [R1+0x678], R22 ;  /* 0x0006781601007387 */ /* 0x0007e20000100800 */
[----:B------:R-:W-:-:S03]  /*23c20*/  IADD3.X R18, R18, UR6, RZ, P2, !PT ;  /* 0x0000000612127c10 */ /* 0x000fc600097fe4ff */
[----:B------:R5:W-:Y:S04]  /*23c30*/  STL [R1+0x6bc], R17 ;  /* 0x0006bc1101007387 */ /* 0x000be80000100800 */
[----:B-1----:R-:W4:Y:S04]  /*23c40*/  LDL.LU R21, [R1+0x604] ;  /* 0x0006040001157983 */ /* 0x002f280000300800 */
[----:B------:R1:W-:Y:S04]  /*23c50*/  LDGSTS.E [R4+0x46800], [R2.64], P0 ;  /* 0x4680000002047fae */ /* 0x0003e80008121848 */
[----:B------:R2:W-:Y:S04]  /*23c60*/  STL [R1+0x6b8], R18 ;  /* 0x0006b81201007387 */ /* 0x0005e80000100800 */
[----:B---3--:R-:W3:Y:S01]  /*23c70*/  LDL.LU R22, [R1+0x644] ;  /* 0x0006440001167983 */ /* 0x008ee20000300800 */
[----:B-1----:R-:W-:-:S03]  /*23c80*/  IMAD.MOV.U32 R2, RZ, RZ, R17 ;  /* 0x000000ffff027224 */ /* 0x002fc600078e0011 */
[----:B------:R-:W3:Y:S01]  /*23c90*/  LDL.LU R23, [R1+0x600] ;  /* 0x0006000001177983 */ /* 0x000ee20000300800 */
[----:B------:R-:W-:Y:S01]  /*23ca0*/  IMAD.MOV.U32 R3, RZ, RZ, R18 ;  /* 0x000000ffff037224 */ /* 0x000fe200078e0012 */
[----:B-----5:R-:W-:Y:S02]  /*23cb0*/  LOP3.LUT R17, R203, 0x50, RZ, 0x3c, !PT ;  /* 0x00000050cb117812 */ /* 0x020fe400078e3cff */
[----:B------:R-:W5:Y:S01]  /*23cc0*/  LDL.LU R24, [R1+0x640] ;  /* 0x0006400001187983 */ /* 0x000f620000300800 */
[----:B------:R-:W-:-:S03]  /*23cd0*/  IADD3 R19, P1, R19, UR7, RZ ;  /* 0x0000000713137c10 */ /* 0x000fc6000ff3e0ff */
[----:B------:R1:W-:Y:S01]  /*23ce0*/  LDGSTS.E [R4+0x47800], [R2.64], P0 ;  /* 0x4780000002047fae */ /* 0x0003e20008121848 */
[----:B------:R-:W-:-:S03]  /*23cf0*/  IADD3 R5, P2, R5, UR7, RZ ;  /* 0x0000000705057c10 */ /* 0x000fc6000ff5e0ff */
[----:B------:R2:W-:Y:S04]  /*23d00*/  STL [R1+0x504], R19 ;  /* 0x0005041301007387 */ /* 0x0005e80000100800 */
[----:B------:R-:W-:Y:S01]  /*23d10*/  STL [R1+0x544], R5 ;  /* 0x0005440501007387 */ /* 0x000fe20000100800 */
[----:B-1----:R-:W-:-:S04]  /*23d20*/  IMAD.U32 R4, RZ, RZ, UR5 ;  /* 0x00000005ff047e24 */ /* 0x002fc8000f8e00ff */
[----:B------:R-:W-:Y:S02]  /*23d30*/  IMAD R4, R4, 0x8000, R17 ;  /* 0x0000800004047824 */ /* 0x000fe400078e0211 */
[----:B------:R-:W-:Y:S01]  /*23d40*/  IMAD.MOV.U32 R2, RZ, RZ, R19 ;  /* 0x000000ffff027224 */ /* 0x000fe200078e0013 */
[----:B--2---:R-:W-:-:S05]  /*23d50*/  IADD3.X R20, R20, UR6, RZ, P1, !PT ;  /* 0x0000000614147c10 */ /* 0x004fca0008ffe4ff */
[----:B------:R1:W-:Y:S04]  /*23d60*/  STL [R1+0x500], R20 ;  /* 0x0005001401007387 */ /* 0x0003e80000100800 */
[----:B------:R-:W2:Y:S01]  /*23d70*/  LDL.LU R17, [R1+0x684] ;  /* 0x0006840001117983 */ /* 0x000ea20000300800 */
[----:B------:R-:W-:-:S03]  /*23d80*/  IMAD.MOV.U32 R3, RZ, RZ, R20 ;  /* 0x000000ffff037224 */ /* 0x000fc600078e0014 */
[----:B------:R-:W2:Y:S01]  /*23d90*/  LDL.LU R18, [R1+0x6c4] ;  /* 0x0006c40001127983 */ /* 0x000ea20000300800 */
[----:B------:R-:W-:-:S03]  /*23da0*/  IADD3.X R7, R7, UR6, RZ, P2, !PT ;  /* 0x0000000607077c10 */ /* 0x000fc600097fe4ff */
[----:B------:R-:W2:Y:S04]  /*23db0*/  LDL.LU R19, [R1+0x680] ;  /* 0x0006800001137983 */ /* 0x000ea80000300800 */
[----:B-1----:R-:W2:Y:S04]  /*23dc0*/  LDL.LU R20, [R1+0x6c0] ;  /* 0x0006c00001147983 */ /* 0x002ea80000300800 */
        /* <DEDUP_REMOVED lines=14> */
[----:B------:R-:W-:-:S04]  /*23eb0*/  IADD3 R6, P2, R6, UR7, RZ ;  /* 0x0000000706067c10 */ /* 0x000fc8000ff5e0ff */
[----:B------:R-:W-:Y:S01]  /*23ec0*/  IADD3.X R16, R16, UR6, RZ, P2, !PT ;  /* 0x0000000610107c10 */ /* 0x000fe200097fe4ff */
[----:B------:R-:W-:Y:S04]  /*23ed0*/  STL [R1+0x5c4], R6 ;  /* 0x0005c40601007387 */ /* 0x000fe80000100800 */
[----:B------:R4:W-:Y:S01]  /*23ee0*/  STL [R1+0x5c0], R16 ;  /* 0x0005c01001007387 */ /* 0x0009e20000100800 */
[----:B-1----:R-:W-:Y:S02]  /*23ef0*/  IMAD.MOV.U32 R3, RZ, RZ, R16 ;  /* 0x000000ffff037224 */ /* 0x002fe400078e0010 */
[----:B------:R-:W-:-:S05]  /*23f00*/  IMAD.MOV.U32 R2, RZ, RZ, R6 ;  /* 0x000000ffff027224 */ /* 0x000fca00078e0006 */
[----:B------:R1:W-:Y:S04]  /*23f10*/  LDGSTS.E [R4+0x43a00], [R2.64], P0 ;  /* 0x43a0000002047fae */ /* 0x0003e80008121848 */
[----:B----4-:R-:W4:Y:S04]  /*23f20*/  LDL.LU R16, [R1+0x508] ;  /* 0x0005080001107983 */ /* 0x010f280000300800 */
[----:B------:R-:W4:Y:S01]  /*23f30*/  LDL.LU R6, [R1+0x548] ;  /* 0x0005480001067983 */ /* 0x000f220000300800 */
[----:B------:R-:W-:-:S05]  /*23f40*/  IADD3 R21, P1, R21, UR7, RZ ;  /* 0x0000000715157c10 */ /* 0x000fca000ff3e0ff */
[----:B------:R-:W-:Y:S01]  /*23f50*/  STL [R1+0x604], R21 ;  /* 0x0006041501007387 */ /* 0x000fe20000100800 */
[----:B-1----:R-:W-:Y:S01]  /*23f60*/  IMAD.MOV.U32 R2, RZ, RZ, R21 ;  /* 0x000000ffff027224 */ /* 0x002fe200078e0015 */
[----:B---3--:R-:W-:Y:S02]  /*23f70*/  IADD3 R22, P2, R22, UR7, RZ ;  /* 0x0000000716167c10 */ /* 0x008fe4000ff5e0ff */
[----:B------:R-:W-:Y:S02]  /*23f80*/  IADD3.X R23, R23, UR6, RZ, P1, !PT ;  /* 0x0000000617177c10 */ /* 0x000fe40008ffe4ff */
[----:B-----5:R-:W-:-:S03]  /*23f90*/  IADD3.X R24, R24, UR6, RZ, P2, !PT ;  /* 0x0000000618187c10 */ /* 0x020fc600097fe4ff */
[----:B------:R-:W-:Y:S01]  /*23fa0*/  IMAD.MOV.U32 R3, RZ, RZ, R23 ;  /* 0x000000ffff037224 */ /* 0x000fe200078e0017 */
[----:B------:R1:W-:Y:S04]  /*23fb0*/  STL [R1+0x600], R23 ;  /* 0x0006001701007387 */ /* 0x0003e80000100800 */
[----:B------:R-:W-:Y:S04]  /*23fc0*/  STL [R1+0x644], R22 ;  /* 0x0006441601007387 */ /* 0x000fe80000100800 */
[----:B------:R3:W-:Y:S04]  /*23fd0*/  LDGSTS.E [R4+0x44a00], [R2.64], P0 ;  /* 0x44a0000002047fae */ /* 0x0007e80008121848 */
[----:B-1----:R-:W5:Y:S04]  /*23fe0*/  LDL.LU R23, [R1+0x58c] ;  /* 0x00058c0001177983 */ /* 0x002f680000300800 */
[----:B------:R1:W-:Y:S04]  /*23ff0*/  STL [R1+0x640], R24 ;  /* 0x0006401801007387 */ /* 0x0003e80000100800 */
[----:B------:R-:W5:Y:S01]  /*24000*/  LDL.LU R21, [R1+0x5cc] ;  /* 0x0005cc0001157983 */ /* 0x000f620000300800 */
[----:B---3--:R-:W-:-:S02]  /*24010*/  IMAD.MOV.U32 R2, RZ, RZ, R22 ;  /* 0x000000ffff027224 */ /* 0x008fc400078e0016 */
[----:B------:R-:W-:Y:S02]  /*24020*/  IMAD.MOV.U32 R3, RZ, RZ, R24 ;  /* 0x000000ffff037224 */ /* 0x000fe400078e0018 */
[----:B-1----:R-:W3:Y:S04]  /*24030*/  LDL.LU R24, [R1+0x588] ;  /* 0x0005880001187983 */ /* 0x002ee80000300800 */
[----:B------:R-:W3:Y:S04]  /*24040*/  LDL.LU R22, [R1+0x5c8] ;  /* 0x0005c80001167983 */ /* 0x000ee80000300800 */
[----:B------:R1:W-:Y:S01]  /*24050*/  LDGSTS.E [R4+0x45a00], [R2.64], P0 ;  /* 0x45a0000002047fae */ /* 0x0003e20008121848 */
[----:B--2---:R-:W-:-:S02]  /*24060*/  IADD3 R17, P1, R17, UR7, RZ ;  /* 0x0000000711117c10 */ /* 0x004fc4000ff3e0ff */
[----:B------:R-:W-:Y:S02]  /*24070*/  IADD3 R18, P2, R18, UR7, RZ ;  /* 0x0000000712127c10 */ /* 0x000fe4000ff5e0ff */
[----:B------:R-:W-:Y:S01]  /*24080*/  IADD3.X R19, R19, UR6, RZ, P1, !PT ;  /* 0x0000000613137c10 */ /* 0x000fe20008ffe4ff */
[----:B------:R-:W-:Y:S01]  /*24090*/  STL [R1+0x684], R17 ;  /* 0x0006841101007387 */ /* 0x000fe20000100800 */
[----:B-1----:R-:W-:Y:S01]  /*240a0*/  IMAD.MOV.U32 R2, RZ, RZ, R17 ;  /* 0x000000ffff027224 */ /* 0x002fe200078e0011 */
[----:B------:R-:W-:Y:S02]  /*240b0*/  IADD3.X R20, R20, UR6, RZ, P2, !PT ;  /* 0x0000000614147c10 */ /* 0x000fe400097fe4ff */
[----:B------:R1:W-:Y:S01]  /*240c0*/  STL [R1+0x680], R19 ;  /* 0x0006801301007387 */ /* 0x0003e20000100800 */
[----:B------:R-:W-:-:S03]  /*240d0*/  MOV R3, R19 ;  /* 0x0000001300037202 */ /* 0x000fc60000000f00 */
[----:B------:R-:W-:Y:S04]  /*240e0*/  STL [R1+0x6c4], R18 ;  /* 0x0006c41201007387 */ /* 0x000fe80000100800 */
[----:B------:R2:W-:Y:S04]  /*240f0*/  LDGSTS.E [R4+0x46a00], [R2.64], P0 ;  /* 0x46a0000002047fae */ /* 0x0005e80008121848 */
[----:B-1----:R-:W3:Y:S04]  /*24100*/  LDL.LU R19, [R1+0x60c] ;  /* 0x00060c0001137983 */ /* 0x002ee80000300800 */
[----:B------:R1:W-:Y:S04]  /*24110*/  STL [R1+0x6c0], R20 ;  /* 0x0006c01401007387 */ /* 0x0003e80000100800 */
[----:B------:R-:W3:Y:S01]  /*24120*/  LDL.LU R17, [R1+0x64c] ;  /* 0x00064c0001117983 */ /* 0x000ee20000300800 */
[----:B--2---:R-:W-:-:S02]  /*24130*/  IMAD.MOV.U32 R3, RZ, RZ, R20 ;  /* 0x000000ffff037224 */ /* 0x004fc400078e0014 */
[----:B------:R-:W-:Y:S01]  /*24140*/  IMAD.MOV.U32 R2, RZ, RZ, R18 ;  /* 0x000000ffff027224 */ /* 0x000fe200078e0012 */
[----:B-1----:R-:W3:Y:S01]  /*24150*/  LDL.LU R20, [R1+0x608] ;  /* 0x0006080001147983 */ /* 0x002ee20000300800 */
[----:B------:R-:W-:-:S03]  /*24160*/  IADD3 R7, P1, R7, UR7, RZ ;  /* 0x0000000707077c10 */ /* 0x000fc6000ff3e0ff */
[----:B------:R-:W3:Y:S01]  /*24170*/  LDL.LU R18, [R1+0x648] ;  /* 0x0006480001127983 */ /* 0x000ee20000300800 */
[----:B------:R-:W-:-:S03]  /*24180*/  IADD3 R5, P2, R5, UR7, RZ ;  /* 0x0000000705057c10 */ /* 0x000fc6000ff5e0ff */
[----:B------:R1:W-:Y:S04]  /*24190*/  LDGSTS.E [R4+0x47a00], [R2.64], P0 ;  /* 0x47a0000002047fae */ /* 0x0003e80008121848 */
[----:B------:R4:W-:Y:S01]  /*241a0*/  STL [R1+0x50c], R7 ;  /* 0x00050c0701007387 */ /* 0x0009e20000100800 */
[----:B-1----:R-:W-:Y:S02]  /*241b0*/  IMAD.U32 R4, RZ, RZ, UR5 ;  /* 0x00000005ff047e24 */ /* 0x002fe4000f8e00ff */
[----:B------:R-:W-:Y:S02]  /*241c0*/  IMAD.MOV.U32 R2, RZ, RZ, R7 ;  /* 0x000000ffff027224 */ /* 0x000fe400078e0007 */
[----:B------:R-:W-:Y:S01]  /*241d0*/  IMAD R4, R4, 0x8000, R25 ;  /* 0x0000800004047824 */ /* 0x000fe200078e0219 */
[----:B------:R1:W-:Y:S01]  /*241e0*/  STL [R1+0x54c], R5 ;  /* 0x00054c0501007387 */ /* 0x0003e20000100800 */
[----:B----4-:R-:W-:-:S02]  /*241f0*/  IADD3.X R16, R16, UR6, RZ, P1, !PT ;  /* 0x0000000610107c10 */ /* 0x010fc40008ffe4ff */
[----:B------:R-:W-:-:S03]  /*24200*/  IADD3.X R6, R6, UR6, RZ, P2, !PT ;  /* 0x0000000606067c10 */ /* 0x000fc600097fe4ff */
[----:B------:R-:W-:Y:S01]  /*24210*/  IMAD.MOV.U32 R3, RZ, RZ, R16 ;  /* 0x000000ffff037224 */ /* 0x000fe200078e0010 */
[----:B------:R4:W-:Y:S04]  /*24220*/  STL [R1+0x508], R16 ;  /* 0x0005081001007387 */ /* 0x0009e80000100800 */
[----:B------:R1:W-:Y:S04]  /*24230*/  LDGSTS.E [R4+0x40c00], [R2.64], P0 ;  /* 0x40c0000002047fae */ /* 0x0003e80008121848 */
[----:B------:R4:W-:Y:S04]  /*24240*/  STL [R1+0x548], R6 ;  /* 0x0005480601007387 */ /* 0x0009e80000100800 */
[----:B------:R-:W2:Y:S01]  /*24250*/  LDL.LU R7, [R1+0x688] ;  /* 0x0006880001077983 */ /* 0x000ea20000300800 */
[----:B-1----:R-:W-:-:S03]  /*24260*/  IMAD.MOV.U32 R2, RZ, RZ, R5 ;  /* 0x000000ffff027224 */ /* 0x002fc600078e0005 */
[----:B------:R-:W2:Y:S01]  /*24270*/  LDL.LU R5, [R1+0x68c] ;  /* 0x00068c0001057983 */ /* 0x000ea20000300800 */
[----:B------:R-:W-:-:S03]  /*24280*/  IMAD.MOV.U32 R3, RZ, RZ, R6 ;  /* 0x000000ffff037224 */ /* 0x000fc600078e0006 */
[----:B----4-:R-:W4:Y:S04]  /*24290*/  LDL.LU R16, [R1+0x6c8] ;  /* 0x0006c80001107983 */ /* 0x010f280000300800 */
[----:B------:R-:W4:Y:S04]  /*242a0*/  LDL.LU R6, [R1+0x6cc] ;  /* 0x0006cc0001067983 */ /* 0x000f280000300800 */
[----:B------:R1:W-:Y:S01]  /*242b0*/  LDGSTS.E [R4+0x41c00], [R2.64], P0 ;  /* 0x41c0000002047fae */ /* 0x0003e20008121848 */
[----:B-----5:R-:W-:Y:S02]  /*242c0*/  IADD3 R23, P1, R23, UR7, RZ ;  /* 0x0000000717177c10 */ /* 0x020fe4000ff3e0ff */
[----:B------:R-:W-:-:S03]  /*242d0*/  IADD3 R21, P2, R21, UR7, RZ ;  /* 0x0000000715157c10 */ /* 0x000fc6000ff5e0ff */
[----:B------:R5:W-:Y:S01]  /*242e0*/  STL [R1+0x58c], R23 ;  /* 0x00058c1701007387 */ /* 0x000be20000100800 */
[----:B---3--:R-:W-:Y:S02]  /*242f0*/  IADD3.X R24, R24, UR6, RZ, P1, !PT ;  /* 0x0000000618187c10 */ /* 0x008fe40008ffe4ff */
[----:B------:R-:W-:-:S03]  /*24300*/  IADD3.X R22, R22, UR6, RZ, P2, !PT ;  /* 0x0000000616167c10 */ /* 0x000fc600097fe4ff */
[----:B------:R-:W-:Y:S04]  /*24310*/  STL [R1+0x588], R24 ;  /* 0x0005881801007387 */ /* 0x000fe80000100800 */
[----:B------:R3:W-:Y:S04]  /*24320*/  STL [R1+0x5cc], R21 ;  /* 0x0005cc1501007387 */ /* 0x0007e80000100800 */
[----:B------:R3:W-:Y:S04]  /*24330*/  STL [R1+0x5c8], R22 ;  /* 0x0005c81601007387 */ /* 0x0007e80000100800 */
[----:B------:R-:W4:Y:S04]  /*24340*/  LDL.LU R28, [R1+0x510] ;  /* 0x00051000011c7983 */ /* 0x000f280000300800 */
[----:B------:R-:W4:Y:S01]  /*24350*/  LDL.LU R27, [R1+0x514] ;  /* 0x00051400011b7983 */ /* 0x000f220000300800 */
[----:B-1----:R-:W-:Y:S01]  /*24360*/  MOV R2, R23 ;  /* 0x0000001700027202 */ /* 0x002fe20000000f00 */
[----:B------:R-:W-:-:S02]  /*24370*/  IMAD.MOV.U32 R3, RZ, RZ, R24 ;  /* 0x000000ffff037224 */ /* 0x000fc400078e0018 */
[----:B------:R-:W4:Y:S04]  /*24380*/  LDL.LU R25, [R1+0x554] ;  /* 0x0005540001197983 */ /* 0x000f280000300800 */
[----:B------:R1:W-:Y:S01]  /*24390*/  LDGSTS.E [R4+0x42c00], [R2.64], P0 ;  /* 0x42c0000002047fae */ /* 0x0003e20008121848 */
[----:B------:R-:W-:Y:S02]  /*243a0*/  IADD3 R19, P1, R19, UR7, RZ ;  /* 0x0000000713137c10 */ /* 0x000fe4000ff3e0ff */
[----:B------:R-:W-:-:S03]  /*243b0*/  IADD3 R17, P2, R17, UR7, RZ ;  /* 0x0000000711117c10 */ /* 0x000fc6000ff5e0ff */
[----:B------:R-:W-:Y:S01]  /*243c0*/  STL [R1+0x60c], R19 ;  /* 0x00060c1301007387 */ /* 0x000fe20000100800 */
[----:B------:R-:W-:Y:S02]  /*243d0*/  IADD3.X R20, R20, UR6, RZ, P1, !PT ;  /* 0x0000000614147c10 */ /* 0x000fe40008ffe4ff */
[----:B------:R-:W-:-:S03]  /*243e0*/  IADD3.X R18, R18, UR6, RZ, P2, !PT ;  /* 0x0000000612127c10 */ /* 0x000fc600097fe4ff */
[----:B------:R3:W-:Y:S04]  /*243f0*/  STL [R1+0x608], R20 ;  /* 0x0006081401007387 */ /* 0x0007e80000100800 */
[----:B------:R-:W-:Y:S04]  /*24400*/  STL [R1+0x64c], R17 ;  /* 0x00064c1101007387 */ /* 0x000fe80000100800 */
[----:B------:R-:W4:Y:S01]  /*24410*/  LDL.LU R26, [R1+0x550] ;  /* 0x00055000011a7983 */ /* 0x000f220000300800 */
[----:B-1----:R-:W-:-:S03]  /*24420*/  IMAD.MOV.U32 R2, RZ, RZ, R21 ;  /* 0x000000ffff027224 */ /* 0x002fc600078e0015 */
[----:B------:R1:W-:Y:S01]  /*24430*/  STL [R1+0x648], R18 ;  /* 0x0006481201007387 */ /* 0x0003e20000100800 */
[----:B------:R-:W-:-:S03]  /*24440*/  IMAD.MOV.U32 R3, RZ, RZ, R22 ;  /* 0x000000ffff037224 */ /* 0x000fc600078e0016 */
[----:B-----5:R-:W5:Y:S04]  /*24450*/  LDL.LU R23, [R1+0x594] ;  /* 0x0005940001177983 */ /* 0x020f680000300800 */
[----:B---3--:R-:W3:Y:S04]  /*24460*/  LDL.LU R21, [R1+0x5d4] ;  /* 0x0005d40001157983 */ /* 0x008ee80000300800 */
[----:B------:R-:W3:Y:S04]  /*24470*/  LDL.LU R24, [R1+0x590] ;  /* 0x0005900001187983 */ /* 0x000ee80000300800 */
[----:B------:R1:W-:Y:S04]  /*24480*/  LDGSTS.E [R4+0x43c00], [R2.64], P0 ;  /* 0x43c0000002047fae */ /* 0x0003e80008121848 */
[----:B------:R-:W3:Y:S01]  /*24490*/  LDL.LU R22, [R1+0x5d0] ;  /* 0x0005d00001167983 */ /* 0x000ee20000300800 */
[----:B-1----:R-:W-:-:S02]  /*244a0*/  IMAD.MOV.U32 R2, RZ, RZ, R19 ;  /* 0x000000ffff027224 */ /* 0x002fc400078e0013 */
[----:B------:R-:W-:Y:S02]  /*244b0*/  IMAD.MOV.U32 R3, RZ, RZ, R20 ;  /* 0x000000ffff037224 */ /* 0x000fe400078e0014 */
[----:B------:R-:W3:Y:S04]  /*244c0*/  LDL.LU R20, [R1+0x610] ;  /* 0x0006100001147983 */ /* 0x000ee80000300800 */
[----:B------:R-:W3:Y:S04]  /*244d0*/  LDL.LU R19, [R1+0x614] ;  /* 0x0006140001137983 */ /* 0x000ee80000300800 */
[----:B------:R1:W-:Y:S02]  /*244e0*/  LDGSTS.E [R4+0x44c00], [R2.64], P0 ;  /* 0x44c0000002047fae */ /* 0x0003e40008121848 */
[----:B-1----:R-:W-:-:S02]  /*244f0*/  IMAD.MOV.U32 R2, RZ, RZ, R17 ;  /* 0x000000ffff027224 */ /* 0x002fc400078e0011 */
[----:B------:R-:W-:Y:S02]  /*24500*/  IMAD.MOV.U32 R3, RZ, RZ, R18 ;  /* 0x000000ffff037224 */ /* 0x000fe400078e0012 */
[----:B------:R-:W3:Y:S04]  /*24510*/  LDL.LU R18, [R1+0x650] ;  /* 0x0006500001127983 */ /* 0x000ee80000300800 */
[----:B------:R-:W3:Y:S04]  /*24520*/  LDL.LU R17, [R1+0x654] ;  /* 0x0006540001117983 */ /* 0x000ee80000300800 */
[----:B------:R1:W-:Y:S01]  /*24530*/  LDGSTS.E [R4+0x45c00], [R2.64], P0 ;  /* 0x45c0000002047fae */ /* 0x0003e20008121848 */
[----:B--2---:R-:W-:-:S04]  /*24540*/  IADD3 R5, P1, R5, UR7, RZ ;  /* 0x0000000705057c10 */ /* 0x004fc8000ff3e0ff */
[----:B------:R-:W-:Y:S02]  /*24550*/  IADD3.X R7, R7, UR6, RZ, P1, !PT ;  /* 0x0000000607077c10 */ /* 0x000fe40008ffe4ff */
[----:B----4-:R-:W-:Y:S01]  /*24560*/  IADD3 R6, P2, R6, UR7, RZ ;  /* 0x0000000706067c10 */ /* 0x010fe2000ff5e0ff */
[----:B------:R-:W-:Y:S01]  /*24570*/  STL [R1+0x68c], R5 ;  /* 0x00068c0501007387 */ /* 0x000fe20000100800 */
[----:B-1----:R-:W-:Y:S01]  /*24580*/  IMAD.MOV.U32 R2, RZ, RZ, R5 ;  /* 0x000000ffff027224 */ /* 0x002fe200078e0005 */
[----:B------:R-:W-:Y:S02]  /*24590*/  MOV R3, R7 ;  /* 0x0000000700037202 */ /* 0x000fe40000000f00 */
[----:B------:R-:W-:Y:S01]  /*245a0*/  IADD3.X R16, R16, UR6, RZ, P2, !PT ;  /* 0x0000000610107c10 */ /* 0x000fe200097fe4ff */
[----:B------:R1:W-:Y:S04]  /*245b0*/  STL [R1+0x688], R7 ;  /* 0x0006880701007387 */ /* 0x0003e80000100800 */
[----:B------:R-:W-:Y:S04]  /*245c0*/  STL [R1+0x6cc], R6 ;  /* 0x0006cc0601007387 */ /* 0x000fe80000100800 */
[----:B------:R2:W-:Y:S04]  /*245d0*/  LDGSTS.E [R4+0x46c00], [R2.64], P0 ;  /* 0x46c0000002047fae */ /* 0x0005e80008121848 */
[----:B-1----:R-:W4:Y:S04]  /*245e0*/  LDL.LU R7, [R1+0x694] ;  /* 0x0006940001077983 */ /* 0x002f280000300800 */
[----:B------:R1:W-:Y:S04]  /*245f0*/  STL [R1+0x6c8], R16 ;  /* 0x0006c81001007387 */ /* 0x0003e80000100800 */
[----:B------:R-:W4:Y:S01]  /*24600*/  LDL.LU R5, [R1+0x6d4] ;  /* 0x0006d40001057983 */ /* 0x000f220000300800 */
[----:B--2---:R-:W-:-:S03]  /*24610*/  IMAD.MOV.U32 R3, RZ, RZ, R16 ;  /* 0x000000ffff037224 */ /* 0x004fc600078e0010 */
[----:B-1----:R-:W2:Y:S01]  /*24620*/  LDL.LU R16, [R1+0x690] ;  /* 0x0006900001107983 */ /* 0x002ea20000300800 */
[----:B------:R-:W-:-:S03]  /*24630*/  IMAD.MOV.U32 R2, RZ, RZ, R6 ;  /* 0x000000ffff027224 */ /* 0x000fc600078e0006 */
[----:B------:R-:W2:Y:S01]  /*24640*/  LDL.LU R6, [R1+0x6d0] ;  /* 0x0006d00001067983 */ /* 0x000ea20000300800 */
[----:B------:R-:W-:-:S03]  /*24650*/  LOP3.LUT R29, R203, 0x70, RZ, 0x3c, !PT ;  /* 0x00000070cb1d7812 */ /* 0x000fc600078e3cff */
[----:B------:R1:W-:Y:S02]  /*24660*/  LDGSTS.E [R4+0x47c00], [R2.64], P0 ;  /* 0x47c0000002047fae */ /* 0x0003e40008121848 */
[----:B-1----:R-:W-:-:S04]  /*24670*/  IMAD.U32 R4, RZ, RZ, UR5 ;  /* 0x00000005ff047e24 */ /* 0x002fc8000f8e00ff */
[----:B------:R-:W-:Y:S01]  /*24680*/  IMAD R4, R4, 0x8000, R29 ;  /* 0x0000800004047824 */ /* 0x000fe200078e021d */
[----:B------:R-:W-:-:S04]  /*24690*/  IADD3 R27, P1, R27, UR7, RZ ;  /* 0x000000071b1b7c10 */ /* 0x000fc8000ff3e0ff */
[----:B------:R-:W-:Y:S02]  /*246a0*/  IADD3.X R28, R28, UR6, RZ, P1, !PT ;  /* 0x000000061c1c7c10 */ /* 0x000fe40008ffe4ff */
[----:B------:R-:W-:Y:S01]  /*246b0*/  IADD3 R25, P2, R25, UR7, RZ ;  /* 0x0000000719197c10 */ /* 0x000fe2000ff5e0ff */
[----:B------:R-:W-:Y:S02]  /*246c0*/  IMAD.MOV.U32 R2, RZ, RZ, R27 ;  /* 0x000000ffff027224 */ /* 0x000fe400078e001b */
[----:B------:R-:W-:-:S05]  /*246d0*/  IMAD.MOV.U32 R3, RZ, RZ, R28 ;  /* 0x000000ffff037224 */ /* 0x000fca00078e001c */
[----:B------:R1:W-:Y:S02]  /*246e0*/  LDGSTS.E [R4+0x40e00], [R2.64], P0 ;  /* 0x40e0000002047fae */ /* 0x0003e40008121848 */
[----:B-1----:R-:W-:Y:S01]  /*246f0*/  IMAD.MOV.U32 R2, RZ, RZ, R25 ;  /* 0x000000ffff027224 */ /* 0x002fe200078e0019 */
[----:B------:R-:W-:-:S05]  /*24700*/  IADD3.X R26, R26, UR6, RZ, P2, !PT ;  /* 0x000000061a1a7c10 */ /* 0x000fca00097fe4ff */
[----:B------:R-:W-:Y:S01]  /*24710*/  IMAD.MOV.U32 R3, RZ, RZ, R26 ;  /* 0x000000ffff037224 */ /* 0x000fe200078e001a */
[----:B-----5:R-:W-:-:S04]  /*24720*/  IADD3 R23, P1, R23, UR7, RZ ;  /* 0x0000000717177c10 */ /* 0x020fc8000ff3e0ff */
[----:B------:R1:W-:Y:S01]  /*24730*/  LDGSTS.E [R4+0x41e00], [R2.64], P0 ;  /* 0x41e0000002047fae */ /* 0x0003e20008121848 */
[----:B---3--:R-:W-:Y:S02]  /*24740*/  IADD3 R21, P2, R21, UR7, RZ ;  /* 0x0000000715157c10 */ /* 0x008fe4000ff5e0ff */
[----:B------:R-:W-:Y:S02]  /*24750*/  IADD3.X R24, R24, UR6, RZ, P1, !PT ;  /* 0x0000000618187c10 */ /* 0x000fe40008ffe4ff */
[----:B-1----:R-:W-:-:S03]  /*24760*/  MOV R2, R23 ;  /* 0x0000001700027202 */ /* 0x002fc60000000f00 */
[----:B------:R-:W-:Y:S01]  /*24770*/  IMAD.MOV.U32 R3, RZ, RZ, R24 ;  /* 0x000000ffff037224 */ /* 0x000fe200078e0018 */
[----:B------:R-:W-:-:S04]  /*24780*/  IADD3.X R22, R22, UR6, RZ, P2, !PT ;  /* 0x0000000616167c10 */ /* 0x000fc800097fe4ff */
[----:B------:R1:W-:Y:S01]  /*24790*/  LDGSTS.E [R4+0x42e00], [R2.64], P0 ;  /* 0x42e0000002047fae */ /* 0x0003e20008121848 */
[----:B------:R-:W-:Y:S01]  /*247a0*/  IADD3 R19, P1, R19, UR7, RZ ;  /* 0x0000000713137c10 */ /* 0x000fe2000ff3e0ff */
[----:B-1----:R-:W-:Y:S02]  /*247b0*/  IMAD.MOV.U32 R2, RZ, RZ, R21 ;  /* 0x000000ffff027224 */ /* 0x002fe400078e0015 */
[----:B------:R-:W-:Y:S01]  /*247c0*/  IMAD.MOV.U32 R3, RZ, RZ, R22 ;  /* 0x000000ffff037224 */ /* 0x000fe200078e0016 */
[----:B------:R-:W-:-:S04]  /*247d0*/  IADD3.X R20, R20, UR6, RZ, P1, !PT ;  /* 0x0000000614147c10 */ /* 0x000fc80008ffe4ff */
[----:B------:R1:W-:Y:S04]  /*247e0*/  LDGSTS.E [R4+0x43e00], [R2.64], P0 ;  /* 0x43e0000002047fae */ /* 0x0003e80008121848 */
[----:B------:R-:W-:Y:S01]  /*247f0*/  STL [R1+0x514], R27 ;  /* 0x0005141b01007387 */ /* 0x000fe20000100800 */
[----:B-1----:R-:W-:Y:S01]  /*24800*/  IMAD.MOV.U32 R2, RZ, RZ, R19 ;  /* 0x000000ffff027224 */ /* 0x002fe200078e0013 */
[----:B------:R-:W-:Y:S01]  /*24810*/  IADD3 R17, P2, R17, UR7, RZ ;  /* 0x0000000711117c10 */ /* 0x000fe2000ff5e0ff */
[----:B------:R-:W-:-:S03]  /*24820*/  IMAD.MOV.U32 R3, RZ, RZ, R20 ;  /* 0x000000ffff037224 */ /* 0x000fc600078e0014 */
[----:B------:R-:W-:Y:S01]  /*24830*/  IADD3.X R18, R18, UR6, RZ, P2, !PT ;  /* 0x0000000612127c10 */ /* 0x000fe200097fe4ff */
[----:B------:R-:W-:Y:S04]  /*24840*/  STL [R1+0x554], R25 ;  /* 0x0005541901007387 */ /* 0x000fe80000100800 */
[----:B------:R1:W-:Y:S04]  /*24850*/  LDGSTS.E [R4+0x44e00], [R2.64], P0 ;  /* 0x44e0000002047fae */ /* 0x0003e80008121848 */
[----:B------:R-:W-:Y:S01]  /*24860*/  STL [R1+0x510], R28 ;  /* 0x0005101c01007387 */ /* 0x000fe20000100800 */
[----:B------:R-:W-:-:S03]  /*24870*/  IMAD.MOV.U32 R200, RZ, RZ, 0x7f ;  /* 0x0000007fffc87424 */ /* 0x000fc600078e00ff */
[----:B------:R-:W-:Y:S01]  /*24880*/  STL [R1+0x550], R26 ;  /* 0x0005501a01007387 */ /* 0x000fe20000100800 */
[----:B-1----:R-:W-:Y:S02]  /*24890*/  IMAD.MOV.U32 R2, RZ, RZ, R17 ;  /* 0x000000ffff027224 */ /* 0x002fe400078e0011 */
[----:B------:R-:W-:Y:S01]  /*248a0*/  IMAD.MOV.U32 R3, RZ, RZ, R18 ;  /* 0x000000ffff037224 */ /* 0x000fe200078e0012 */
[----:B------:R-:W-:Y:S04]  /*248b0*/  STL [R1+0x594], R23 ;  /* 0x0005941701007387 */ /* 0x000fe80000100800 */
[----:B------:R-:W-:Y:S04]  /*248c0*/  STL [R1+0x590], R24 ;  /* 0x0005901801007387 */ /* 0x000fe80000100800 */
[----:B------:R-:W-:Y:S04]  /*248d0*/  STL [R1+0x5d4], R21 ;  /* 0x0005d41501007387 */ /* 0x000fe80000100800 */
[----:B------:R-:W-:Y:S04]  /*248e0*/  STL [R1+0x5d0], R22 ;  /* 0x0005d01601007387 */ /* 0x000fe80000100800 */
[----:B------:R1:W-:Y:S01]  /*248f0*/  LDGSTS.E [R4+0x45e00], [R2.64], P0 ;  /* 0x45e0000002047fae */ /* 0x0003e20008121848 */
[----:B------:R-:W-:-:S03]  /*24900*/  IADD3 R200, R200, c[0x0][0x180], RZ ;  /* 0x00006000c8c87a10 */ /* 0x000fc60007ffe0ff */
[----:B------:R-:W-:Y:S04]  /*24910*/  STL [R1+0x614], R19 ;  /* 0x0006141301007387 */ /* 0x000fe80000100800 */
[----:B------:R-:W-:Y:S04]  /*24920*/  STL [R1+0x610], R20 ;  /* 0x0006101401007387 */ /* 0x000fe80000100800 */
[----:B------:R-:W-:Y:S04]  /*24930*/  STL [R1+0x654], R17 ;  /* 0x0006541101007387 */ /* 0x000fe80000100800 */
[----:B------:R-:W-:Y:S01]  /*24940*/  STL [R1+0x650], R18 ;  /* 0x0006501201007387 */ /* 0x000fe20000100800 */
[----:B------:R-:W-:Y:S01]  /*24950*/  IADD3 R204, R204, 0x1, RZ ;  /* 0x00000001cccc7810 */ /* 0x000fe20007ffe0ff */
[C---:B------:R-:W-:Y:S08]  /*24960*/  HMMA.1688.F32.TF32 R40, R156.reuse, R34, R40 ;  /* 0x000000229c28723c */ /* 0x040ff00000081028 */
[C---:B------:R-:W-:Y:S08]  /*24970*/  HMMA.1688.F32.TF32 R148, R156.reuse, R146, R148 ;  /* 0x000000929c94723c */ /* 0x040ff00000081094 */
[----:B------:R-:W-:Y:S08]  /*24980*/  HMMA.1688.F32.TF32 R104, R156, R78, R104 ;  /* 0x0000004e9c68723c */ /* 0x000ff00000081068 */
[C---:B------:R-:W-:Y:S08]  /*24990*/  HMMA.1688.F32.TF32 R96, R140.reuse, R34, R96 ;  /* 0x000000228c60723c */ /* 0x040ff00000081060 */
[----:B------:R-:W-:Y:S01]  /*249a0*/  HMMA.1688.F32.TF32 R72, R140, R146, R72 ;  /* 0x000000928c48723c */ /* 0x000fe20000081048 */
[----:B----4-:R-:W-:-:S04]  /*249b0*/  IADD3 R7, P1, R7, UR7, RZ ;  /* 0x0000000707077c10 */ /* 0x010fc8000ff3e0ff */
[----:B-1----:R-:W-:Y:S01]  /*249c0*/  MOV R2, R7 ;  /* 0x0000000700027202 */ /* 0x002fe20000000f00 */
[----:B------:R-:W-:Y:S01]  /*249d0*/  STL [R1+0x694], R7 ;  /* 0x0006940701007387 */ /* 0x000fe20000100800 */
[----:B------:R-:W-:Y:S02]  /*249e0*/  IADD3 R5, P2, R5, UR7, RZ ;  /* 0x0000000705057c10 */ /* 0x000fe4000ff5e0ff */
[----:B--2---:R-:W-:-:S05]  /*249f0*/  IADD3.X R16, R16, UR6, RZ, P1, !PT ;  /* 0x0000000610107c10 */ /* 0x004fca0008ffe4ff */
[----:B------:R-:W-:Y:S01]  /*24a00*/  IMAD.MOV.U32 R3, RZ, RZ, R16 ;  /* 0x000000ffff037224 */ /* 0x000fe200078e0010 */
[----:B------:R-:W-:Y:S01]  /*24a10*/  STL [R1+0x690], R16 ;  /* 0x0006901001007387 */ /* 0x000fe20000100800 */
[----:B------:R-:W-:-:S03]  /*24a20*/  IADD3.X R6, R6, UR6, RZ, P2, !PT ;  /* 0x0000000606067c10 */ /* 0x000fc600097fe4ff */
[----:B------:R1:W-:Y:S04]  /*24a30*/  LDGSTS.E [R4+0x46e00], [R2.64], P0 ;  /* 0x46e0000002047fae */ /* 0x0003e80008121848 */
[----:B------:R2:W-:Y:S01]  /*24a40*/  STL [R1+0x6d4], R5 ;  /* 0x0006d40501007387 */ /* 0x0005e20000100800 */
[----:B-1----:R-:W-:Y:S01]  /*24a50*/  IMAD.MOV.U32 R2, RZ, RZ, R5 ;  /* 0x000000ffff027224 */ /* 0x002fe200078e0005 */
[----:B--2---:R-:W-:Y:S01]  /*24a60*/  SHF.R.S32.HI R5, RZ, 0x1f, R200 ;  /* 0x0000001fff057819 */ /* 0x004fe200000114c8 */
[----:B------:R-:W-:-:S03]  /*24a70*/  IMAD.MOV.U32 R3, RZ, RZ, R6 ;  /* 0x000000ffff037224 */ /* 0x000fc600078e0006 */
[----:B------:R-:W-:Y:S01]  /*24a80*/  LEA.HI R5, R5, R200, RZ, 0x7 ;  /* 0x000000c805057211 */ /* 0x000fe200078f38ff */
[----:B------:R1:W-:Y:S03]  /*24a90*/  STL [R1+0x6d0], R6 ;  /* 0x0006d00601007387 */ /* 0x0003e60000100800 */
[----:B------:R-:W-:Y:S01]  /*24aa0*/  SHF.R.S32.HI R5, RZ, 0x7, R5 ;  /* 0x00000007ff057819 */ /* 0x000fe20000011405 */
[----:B------:R1:W-:Y:S03]  /*24ab0*/  LDGSTS.E [R4+0x47e00], [R2.64], P0 ;  /* 0x47e0000002047fae */ /* 0x0003e60008121848 */
[----:B------:R-:W-:Y:S01]  /*24ac0*/  ISETP.NE.U32.AND P0, PT, R204, R5, PT ;  /* 0x00000005cc00720c */ /* 0x000fe20003f05070 */
[----:B------:R-:W-:Y:S01]  /*24ad0*/  HMMA.1688.F32.TF32 R44, R140, R78, R44 ;  /* 0x0000004e8c2c723c */ /* 0x000fe2000008102c */
[----:B------:R-:W0:Y:S07]  /*24ae0*/  LDGDEPBAR ;  /* 0x00000000000079af */ /* 0x000e2e0000000000 */
[C---:B------:R-:W-:Y:S08]  /*24af0*/  HMMA.1688.F32.TF32 R52, R100.reuse, R34, R52 ;  /* 0x000000226434723c */ /* 0x040ff00000081034 */
[C---:B------:R-:W-:Y:S08]  /*24b00*/  HMMA.1688.F32.TF32 R36, R100.reuse, R146, R36 ;  /* 0x000000926424723c */ /* 0x040ff00000081024 */
[----:B------:R-:W-:Y:S01]  /*24b10*/  HMMA.1688.F32.TF32 R64, R100, R78, R64 ;  /* 0x0000004e6440723c */ /* 0x000fe20000081040 */
[----:B-1----:R-:W-:Y:S01]  /*24b20*/  @!P0 CALL.REL.NOINC `(.L_x_0) ;  /* 0x0000001000008944 */ /* 0x002fe20003c00000 */
[----:B------:R-:W-:Y:S06]  /*24b30*/  BRA `(.L_x_1) ;  /* 0xfffef79000007947 */ /* 0x000fec000383ffff */
.L_x_0:
[----:B---3-5:R-:W2:Y:S01]  /*24b40*/  LDL.LU R17, [R1+0xd38] ;  /* 0x000d380001117983 */ /* 0x028ea20000300800 */
[----:B------:R-:W-:-:S04]  /*24b50*/  DEPBAR.LE SB0, 0x0 ;  /* 0x000080000000791a */ /* 0x000fc80000000000 */
[----:B------:R-:W3:Y:S04]  /*24b60*/  LDL.LU R16, [R1+0xd34] ;  /* 0x000d340001107983 */ /* 0x000ee80000300800 */
[----:B------:R-:W4:Y:S04]  /*24b70*/  LDL.LU R7, [R1+0xd30] ;  /* 0x000d300001077983 */ /* 0x000f280000300800 */
[----:B------:R-:W1:Y:S04]  /*24b80*/  S2R R18, SR_TID.X ;  /* 0x0000000000127919 */ /* 0x000e680000002100 */
[----:B------:R-:W2:Y:S04]  /*24b90*/  LDL.LU R143, [R1+0xdd0] ;  /* 0x000dd000018f7983 */ /* 0x000ea80000300800 */
[----:B------:R-:W2:Y:S04]  /*24ba0*/  LDL.LU R142, [R1+0xdd4] ;  /* 0x000dd400018e7983 */ /* 0x000ea80000300800 */
[----:B------:R-:W2:Y:S04]  /*24bb0*/  LDL.LU R141, [R1+0xdcc] ;  /* 0x000dcc00018d7983 */ /* 0x000ea80000300800 */
[----:B------:R-:W2:Y:S01]  /*24bc0*/  LDL.LU R140, [R1+0xdc8] ;  /* 0x000dc800018c7983 */ /* 0x000ea20000300800 */
[----:B-1----:R-:W-:-:S02]  /*24bd0*/  IMAD.SHL.U32 R0, R18, 0x8, RZ ;  /* 0x0000000812007824 */ /* 0x002fc400078e00ff */
[C---:B------:R-:W-:Y:S02]  /*24be0*/  IMAD.SHL.U32 R2, R18.reuse, 0x100, RZ ;  /* 0x0000010012027824 */ /* 0x040fe400078e00ff */
[----:B------:R-:W-:Y:S01]  /*24bf0*/  IMAD.SHL.U32 R3, R18, 0x4, RZ ;  /* 0x0000000412037824 */ /* 0x000fe200078e00ff */
[----:B------:R-:W-:Y:S01]  /*24c00*/  LOP3.LUT R0, R0, 0x300, RZ, 0xc0, !PT ;  /* 0x0000030000007812 */ /* 0x000fe200078ec0ff */
[----:B------:R-:W-:Y:S01]  /*24c10*/  IMAD.SHL.U32 R4, R18, 0x20, RZ ;  /* 0x0000002012047824 */ /* 0x000fe200078e00ff */
[----:B------:R-:W-:Y:S01]  /*24c20*/  LOP3.LUT R5, R2, 0x1800, RZ, 0xc0, !PT ;  /* 0x0000180002057812 */ /* 0x000fe200078ec0ff */
[----:B------:R-:W-:Y:S01]  /*24c30*/  IMAD.SHL.U32 R6, R18, 0x400, RZ ;  /* 0x0000040012067824 */ /* 0x000fe200078e00ff */
[----:B------:R-:W-:Y:S02]  /*24c40*/  LOP3.LUT R0, R0, 0x70, R3, 0xf8, !PT ;  /* 0x0000007000007812 */ /* 0x000fe400078ef803 */
[----:B------:R-:W-:Y:S02]  /*24c50*/  LOP3.LUT R5, R5, 0x60, R4, 0xf8, !PT ;  /* 0x0000006005057812 */ /* 0x000fe400078ef804 */
[----:B------:R-:W-:Y:S01]  /*24c60*/  LOP3.LUT R2, R6, 0x1800, RZ, 0xc0, !PT ;  /* 0x0000180006027812 */ /* 0x000fe200078ec0ff */
[----:B------:R-:W-:Y:S01]  /*24c70*/  IMAD.MOV.U32 R6, RZ, RZ, R8 ;  /* 0x000000ffff067224 */ /* 0x000fe200078e0008 */
[----:B------:R-:W-:Y:S01]  /*24c80*/  LOP3.LUT R0, R5, R0, RZ, 0x3c, !PT ;  /* 0x0000000005007212 */ /* 0x000fe200078e3cff */
[----:B------:R-:W-:Y:S01]  /*24c90*/  IMAD.MOV.U32 R8, RZ, RZ, R14 ;  /* 0x000000ffff087224 */ /* 0x000fe200078e000e */
[----:B------:R-:W-:Y:S01]  /*24ca0*/  MOV R14, R164 ;  /* 0x000000a4000e7202 */ /* 0x000fe20000000f00 */
[----:B------:R-:W-:-:S02]  /*24cb0*/  IMAD.MOV.U32 R4, RZ, RZ, R12 ;  /* 0x000000ffff047224 */ /* 0x000fc400078e000c */
[----:B------:R-:W-:Y:S02]  /*24cc0*/  IMAD.MOV.U32 R5, RZ, RZ, R13 ;  /* 0x000000ffff057224 */ /* 0x000fe400078e000d */
[----:B------:R-:W-:Y:S02]  /*24cd0*/  IMAD.MOV.U32 R12, RZ, RZ, R136 ;  /* 0x000000ffff0c7224 */ /* 0x000fe400078e0088 */
[----:B------:R-:W-:Y:S02]  /*24ce0*/  IMAD.MOV.U32 R13, RZ, RZ, R137 ;  /* 0x000000ffff0d7224 */ /* 0x000fe400078e0089 */
[----:B------:R-:W-:Y:S01]  /*24cf0*/  IMAD.MOV.U32 R164, RZ, RZ, R138 ;  /* 0x000000ffffa47224 */ /* 0x000fe200078e008a */
[----:B------:R-:W-:-:S04]  /*24d00*/  LOP3.LUT R18, R18, 0x7f, RZ, 0xc0, !PT ;  /* 0x0000007f12127812 */ /* 0x000fc800078ec0ff */
[----:B------:R-:W-:Y:S01]  /*24d10*/  LEA R2, R18, R2, 0x4 ;  /* 0x0000000212027211 */ /* 0x000fe200078e20ff */
[----:B------:R-:W-:Y:S03]  /*24d20*/  BAR.SYNC.DEFER_BLOCKING 0x0 ;  /* 0x0000000000007b1d */ /* 0x000fe60000010000 */
[----:B------:R-:W-:Y:S02]  /*24d30*/  LOP3.LUT R3, R2, 0x60, RZ, 0x3c, !PT ;  /* 0x0000006002037812 */ /* 0x000fe400078e3cff */
[----:B----4-:R-:W-:Y:S01]  /*24d40*/  ISETP.GE.AND P0, PT, R7, c[0x0][0x17c], PT ;  /* 0x00005f0007007a0c */ /* 0x010fe20003f06270 */
[----:B------:R-:W-:Y:S02]  /*24d50*/  IMAD.MOV.U32 R7, RZ, RZ, R9 ;  /* 0x000000ffff077224 */ /* 0x000fe400078e0009 */
[----:B------:R-:W-:Y:S02]  /*24d60*/  IMAD.MOV.U32 R9, RZ, RZ, R15 ;  /* 0x000000ffff097224 */ /* 0x000fe400078e000f */
[----:B------:R-:W-:-:S02]  /*24d70*/  IMAD.MOV.U32 R15, RZ, RZ, R165 ;  /* 0x000000ffff0f7224 */ /* 0x000fc400078e00a5 */
[----:B------:R-:W-:Y:S01]  /*24d80*/  IMAD.MOV.U32 R165, RZ, RZ, R139 ;  /* 0x000000ffffa57224 */ /* 0x000fe200078e008b */
[----:B------:R1:W-:Y:S04]  /*24d90*/  STS.128 [R0], R4 ;  /* 0x0000000400007388 */ /* 0x0003e80000000c00 */
[----:B------:R4:W-:Y:S04]  /*24da0*/  STS.128 [R0+0x80], R8 ;  /* 0x0000800800007388 */ /* 0x0009e80000000c00 */
[----:B------:R4:W-:Y:S04]  /*24db0*/  STS.128 [R0+0x400], R12 ;  /* 0x0004000c00007388 */ /* 0x0009e80000000c00 */
[----:B------:R-:W-:Y:S04]  /*24dc0*/  STS.128 [R0+0x480], R164 ;  /* 0x000480a400007388 */ /* 0x000fe80000000c00 */
[----:B------:R-:W-:Y:S01]  /*24dd0*/  BAR.SYNC.DEFER_BLOCKING 0x0 ;  /* 0x0000000000007b1d */ /* 0x000fe20000010000 */
[----:B-1----:R-:W-:-:S02]  /*24de0*/  LOP3.LUT R4, R2, 0x20, RZ, 0x3c, !PT ;  /* 0x0000002002047812 */ /* 0x002fc400078e3cff */
[----:B------:R-:W-:Y:S02]  /*24df0*/  LOP3.LUT R5, R2, 0x40, RZ, 0x3c, !PT ;  /* 0x0000004002057812 */ /* 0x000fe400078e3cff */
[----:B--2---:R-:W-:Y:S02]  /*24e00*/  ISETP.GE.AND P2, PT, R17, c[0x0][0x17c], PT ;  /* 0x00005f0011007a0c */ /* 0x004fe40003f46270 */
[----:B---3--:R-:W-:Y:S02]  /*24e10*/  ISETP.GE.AND P4, PT, R16, c[0x0][0x17c], PT ;  /* 0x00005f0010007a0c */ /* 0x008fe40003f86270 */
[----:B------:R-:W1:Y:S04]  /*24e20*/  LDS.128 R16, [R2] ;  /* 0x0000000002107984 */ /* 0x000e680000000c00 */
[----:B------:R-:W-:Y:S04]  /*24e30*/  LDS.128 R28, [R4] ;  /* 0x00000000041c7984 */ /* 0x000fe80000000c00 */
[----:B------:R-:W-:Y:S04]  /*24e40*/  LDS.128 R24, [R5] ;  /* 0x0000000005187984 */ /* 0x000fe80000000c00 */
[----:B------:R-:W-:Y:S01]  /*24e50*/  LDS.128 R20, [R3] ;  /* 0x0000000003147984 */ /* 0x000fe20000000c00 */
[----:B----4-:R-:W-:-:S02]  /*24e60*/  IMAD.MOV.U32 R10, RZ, RZ, R152 ;  /* 0x000000ffff0a7224 */ /* 0x010fc400078e0098 */
[----:B------:R-:W-:Y:S01]  /*24e70*/  IMAD.MOV.U32 R11, RZ, RZ, R153 ;  /* 0x000000ffff0b7224 */ /* 0x000fe200078e0099 */
[----:B------:R-:W-:Y:S01]  /*24e80*/  MOV R153, R171 ;  /* 0x000000ab00997202 */ /* 0x000fe20000000f00 */
[----:B------:R-:W-:Y:S02]  /*24e90*/  IMAD.MOV.U32 R14, RZ, RZ, R172 ;  /* 0x000000ffff0e7224 */ /* 0x000fe400078e00ac */
[----:B------:R-:W-:Y:S02]  /*24ea0*/  IMAD.MOV.U32 R15, RZ, RZ, R173 ;  /* 0x000000ffff0f7224 */ /* 0x000fe400078e00ad */
[----:B------:R-:W-:Y:S02]  /*24eb0*/  IMAD.MOV.U32 R8, RZ, RZ, R168 ;  /* 0x000000ffff087224 */ /* 0x000fe400078e00a8 */
[----:B------:R-:W-:Y:S01]  /*24ec0*/  IMAD.MOV.U32 R9, RZ, RZ, R169 ;  /* 0x000000ffff097224 */ /* 0x000fe200078e00a9 */
[----:B------:R-:W-:Y:S01]  /*24ed0*/  BAR.SYNC.DEFER_BLOCKING 0x0 ;  /* 0x0000000000007b1d */ /* 0x000fe20000010000 */
[----:B------:R-:W-:-:S02]  /*24ee0*/  IMAD.MOV.U32 R152, RZ, RZ, R170 ;  /* 0x000000ffff987224 */ /* 0x000fc400078e00aa */
[----:B------:R-:W-:Y:S02]  /*24ef0*/  IMAD.MOV.U32 R12, RZ, RZ, R176 ;  /* 0x000000ffff0c7224 */ /* 0x000fe400078e00b0 */
[----:B------:R-:W-:Y:S02]  /*24f00*/  IMAD.MOV.U32 R13, RZ, RZ, R177 ;  /* 0x000000ffff0d7224 */ /* 0x000fe400078e00b1 */
[----:B------:R-:W-:Y:S02]  /*24f10*/  IMAD.MOV.U32 R172, RZ, RZ, R178 ;  /* 0x000000ffffac7224 */ /* 0x000fe400078e00b2 */
[----:B------:R-:W-:Y:S01]  /*24f20*/  IMAD.MOV.U32 R173, RZ, RZ, R179 ;  /* 0x000000ffffad7224 */ /* 0x000fe200078e00b3 */
[----:B------:R2:W-:Y:S04]  /*24f30*/  STS.128 [R0], R8 ;  /* 0x0000000800007388 */ /* 0x0005e80000000c00 */
[----:B------:R-:W-:Y:S04]  /*24f40*/  STS.128 [R0+0x80], R152 ;  /* 0x0000809800007388 */ /* 0x000fe80000000c00 */
[----:B------:R3:W-:Y:S04]  /*24f50*/  STS.128 [R0+0x400], R12 ;  /* 0x0004000c00007388 */ /* 0x0007e80000000c00 */
[----:B------:R-:W-:Y:S04]  /*24f60*/  STS.128 [R0+0x480], R172 ;  /* 0x000480ac00007388 */ /* 0x000fe80000000c00 */
[----:B------:R-:W-:Y:S01]  /*24f70*/  BAR.SYNC.DEFER_BLOCKING 0x0 ;  /* 0x0000000000007b1d */ /* 0x000fe20000010000 */
[----:B--2---:R-:W-:Y:S01]  /*24f80*/  MOV R10, R48 ;  /* 0x00000030000a7202 */ /* 0x004fe20000000f00 */
[----:B------:R-:W-:-:S02]  /*24f90*/  IMAD.MOV.U32 R11, RZ, RZ, R49 ;  /* 0x000000ffff0b7224 */ /* 0x000fc400078e0031 */
[----:B------:R-:W-:Y:S02]  /*24fa0*/  IMAD.MOV.U32 R8, RZ, RZ, R40 ;  /* 0x000000ffff087224 */ /* 0x000fe400078e0028 */
[----:B------:R-:W-:Y:S02]  /*24fb0*/  IMAD.MOV.U32 R9, RZ, RZ, R41 ;  /* 0x000000ffff097224 */ /* 0x000fe400078e0029 */
[----:B------:R-:W-:Y:S02]  /*24fc0*/  IMAD.MOV.U32 R48, RZ, RZ, R42 ;  /* 0x000000ffff307224 */ /* 0x000fe400078e002a */
[----:B------:R-:W-:Y:S01]  /*24fd0*/  IMAD.MOV.U32 R49, RZ, RZ, R43 ;  /* 0x000000ffff317224 */ /* 0x000fe200078e002b */
[----:B------:R-:W2:Y:S04]  /*24fe0*/  LDS.128 R100, [R2] ;  /* 0x0000000002647984 */ /* 0x000ea80000000c00 */
[----:B------:R-:W4:Y:S04]  /*24ff0*/  LDS.128 R76, [R4] ;  /* 0x00000000044c7984 */ /* 0x000f280000000c00 */
[----:B------:R-:W1:Y:S04]  /*25000*/  LDS.128 R40, [R5] ;  /* 0x0000000005287984 */ /* 0x000e680000000c00 */
[----:B------:R-:W1:Y:S04]  /*25010*/  LDS.128 R32, [R3] ;  /* 0x0000000003207984 */ /* 0x000e680000000c00 */
[----:B------:R-:W-:Y:S01]  /*25020*/  BAR.SYNC.DEFER_BLOCKING 0x0 ;  /* 0x0000000000007b1d */ /* 0x000fe20000010000 */
[----:B---3--:R-:W-:-:S02]  /*25030*/  IMAD.MOV.U32 R14, RZ, RZ, R124 ;  /* 0x000000ffff0e7224 */ /* 0x008fc400078e007c */
[----:B------:R-:W-:Y:S01]  /*25040*/  IMAD.MOV.U32 R15, RZ, RZ, R125 ;  /* 0x000000ffff0f7224 */ /* 0x000fe200078e007d */
[----:B------:R-:W-:Y:S01]  /*25050*/  MOV R125, R131 ;  /* 0x00000083007d7202 */ /* 0x000fe20000000f00 */
[----:B------:R-:W-:Y:S02]  /*25060*/  IMAD.MOV.U32 R12, RZ, RZ, R128 ;  /* 0x000000ffff0c7224 */ /* 0x000fe400078e0080 */
[----:B------:R-:W-:Y:S02]  /*25070*/  IMAD.MOV.U32 R13, RZ, RZ, R129 ;  /* 0x000000ffff0d7224 */ /* 0x000fe400078e0081 */
[----:B------:R-:W-:Y:S01]  /*25080*/  IMAD.MOV.U32 R124, RZ, RZ, R130 ;  /* 0x000000ffff7c7224 */ /* 0x000fe200078e0082 */
[----:B------:R3:W-:Y:S04]  /*25090*/  STS.128 [R0], R8 ;  /* 0x0000000800007388 */ /* 0x0007e80000000c00 */
[----:B------:R-:W-:Y:S04]  /*250a0*/  STS.128 [R0+0x80], R48 ;  /* 0x0000803000007388 */ /* 0x000fe80000000c00 */
[----:B------:R1:W-:Y:S04]  /*250b0*/  STS.128 [R0+0x400], R12 ;  /* 0x0004000c00007388 */ /* 0x0003e80000000c00 */
[----:B------:R2:W-:Y:S04]  /*250c0*/  STS.128 [R0+0x480], R124 ;  /* 0x0004807c00007388 */ /* 0x0005e80000000c00 */
[----:B------:R-:W-:Y:S01]  /*250d0*/  BAR.SYNC.DEFER_BLOCKING 0x0 ;  /* 0x0000000000007b1d */ /* 0x000fe20000010000 */
[----:B---3--:R-:W-:-:S02]  /*250e0*/  IMAD.MOV.U32 R10, RZ, RZ, R92 ;  /* 0x000000ffff0a7224 */ /* 0x008fc400078e005c */
[----:B------:R-:W-:Y:S02]  /*250f0*/  IMAD.MOV.U32 R11, RZ, RZ, R93 ;  /* 0x000000ffff0b7224 */ /* 0x000fe400078e005d */
[----:B------:R-:W-:Y:S02]  /*25100*/  IMAD.MOV.U32 R8, RZ, RZ, R96 ;  /* 0x000000ffff087224 */ /* 0x000fe400078e0060 */
[----:B------:R-:W-:Y:S01]  /*25110*/  IMAD.MOV.U32 R9, RZ, RZ, R97 ;  /* 0x000000ffff097224 */ /* 0x000fe200078e0061 */
[----:B-1----:R-:W-:Y:S01]  /*25120*/  MOV R14, R56 ;  /* 0x00000038000e7202 */ /* 0x002fe20000000f00 */
[----:B------:R-:W-:Y:S02]  /*25130*/  IMAD.MOV.U32 R92, RZ, RZ, R98 ;  /* 0x000000ffff5c7224 */ /* 0x000fe400078e0062 */
[----:B------:R-:W-:Y:S02]  /*25140*/  IMAD.MOV.U32 R93, RZ, RZ, R99 ;  /* 0x000000ffff5d7224 */ /* 0x000fe400078e0063 */
[----:B------:R-:W-:-:S02]  /*25150*/  IMAD.MOV.U32 R12, RZ, RZ, R52 ;  /* 0x000000ffff0c7224 */ /* 0x000fc400078e0034 */
[----:B------:R-:W-:Y:S02]  /*25160*/  IMAD.MOV.U32 R13, RZ, RZ, R53 ;  /* 0x000000ffff0d7224 */ /* 0x000fe400078e0035 */
[----:B------:R-:W-:Y:S02]  /*25170*/  IMAD.MOV.U32 R15, RZ, RZ, R57 ;  /* 0x000000ffff0f7224 */ /* 0x000fe400078e0039 */
[----:B--2---:R-:W-:Y:S02]  /*25180*/  IMAD.MOV.U32 R124, RZ, RZ, R54 ;  /* 0x000000ffff7c7224 */ /* 0x004fe400078e0036 */
[----:B------:R-:W-:Y:S02]  /*25190*/  IMAD.MOV.U32 R125, RZ, RZ, R55 ;  /* 0x000000ffff7d7224 */ /* 0x000fe400078e0037 */
[----:B------:R-:W-:Y:S01]  /*251a0*/  IMAD.MOV.U32 R126, RZ, RZ, R58 ;  /* 0x000000ffff7e7224 */ /* 0x000fe200078e003a */
[----:B------:R-:W1:Y:S01]  /*251b0*/  LDS.128 R96, [R2] ;  /* 0x0000000002607984 */ /* 0x000e620000000c00 */
[----:B------:R-:W-:-:S03]  /*251c0*/  IMAD.MOV.U32 R127, RZ, RZ, R59 ;  /* 0x000000ffff7f7224 */ /* 0x000fc600078e003b */
[----:B------:R-:W-:Y:S04]  /*251d0*/  LDS.128 R56, [R4] ;  /* 0x0000000004387984 */ /* 0x000fe80000000c00 */
[----:B------:R-:W-:Y:S04]  /*251e0*/  LDS.128 R52, [R5] ;  /* 0x0000000005347984 */ /* 0x000fe80000000c00 */
[----:B------:R-:W-:Y:S04]  /*251f0*/  LDS.128 R48, [R3] ;  /* 0x0000000003307984 */ /* 0x000fe80000000c00 */
[----:B------:R-:W-:Y:S06]  /*25200*/  BAR.SYNC.DEFER_BLOCKING 0x0 ;  /* 0x0000000000007b1d */ /* 0x000fec0000010000 */
[----:B------:R2:W-:Y:S04]  /*25210*/  STS.128 [R0], R8 ;  /* 0x0000000800007388 */ /* 0x0005e80000000c00 */
[----:B------:R-:W-:Y:S04]  /*25220*/  STS.128 [R0+0x80], R92 ;  /* 0x0000805c00007388 */ /* 0x000fe80000000c00 */
[----:B------:R3:W-:Y:S04]  /*25230*/  STS.128 [R0+0x400], R12 ;  /* 0x0004000c00007388 */ /* 0x0007e80000000c00 */
[----:B------:R1:W-:Y:S04]  /*25240*/  STS.128 [R0+0x480], R124 ;  /* 0x0004807c00007388 */ /* 0x0003e80000000c00 */
[----:B------:R-:W-:Y:S01]  /*25250*/  BAR.SYNC.DEFER_BLOCKING 0x0 ;  /* 0x0000000000007b1d */ /* 0x000fe20000010000 */
[----:B--2---:R-:W-:Y:S01]  /*25260*/  IMAD.MOV.U32 R10, RZ, RZ, R132 ;  /* 0x000000ffff0a7224 */ /* 0x004fe200078e0084 */
[----:B------:R-:W-:Y:S01]  /*25270*/  MOV R11, R133 ;  /* 0x00000085000b7202 */ /* 0x000fe20000000f00 */
[----:B------:R-:W-:-:S02]  /*25280*/  IMAD.MOV.U32 R8, RZ, RZ, R80 ;  /* 0x000000ffff087224 */ /* 0x000fc400078e0050 */
[----:B------:R-:W-:Y:S02]  /*25290*/  IMAD.MOV.U32 R9, RZ, RZ, R81 ;  /* 0x000000ffff097224 */ /* 0x000fe400078e0051 */
[----:B------:R-:W-:Y:S02]  /*252a0*/  IMAD.MOV.U32 R132, RZ, RZ, R82 ;  /* 0x000000ffff847224 */ /* 0x000fe400078e0052 */
[----:B------:R-:W-:Y:S02]  /*252b0*/  IMAD.MOV.U32 R133, RZ, RZ, R83 ;  /* 0x000000ffff857224 */ /* 0x000fe400078e0053 */
[----:B---3--:R-:W-:Y:S01]  /*252c0*/  IMAD.MOV.U32 R12, RZ, RZ, R120 ;  /* 0x000000ffff0c7224 */ /* 0x008fe200078e0078 */
[----:B-1----:R-:W-:Y:S01]  /*252d0*/  MOV R126, R118 ;  /* 0x00000076007e7202 */ /* 0x002fe20000000f00 */
[----:B------:R-:W-:Y:S02]  /*252e0*/  IMAD.MOV.U32 R13, RZ, RZ, R121 ;  /* 0x000000ffff0d7224 */ /* 0x000fe400078e0079 */
[----:B------:R-:W-:-:S02]  /*252f0*/  IMAD.MOV.U32 R14, RZ, RZ, R116 ;  /* 0x000000ffff0e7224 */ /* 0x000fc400078e0074 */
[----:B------:R-:W-:Y:S02]  /*25300*/  IMAD.MOV.U32 R15, RZ, RZ, R117 ;  /* 0x000000ffff0f7224 */ /* 0x000fe400078e0075 */
[----:B------:R-:W-:Y:S02]  /*25310*/  IMAD.MOV.U32 R124, RZ, RZ, R122 ;  /* 0x000000ffff7c7224 */ /* 0x000fe400078e007a */
[----:B------:R-:W-:Y:S02]  /*25320*/  IMAD.MOV.U32 R125, RZ, RZ, R123 ;  /* 0x000000ffff7d7224 */ /* 0x000fe400078e007b */
[----:B------:R-:W-:Y:S01]  /*25330*/  IMAD.MOV.U32 R127, RZ, RZ, R119 ;  /* 0x000000ffff7f7224 */ /* 0x000fe200078e0077 */
[----:B------:R-:W1:Y:S04]  /*25340*/  LDS.128 R120, [R2] ;  /* 0x0000000002787984 */ /* 0x000e680000000c00 */
[----:B------:R-:W2:Y:S04]  /*25350*/  LDS.128 R116, [R4] ;  /* 0x0000000004747984 */ /* 0x000ea80000000c00 */
[----:B------:R-:W3:Y:S04]  /*25360*/  LDS.128 R92, [R5] ;  /* 0x00000000055c7984 */ /* 0x000ee80000000c00 */
[----:B------:R-:W1:Y:S04]  /*25370*/  LDS.128 R80, [R3] ;  /* 0x0000000003507984 */ /* 0x000e680000000c00 */
[----:B------:R-:W-:Y:S06]  /*25380*/  BAR.SYNC.DEFER_BLOCKING 0x0 ;  /* 0x0000000000007b1d */ /* 0x000fec0000010000 */
[----:B------:R1:W-:Y:S04]  /*25390*/  STS.128 [R0], R8 ;  /* 0x0000000800007388 */ /* 0x0003e80000000c00 */
[----:B------:R-:W-:Y:S04]  /*253a0*/  STS.128 [R0+0x80], R132 ;  /* 0x0000808400007388 */ /* 0x000fe80000000c00 */
[----:B------:R2:W-:Y:S04]  /*253b0*/  STS.128 [R0+0x400], R12 ;  /* 0x0004000c00007388 */ /* 0x0005e80000000c00 */
[----:B------:R-:W-:Y:S04]  /*253c0*/  STS.128 [R0+0x480], R124 ;  /* 0x0004807c00007388 */ /* 0x000fe80000000c00 */
[----:B------:R-:W-:Y:S01]  /*253d0*/  BAR.SYNC.DEFER_BLOCKING 0x0 ;  /* 0x0000000000007b1d */ /* 0x000fe20000010000 */
[----:B-1----:R-:W-:-:S02]  /*253e0*/  IMAD.MOV.U32 R10, RZ, RZ, R84 ;  /* 0x000000ffff0a7224 */ /* 0x002fc400078e0054 */
[----:B------:R-:W-:Y:S02]  /*253f0*/  IMAD.MOV.U32 R11, RZ, RZ, R85 ;  /* 0x000000ffff0b7224 */ /* 0x000fe400078e0055 */
[----:B------:R-:W-:Y:S02]  /*25400*/  IMAD.MOV.U32 R8, RZ, RZ, R88 ;  /* 0x000000ffff087224 */ /* 0x000fe400078e0058 */
[----:B------:R-:W-:Y:S01]  /*25410*/  IMAD.MOV.U32 R9, RZ, RZ, R89 ;  /* 0x000000ffff097224 */ /* 0x000fe200078e0059 */
[----:B--2---:R-:W-:Y:S01]  /*25420*/  MOV R13, R61 ;  /* 0x0000003d000d7202 */ /* 0x004fe20000000f00 */
[----:B------:R-:W-:Y:S02]  /*25430*/  IMAD.MOV.U32 R84, RZ, RZ, R90 ;  /* 0x000000ffff547224 */ /* 0x000fe400078e005a */
[----:B------:R-:W-:Y:S02]  /*25440*/  IMAD.MOV.U32 R85, RZ, RZ, R91 ;  /* 0x000000ffff557224 */ /* 0x000fe400078e005b */
[----:B------:R-:W-:-:S02]  /*25450*/  IMAD.MOV.U32 R12, RZ, RZ, R60 ;  /* 0x000000ffff0c7224 */ /* 0x000fc400078e003c */
[----:B------:R-:W-:Y:S02]  /*25460*/  IMAD.MOV.U32 R14, RZ, RZ, R68 ;  /* 0x000000ffff0e7224 */ /* 0x000fe400078e0044 */
[----:B------:R-:W-:Y:S02]  /*25470*/  IMAD.MOV.U32 R15, RZ, RZ, R69 ;  /* 0x000000ffff0f7224 */ /* 0x000fe400078e0045 */
[----:B------:R-:W-:Y:S02]  /*25480*/  IMAD.MOV.U32 R128, RZ, RZ, R62 ;  /* 0x000000ffff807224 */ /* 0x000fe400078e003e */
        /* <DEDUP_REMOVED lines=8> */
[----:B------:R-:W-:Y:S04]  /*25510*/  STS.128 [R0], R8 ;  /* 0x0000000800007388 */ /* 0x000fe80000000c00 */
[----:B------:R-:W-:Y:S04]  /*25520*/  STS.128 [R0+0x80], R84 ;  /* 0x0000805400007388 */ /* 0x000fe80000000c00 */
[----:B------:R2:W-:Y:S04]  /*25530*/  STS.128 [R0+0x400], R12 ;  /* 0x0004000c00007388 */ /* 0x0005e80000000c00 */
[----:B------:R-:W-:Y:S04]  /*25540*/  STS.128 [R0+0x480], R128 ;  /* 0x0004808000007388 */ /* 0x000fe80000000c00 */
[----:B------:R-:W-:Y:S01]  /*25550*/  BAR.SYNC.DEFER_BLOCKING 0x0 ;  /* 0x0000000000007b1d */ /* 0x000fe20000010000 */
[----:B------:R-:W-:Y:S01]  /*25560*/  IMAD.MOV.U32 R132, RZ, RZ, R114 ;  /* 0x000000ffff847224 */ /* 0x000fe200078e0072 */
[----:B------:R-:W-:Y:S01]  /*25570*/  MOV R133, R115 ;  /* 0x0000007300857202 */ /* 0x000fe20000000f00 */
[----:B------:R-:W-:-:S02]  /*25580*/  IMAD.MOV.U32 R134, RZ, RZ, R110 ;  /* 0x000000ffff867224 */ /* 0x000fc400078e006e */
[----:B------:R-:W-:Y:S02]  /*25590*/  IMAD.MOV.U32 R135, RZ, RZ, R111 ;  /* 0x000000ffff877224 */ /* 0x000fe400078e006f */
[----:B--2---:R-:W-:Y:S02]  /*255a0*/  IMAD.MOV.U32 R12, RZ, RZ, R112 ;  /* 0x000000ffff0c7224 */ /* 0x004fe400078e0070 */
[----:B------:R-:W-:Y:S02]  /*255b0*/  IMAD.MOV.U32 R13, RZ, RZ, R113 ;  /* 0x000000ffff0d7224 */ /* 0x000fe400078e0071 */
[----:B------:R-:W-:Y:S02]  /*255c0*/  IMAD.MOV.U32 R14, RZ, RZ, R108 ;  /* 0x000000ffff0e7224 */ /* 0x000fe400078e006c */
[----:B------:R-:W-:Y:S01]  /*255d0*/  IMAD.MOV.U32 R15, RZ, RZ, R109 ;  /* 0x000000ffff0f7224 */ /* 0x000fe200078e006d */
[----:B------:R-:W2:Y:S04]  /*255e0*/  LDS.128 R128, [R2] ;  /* 0x0000000002807984 */ /* 0x000ea80000000c00 */
[----:B------:R-:W1:Y:S04]  /*255f0*/  LDS.128 R112, [R4] ;  /* 0x0000000004707984 */ /* 0x000e680000000c00 */
[----:B------:R-:W1:Y:S04]  /*25600*/  LDS.128 R108, [R5] ;  /* 0x00000000056c7984 */ /* 0x000e680000000c00 */
[----:B------:R-:W1:Y:S04]  /*25610*/  LDS.128 R84, [R3] ;  /* 0x0000000003547984 */ /* 0x000e680000000c00 */
[----:B------:R-:W-:Y:S01]  /*25620*/  BAR.SYNC.DEFER_BLOCKING 0x0 ;  /* 0x0000000000007b1d */ /* 0x000fe20000010000 */
[----:B------:R-:W-:Y:S01]  /*25630*/  MOV R10, R104 ;  /* 0x00000068000a7202 */ /* 0x000fe20000000f00 */
[----:B------:R-:W-:-:S02]  /*25640*/  IMAD.MOV.U32 R11, RZ, RZ, R105 ;  /* 0x000000ffff0b7224 */ /* 0x000fc400078e0069 */
[----:B------:R-:W-:Y:S02]  /*25650*/  IMAD.MOV.U32 R8, RZ, RZ, R148 ;  /* 0x000000ffff087224 */ /* 0x000fe400078e0094 */
[----:B------:R-:W-:Y:S02]  /*25660*/  IMAD.MOV.U32 R9, RZ, RZ, R149 ;  /* 0x000000ffff097224 */ /* 0x000fe400078e0095 */
[----:B------:R-:W-:Y:S02]  /*25670*/  IMAD.MOV.U32 R104, RZ, RZ, R150 ;  /* 0x000000ffff687224 */ /* 0x000fe400078e0096 */
[----:B------:R-:W-:Y:S01]  /*25680*/  IMAD.MOV.U32 R105, RZ, RZ, R151 ;  /* 0x000000ffff697224 */ /* 0x000fe200078e0097 */
[----:B------:R1:W-:Y:S04]  /*25690*/  STS.128 [R0], R8 ;  /* 0x0000000800007388 */ /* 0x0003e80000000c00 */
[----:B------:R-:W-:Y:S04]  /*256a0*/  STS.128 [R0+0x80], R104 ;  /* 0x0000806800007388 */ /* 0x000fe80000000c00 */
[----:B------:R-:W-:Y:S04]  /*256b0*/  STS.128 [R0+0x400], R12 ;  /* 0x0004000c00007388 */ /* 0x000fe80000000c00 */
[----:B------:R-:W-:Y:S04]  /*256c0*/  STS.128 [R0+0x480], R132 ;  /* 0x0004808400007388 */ /* 0x000fe80000000c00 */
[----:B------:R-:W-:Y:S01]  /*256d0*/  BAR.SYNC.DEFER_BLOCKING 0x0 ;  /* 0x0000000000007b1d */ /* 0x000fe20000010000 */
[----:B-1----:R-:W-:-:S02]  /*256e0*/  IMAD.MOV.U32 R8, RZ, RZ, R72 ;  /* 0x000000ffff087224 */ /* 0x002fc400078e0048 */
[----:B------:R-:W-:-:S03]  /*256f0*/  IMAD.MOV.U32 R9, RZ, RZ, R73 ;  /* 0x000000ffff097224 */ /* 0x000fc600078e0049 */
[----:B------:R-:W1:Y:S04]  /*25700*/  LDS.128 R12, [R2] ;  /* 0x00000000020c7984 */ /* 0x000e680000000c00 */
[----:B------:R-:W-:Y:S04]  /*25710*/  LDS.128 R104, [R4] ;  /* 0x0000000004687984 */ /* 0x000fe80000000c00 */
[----:B------:R-:W-:Y:S04]  /*25720*/  LDS.128 R132, [R5] ;  /* 0x0000000005847984 */ /* 0x000fe80000000c00 */
[----:B------:R-:W-:Y:S01]  /*25730*/  LDS.128 R136, [R3] ;  /* 0x0000000003887984 */ /* 0x000fe20000000c00 */
[----:B------:R-:W-:-:S02]  /*25740*/  IMAD.MOV.U32 R10, RZ, RZ, R44 ;  /* 0x000000ffff0a7224 */ /* 0x000fc400078e002c */
[----:B------:R-:W-:Y:S01]  /*25750*/  IMAD.MOV.U32 R11, RZ, RZ, R45 ;  /* 0x000000ffff0b7224 */ /* 0x000fe200078e002d */
[----:B------:R-:W-:Y:S01]  /*25760*/  BAR.SYNC.DEFER_BLOCKING 0x0 ;  /* 0x0000000000007b1d */ /* 0x000fe20000010000 */
[----:B------:R-:W-:Y:S02]  /*25770*/  IMAD R7, R205, c[0x0][0x194], RZ ;  /* 0x00006500cd077a24 */ /* 0x000fe400078e02ff */
[----:B------:R-:W-:-:S03]  /*25780*/  IMAD.MOV.U32 R72, RZ, RZ, c[0x0][0x194] ;  /* 0x00006500ff487624 */ /* 0x000fc600078e00ff */
[----:B------:R-:W-:Y:S01]  /*25790*/  LEA R6, P5, R7, c[0x0][0x170], 0x2 ;  /* 0x00005c0007067a11 */ /* 0x000fe200078a10ff */
[----:B------:R-:W-:-:S03]  /*257a0*/  IMAD R72, R72, 0x80, R7 ;  /* 0x0000008048487824 */ /* 0x000fc600078e0207 */
[----:B------:R-:W-:Y:S01]  /*257b0*/  LEA.HI.X.SX32 R7, R7, c[0x0][0x174], 0x2, P5 ;  /* 0x00005d0007077a11 */ /* 0x000fe200028f16ff */
[----:B------:R-:W-:Y:S01]  /*257c0*/  IMAD.MOV.U32 R45, RZ, RZ, R75 ;  /* 0x000000ffff2d7224 */ /* 0x000fe200078e004b */
[----:B------:R-:W-:Y:S01]  /*257d0*/  MOV R44, R74 ;  /* 0x0000004a002c7202 */ /* 0x000fe20000000f00 */
[----:B------:R1:W-:Y:S02]  /*257e0*/  STS.128 [R0], R8 ;  /* 0x0000000800007388 */ /* 0x0003e40000000c00 */
[----:B-1----:R-:W-:Y:S02]  /*257f0*/  IMAD.MOV.U32 R8, RZ, RZ, R36 ;  /* 0x000000ffff087224 */ /* 0x002fe400078e0024 */
[----:B------:R-:W-:Y:S02]  /*25800*/  IMAD.MOV.U32 R9, RZ, RZ, R37 ;  /* 0x000000ffff097224 */ /* 0x000fe400078e0025 */
[----:B------:R-:W-:Y:S02]  /*25810*/  IMAD.MOV.U32 R10, RZ, RZ, R64 ;  /* 0x000000ffff0a7224 */ /* 0x000fe400078e0040 */
[----:B------:R-:W-:-:S02]  /*25820*/  IMAD.MOV.U32 R11, RZ, RZ, R65 ;  /* 0x000000ffff0b7224 */ /* 0x000fc400078e0041 */
[----:B------:R-:W-:Y:S02]  /*25830*/  IMAD.MOV.U32 R64, RZ, RZ, R38 ;  /* 0x000000ffff407224 */ /* 0x000fe400078e0026 */
[----:B------:R-:W-:Y:S01]  /*25840*/  IMAD.MOV.U32 R65, RZ, RZ, R39 ;  /* 0x000000ffff417224 */ /* 0x000fe200078e0027 */
[----:B------:R1:W-:Y:S04]  /*25850*/  STS.128 [R0+0x400], R8 ;  /* 0x0004000800007388 */ /* 0x0003e80000000c00 */
[----:B------:R2:W-:Y:S04]  /*25860*/  STS.128 [R0+0x480], R64 ;  /* 0x0004804000007388 */ /* 0x0005e80000000c00 */
[----:B------:R2:W-:Y:S04]  /*25870*/  STS.128 [R0+0x80], R44 ;  /* 0x0000802c00007388 */ /* 0x0005e80000000c00 */
[----:B------:R-:W-:Y:S01]  /*25880*/  BAR.SYNC.DEFER_BLOCKING 0x0 ;  /* 0x0000000000007b1d */ /* 0x000fe20000010000 */
[----:B-1----:R-:W-:-:S04]  /*25890*/  LEA R10, P5, R72, c[0x0][0x170], 0x2 ;  /* 0x00005c00480a7a11 */ /* 0x002fc800078a10ff */
[----:B------:R-:W-:Y:S02]  /*258a0*/  LEA.HI.X.SX32 R11, R72, c[0x0][0x174], 0x2, P5 ;  /* 0x00005d00480b7a11 */ /* 0x000fe400028f16ff */
[----:B------:R-:W3:Y:S04]  /*258b0*/  LDL.LU R72, [R1+0xdc4] ;  /* 0x000dc40001487983 */ /* 0x000ee80000300800 */
[----:B--2---:R-:W2:Y:S04]  /*258c0*/  LDL.LU R66, [R1+0xdc0] ;  /* 0x000dc00001427983 */ /* 0x004ea80000300800 */
[----:B------:R-:W2:Y:S04]  /*258d0*/  LDL.LU R64, [R1+0xdbc] ;  /* 0x000dbc0001407983 */ /* 0x000ea80000300800 */
[----:B------:R-:W2:Y:S01]  /*258e0*/  LDL.LU R0, [R1+0xdb8] ;  /* 0x000db80001007983 */ /* 0x000ea20000300800 */
[----:B------:R-:W-:Y:S01]  /*258f0*/  ISETP.GE.AND P1, PT, R205, c[0x0][0x178], PT ;  /* 0x00005e00cd007a0c */ /* 0x000fe20003f26270 */
[C---:B------:R-:W-:Y:S01]  /*25900*/  IMAD R73, R206.reuse, c[0x0][0x198], RZ ;  /* 0x00006600ce497a24 */ /* 0x040fe200078e02ff */
[----:B------:R-:W-:-:S02]  /*25910*/  ISETP.GE.AND P3, PT, R206, c[0x0][0x17c], PT ;  /* 0x00005f00ce007a0c */ /* 0x000fc40003f66270 */
[----:B------:R-:W-:Y:S02]  /*25920*/  ISETP.LT.AND P1, PT, R206, c[0x0][0x17c], !P1 ;  /* 0x00005f00ce007a0c */ /* 0x000fe40004f21270 */
[----:B------:R-:W-:Y:S01]  /*25930*/  ISETP.LT.AND P3, PT, R207, c[0x0][0x178], !P3 ;  /* 0x00005e00cf007a0c */ /* 0x000fe20005f61270 */
[----:B------:R-:W-:Y:S01]  /*25940*/  IMAD.WIDE R8, R73, 0x4, R6 ;  /* 0x0000000449087825 */ /* 0x000fe200078e0206 */
[----:B------:R-:W-:Y:S02]  /*25950*/  ISETP.LT.AND P5, PT, R205, c[0x0][0x178], !P2 ;  /* 0x00005e00cd007a0c */ /* 0x000fe400057a1270 */
[----:B------:R-:W-:Y:S02]  /*25960*/  ISETP.LT.AND P2, PT, R207, c[0x0][0x178], !P2 ;  /* 0x00005e00cf007a0c */ /* 0x000fe40005741270 */
[----:B------:R-:W-:Y:S02]  /*25970*/  IADD3 R45, R73, c[0x0][0x198], RZ ;  /* 0x00006600492d7a10 */ /* 0x000fe40007ffe0ff */
[----:B------:R-:W-:-:S02]  /*25980*/  ISETP.LT.AND P6, PT, R205, c[0x0][0x178], !P4 ;  /* 0x00005e00cd007a0c */ /* 0x000fc400067c1270 */
[C---:B------:R-:W-:Y:S01]  /*25990*/  IADD3 R65, R45.reuse, c[0x0][0x198], RZ ;  /* 0x000066002d417a10 */ /* 0x040fe20007ffe0ff */
[----:B------:R1:W-:Y:S01]  /*259a0*/  @P1 STG.E [R8.64], R16 ;  /* 0x0000001008001986 */ /* 0x0003e2000c101908 */
[----:B------:R-:W-:Y:S01]  /*259b0*/  IMAD.WIDE R36, R45, 0x4, R6 ;  /* 0x000000042d247825 */ /* 0x000fe200078e0206 */
[----:B------:R-:W-:-:S03]  /*259c0*/  ISETP.GE.AND P1, PT, R143, c[0x0][0x17c], PT ;  /* 0x00005f008f007a0c */ /* 0x000fc60003f26270 */
[----:B------:R-:W-:Y:S01]  /*259d0*/  IMAD.WIDE R38, R45, 0x4, R10 ;  /* 0x000000042d267825 */ /* 0x000fe200078e020a */
[----:B------:R-:W-:-:S03]  /*259e0*/  ISETP.LT.AND P4, PT, R207, c[0x0][0x178], !P4 ;  /* 0x00005e00cf007a0c */ /* 0x000fc60006781270 */
[----:B------:R-:W-:-:S04]  /*259f0*/  IMAD.WIDE R44, R65, 0x4, R6 ;  /* 0x00000004412c7825 */ /* 0x000fc800078e0206 */
[----:B-1----:R-:W-:-:S05]  /*25a00*/  IMAD.WIDE R8, R73, 0x4, R10 ;  /* 0x0000000449087825 */ /* 0x002fca00078e020a */
[----:B------:R1:W-:Y:S01]  /*25a10*/  @P3 STG.E [R8.64], R100 ;  /* 0x0000006408003986 */ /* 0x0003e2000c101908 */
[C---:B------:R-:W-:Y:S01]  /*25a20*/  IMAD.WIDE R46, R65.reuse, 0x4, R10 ;  /* 0x00000004412e7825 */ /* 0x040fe200078e020a */
[----:B------:R-:W-:Y:S02]  /*25a30*/  IADD3 R65, R65, c[0x0][0x198], RZ ;  /* 0x0000660041417a10 */ /* 0x000fe40007ffe0ff */
[----:B------:R1:W-:Y:S01]  /*25a40*/  @P5 STG.E [R36.64], R17 ;  /* 0x0000001124005986 */ /* 0x0003e2000c101908 */
[----:B------:R-:W-:Y:S02]  /*25a50*/  ISETP.LT.AND P5, PT, R205, c[0x0][0x178], !P0 ;  /* 0x00005e00cd007a0c */ /* 0x000fe400047a1270 */
[----:B------:R-:W-:Y:S01]  /*25a60*/  ISETP.LT.AND P0, PT, R207, c[0x0][0x178], !P0 ;  /* 0x00005e00cf007a0c */ /* 0x000fe20004701270 */
[----:B------:R4:W-:Y:S04]  /*25a70*/  @P2 STG.E [R38.64], R101 ;  /* 0x0000006526002986 */ /* 0x0009e8000c101908 */
[----:B------:R-:W-:Y:S01]  /*25a80*/  @P6 STG.E [R44.64], R28 ;  /* 0x0000001c2c006986 */ /* 0x000fe2000c101908 */
[----:B------:R-:W-:-:S02]  /*25a90*/  ISETP.LT.AND P6, PT, R205, c[0x0][0x178], !P1 ;  /* 0x00005e00cd007a0c */ /* 0x000fc40004fc1270 */
[C---:B------:R-:W-:Y:S01]  /*25aa0*/  IADD3 R67, R65.reuse, c[0x0][0x198], RZ ;  /* 0x0000660041437a10 */ /* 0x040fe20007ffe0ff */
[----:B-1----:R-:W-:Y:S01]  /*25ab0*/  IMAD.WIDE R8, R65, 0x4, R6 ;  /* 0x0000000441087825 */ /* 0x002fe200078e0206 */
[----:B------:R-:W-:-:S03]  /*25ac0*/  ISETP.GE.AND P3, PT, R142, c[0x0][0x17c], PT ;  /* 0x00005f008e007a0c */ /* 0x000fc60003f66270 */
[----:B------:R-:W-:Y:S01]  /*25ad0*/  IMAD.WIDE R16, R65, 0x4, R10 ;  /* 0x0000000441107825 */ /* 0x000fe200078e020a */
[----:B------:R-:W-:Y:S01]  /*25ae0*/  ISETP.GE.AND P2, PT, R141, c[0x0][0x17c], PT ;  /* 0x00005f008d007a0c */ /* 0x000fe20003f46270 */
[----:B----4-:R1:W-:Y:S02]  /*25af0*/  @P4 STG.E [R46.64], R76 ;  /* 0x0000004c2e004986 */ /* 0x0103e4000c101908 */
[----:B------:R-:W-:Y:S01]  /*25b00*/  IMAD.WIDE R36, R67, 0x4, R6 ;  /* 0x0000000443247825 */ /* 0x000fe200078e0206 */
[----:B------:R-:W-:Y:S01]  /*25b10*/  ISETP.LT.AND P1, PT, R207, c[0x0][0x178], !P1 ;  /* 0x00005e00cf007a0c */ /* 0x000fe20004f21270 */
[----:B------:R4:W-:Y:S01]  /*25b20*/  @P5 STG.E [R8.64], R29 ;  /* 0x0000001d08005986 */ /* 0x0009e2000c101908 */
[----:B------:R-:W-:Y:S01]  /*25b30*/  ISETP.LT.AND P5, PT, R205, c[0x0][0x178], !P3 ;  /* 0x00005e00cd007a0c */ /* 0x000fe20005fa1270 */
[C---:B------:R-:W-:Y:S01]  /*25b40*/  IMAD.WIDE R38, R67.reuse, 0x4, R10 ;  /* 0x0000000443267825 */ /* 0x040fe200078e020a */
[----:B------:R-:W-:Y:S01]  /*25b50*/  IADD3 R67, R67, c[0x0][0x198], RZ ;  /* 0x0000660043437a10 */ /* 0x000fe20007ffe0ff */
[----:B------:R4:W-:Y:S01]  /*25b60*/  @P0 STG.E [R16.64], R77 ;  /* 0x0000004d10000986 */ /* 0x0009e2000c101908 */
[----:B------:R-:W-:-:S03]  /*25b70*/  ISETP.LT.AND P3, PT, R207, c[0x0][0x178], !P3 ;  /* 0x00005e00cf007a0c */ /* 0x000fc60005f61270 */
[----:B------:R-:W-:Y:S01]  /*25b80*/  @P6 STG.E [R36.64], R24 ;  /* 0x0000001824006986 */ /* 0x000fe2000c101908 */
[----:B------:R-:W-:Y:S02]  /*25b90*/  ISETP.LT.AND P6, PT, R205, c[0x0][0x178], !P2 ;  /* 0x00005e00cd007a0c */ /* 0x000fe400057c1270 */
[----:B------:R-:W-:Y:S01]  /*25ba0*/  ISETP.LT.AND P2, PT, R207, c[0x0][0x178], !P2 ;  /* 0x00005e00cf007a0c */ /* 0x000fe20005741270 */
[----:B-1----:R-:W3:Y:S01]  /*25bb0*/  LDL.LU R46, [R1+0xdb4] ;  /* 0x000db400012e7983 */ /* 0x002ee20000300800 */
[C---:B------:R-:W-:Y:S01]  /*25bc0*/  IADD3 R47, R67.reuse, c[0x0][0x198], RZ ;  /* 0x00006600432f7a10 */ /* 0x040fe20007ffe0ff */
[----:B------:R-:W-:-:S04]  /*25bd0*/  IMAD.WIDE R44, R67, 0x4, R6 ;  /* 0x00000004432c7825 */ /* 0x000fc800078e0206 */
[----:B----4-:R-:W-:Y:S01]  /*25be0*/  IMAD.WIDE R8, R67, 0x4, R10 ;  /* 0x0000000443087825 */ /* 0x010fe200078e020a */
[----:B------:R1:W-:Y:S03]  /*25bf0*/  @P1 STG.E [R38.64], R40 ;  /* 0x0000002826001986 */ /* 0x0003e6000c101908 */
[C---:B------:R-:W-:Y:S01]  /*25c00*/  IMAD.WIDE R16, R47.reuse, 0x4, R6 ;  /* 0x000000042f107825 */ /* 0x040fe200078e0206 */
[----:B------:R4:W-:Y:S03]  /*25c10*/  @P5 STG.E [R44.64], R25 ;  /* 0x000000192c005986 */ /* 0x0009e6000c101908 */
[----:B------:R-:W-:Y:S01]  /*25c20*/  IMAD.WIDE R28, R47, 0x4, R10 ;  /* 0x000000042f1c7825 */ /* 0x000fe200078e020a */
[----:B------:R2:W-:Y:S04]  /*25c30*/  @P3 STG.E [R8.64], R41 ;  /* 0x0000002908003986 */ /* 0x0005e8000c101908 */
[----:B------:R-:W-:Y:S04]  /*25c40*/  @P6 STG.E [R16.64], R20 ;  /* 0x0000001410006986 */ /* 0x000fe8000c101908 */
[----:B-1----:R-:W3:Y:S04]  /*25c50*/  LDL.LU R40, [R1+0xdb0] ;  /* 0x000db00001287983 */ /* 0x002ee80000300800 */
[----:B------:R1:W-:Y:S04]  /*25c60*/  @P2 STG.E [R28.64], R32 ;  /* 0x000000201c002986 */ /* 0x0003e8000c101908 */
[----:B------:R-:W3:Y:S01]  /*25c70*/  LDL.LU R38, [R1+0xdac] ;  /* 0x000dac0001267983 */ /* 0x000ee20000300800 */
[----:B--2---:R-:W-:-:S03]  /*25c80*/  ISETP.GE.AND P2, PT, R0, c[0x0][0x17c], PT ;  /* 0x00005f0000007a0c */ /* 0x004fc60003f46270 */
[----:B------:R-:W2:Y:S01]  /*25c90*/  LDL.LU R0, [R1+0xda8] ;  /* 0x000da80001007983 */ /* 0x000ea20000300800 */
[----:B------:R-:W-:Y:S02]  /*25ca0*/  ISETP.GE.AND P4, PT, R140, c[0x0][0x17c], PT ;  /* 0x00005f008c007a0c */ /* 0x000fe40003f86270 */
[----:B---3--:R-:W-:Y:S02]  /*25cb0*/  ISETP.GE.AND P0, PT, R72, c[0x0][0x17c], PT ;  /* 0x00005f0048007a0c */ /* 0x008fe40003f06270 */
[----:B------:R-:W-:Y:S02]  /*25cc0*/  IADD3 R47, R47, c[0x0][0x198], RZ ;  /* 0x000066002f2f7a10 */ /* 0x000fe40007ffe0ff */
[----:B------:R-:W-:Y:S02]  /*25cd0*/  ISETP.LT.AND P5, PT, R205, c[0x0][0x178], !P4 ;  /* 0x00005e00cd007a0c */ /* 0x000fe400067a1270 */
[----:B------:R-:W-:Y:S02]  /*25ce0*/  ISETP.LT.AND P4, PT, R207, c[0x0][0x178], !P4 ;  /* 0x00005e00cf007a0c */ /* 0x000fe40006781270 */
[----:B------:R-:W-:Y:S01]  /*25cf0*/  ISETP.LT.AND P6, PT, R205, c[0x0][0x178], !P0 ;  /* 0x00005e00cd007a0c */ /* 0x000fe200047c1270 */
[----:B----4-:R-:W-:-:S04]  /*25d00*/  IMAD.WIDE R24, R47, 0x4, R6 ;  /* 0x000000042f187825 */ /* 0x010fc800078e0206 */
[C---:B------:R-:W-:Y:S01]  /*25d10*/  IMAD.WIDE R36, R47.reuse, 0x4, R10 ;  /* 0x000000042f247825 */ /* 0x040fe200078e020a */
[----:B------:R-:W-:Y:S02]  /*25d20*/  IADD3 R47, R47, c[0x0][0x198], RZ ;  /* 0x000066002f2f7a10 */ /* 0x000fe40007ffe0ff */
[----:B------:R-:W-:-:S03]  /*25d30*/  ISETP.GE.AND P1, PT, R66, c[0x0][0x17c], PT ;  /* 0x00005f0042007a0c */ /* 0x000fc60003f26270 */
[--C-:B------:R-:W-:Y:S01]  /*25d40*/  IMAD.WIDE R8, R47, 0x4, R6.reuse ;  /* 0x000000042f087825 */ /* 0x100fe200078e0206 */
[----:B------:R-:W-:Y:S01]  /*25d50*/  ISETP.GE.AND P3, PT, R64, c[0x0][0x17c], PT ;  /* 0x00005f0040007a0c */ /* 0x000fe20003f66270 */
[----:B------:R3:W-:Y:S01]  /*25d60*/  @P5 STG.E [R24.64], R21 ;  /* 0x0000001518005986 */ /* 0x0007e2000c101908 */
[----:B------:R-:W-:Y:S02]  /*25d70*/  ISETP.LT.AND P0, PT, R207, c[0x0][0x178], !P0 ;  /* 0x00005e00cf007a0c */ /* 0x000fe40004701270 */
[----:B------:R-:W-:Y:S01]  /*25d80*/  IADD3 R39, R47, c[0x0][0x198], RZ ;  /* 0x000066002f277a10 */ /* 0x000fe20007ffe0ff */
[----:B------:R4:W-:Y:S01]  /*25d90*/  @P4 STG.E [R36.64], R33 ;  /* 0x0000002124004986 */ /* 0x0009e2000c101908 */
[----:B------:R-:W-:Y:S02]  /*25da0*/  ISETP.LT.AND P5, PT, R205, c[0x0][0x178], !P1 ;  /* 0x00005e00cd007a0c */ /* 0x000fe40004fa1270 */
[----:B------:R-:W-:Y:S01]  /*25db0*/  ISETP.LT.AND P1, PT, R207, c[0x0][0x178], !P1 ;  /* 0x00005e00cf007a0c */ /* 0x000fe20004f21270 */
[----:B------:R3:W-:Y:S01]  /*25dc0*/  @P6 STG.E [R8.64], R18 ;  /* 0x0000001208006986 */ /* 0x0007e2000c101908 */
[----:B------:R-:W-:Y:S01]  /*25dd0*/  ISETP.LT.AND P6, PT, R205, c[0x0][0x178], !P3 ;  /* 0x00005e00cd007a0c */ /* 0x000fe20005fc1270 */
[----:B-1----:R-:W-:Y:S01]  /*25de0*/  IMAD.WIDE R28, R39, 0x4, R6 ;  /* 0x00000004271c7825 */ /* 0x002fe200078e0206 */
[----:B------:R-:W-:-:S03]  /*25df0*/  ISETP.LT.AND P3, PT, R207, c[0x0][0x178], !P3 ;  /* 0x00005e00cf007a0c */ /* 0x000fc60005f61270 */
[C-C-:B---3--:R-:W-:Y:S01]  /*25e00*/  IMAD.WIDE R20, R39.reuse, 0x4, R10.reuse ;  /* 0x0000000427147825 */ /* 0x148fe200078e020a */
[----:B------:R-:W-:Y:S01]  /*25e10*/  IADD3 R39, R39, c[0x0][0x198], RZ ;  /* 0x0000660027277a10 */ /* 0x000fe20007ffe0ff */
[----:B----4-:R-:W3:Y:S02]  /*25e20*/  LDL.LU R37, [R1+0xda4] ;  /* 0x000da40001257983 */ /* 0x010ee40000300800 */
[----:B------:R-:W-:Y:S02]  /*25e30*/  IMAD.WIDE R16, R47, 0x4, R10 ;  /* 0x000000042f107825 */ /* 0x000fe400078e020a */
[----:B------:R-:W4:Y:S02]  /*25e40*/  LDL.LU R36, [R1+0xda0] ;  /* 0x000da00001247983 */ /* 0x000f240000300800 */
[C---:B------:R-:W-:Y:S02]  /*25e50*/  IMAD.WIDE R24, R39.reuse, 0x4, R6 ;  /* 0x0000000427187825 */ /* 0x040fe400078e0206 */
[----:B------:R-:W-:Y:S02]  /*25e60*/  @P0 STG.E [R16.64], R102 ;  /* 0x0000006610000986 */ /* 0x000fe4000c101908 */
[----:B------:R-:W-:-:S02]  /*25e70*/  IMAD.WIDE R8, R39, 0x4, R10 ;  /* 0x0000000427087825 */ /* 0x000fc400078e020a */
[----:B------:R1:W-:Y:S04]  /*25e80*/  @P5 STG.E [R28.64], R19 ;  /* 0x000000131c005986 */ /* 0x0003e8000c101908 */
[----:B------:R1:W-:Y:S04]  /*25e90*/  @P1 STG.E [R20.64], R103 ;  /* 0x0000006714001986 */ /* 0x0003e8000c101908 */
[----:B------:R1:W-:Y:S04]  /*25ea0*/  @P6 STG.E [R24.64], R30 ;  /* 0x0000001e18006986 */ /* 0x0003e8000c101908 */
[----:B------:R1:W-:Y:S04]  /*25eb0*/  @P3 STG.E [R8.64], R78 ;  /* 0x0000004e08003986 */ /* 0x0003e8000c101908 */
[----:B------:R-:W3:Y:S01]  /*25ec0*/  LDL.LU R32, [R1+0xd9c] ;  /* 0x000d9c0001207983 */ /* 0x000ee20000300800 */
[----:B--2---:R-:W-:-:S03]  /*25ed0*/  ISETP.GE.AND P3, PT, R0, c[0x0][0x17c], PT ;  /* 0x00005f0000007a0c */ /* 0x004fc60003f66270 */
[----:B------:R-:W2:Y:S01]  /*25ee0*/  LDL.LU R0, [R1+0xd98] ;  /* 0x000d980001007983 */ /* 0x000ea20000300800 */
[----:B------:R-:W-:Y:S02]  /*25ef0*/  ISETP.GE.AND P4, PT, R46, c[0x0][0x17c], PT ;  /* 0x00005f002e007a0c */ /* 0x000fe40003f86270 */
[----:B------:R-:W-:Y:S01]  /*25f00*/  IADD3 R33, R39, c[0x0][0x198], RZ ;  /* 0x0000660027217a10 */ /* 0x000fe20007ffe0ff */
[----:B-1----:R-:W4:Y:S01]  /*25f10*/  LDL.LU R28, [R1+0xd94] ;  /* 0x000d9400011c7983 */ /* 0x002f220000300800 */
[----:B------:R-:W-:Y:S02]  /*25f20*/  ISETP.LT.AND P5, PT, R205, c[0x0][0x178], !P2 ;  /* 0x00005e00cd007a0c */ /* 0x000fe400057a1270 */
[----:B------:R-:W-:Y:S02]  /*25f30*/  ISETP.LT.AND P2, PT, R207, c[0x0][0x178], !P2 ;  /* 0x00005e00cf007a0c */ /* 0x000fe40005741270 */
[----:B------:R-:W-:Y:S01]  /*25f40*/  ISETP.LT.AND P6, PT, R205, c[0x0][0x178], !P4 ;  /* 0x00005e00cd007a0c */ /* 0x000fe200067c1270 */
[----:B------:R-:W-:-:S04]  /*25f50*/  IMAD.WIDE R16, R33, 0x4, R6 ;  /* 0x0000000421107825 */ /* 0x000fc800078e0206 */
[C---:B------:R-:W-:Y:S01]  /*25f60*/  IMAD.WIDE R18, R33.reuse, 0x4, R10 ;  /* 0x0000000421127825 */ /* 0x040fe200078e020a */
[----:B------:R-:W-:Y:S02]  /*25f70*/  IADD3 R33, R33, c[0x0][0x198], RZ ;  /* 0x0000660021217a10 */ /* 0x000fe40007ffe0ff */
[----:B------:R-:W-:-:S03]  /*25f80*/  ISETP.GE.AND P0, PT, R40, c[0x0][0x17c], PT ;  /* 0x00005f0028007a0c */ /* 0x000fc60003f06270 */
[----:B------:R-:W-:Y:S01]  /*25f90*/  IMAD.WIDE R20, R33, 0x4, R6 ;  /* 0x0000000421147825 */ /* 0x000fe200078e0206 */
[----:B------:R-:W-:Y:S01]  /*25fa0*/  ISETP.GE.AND P1, PT, R38, c[0x0][0x17c], PT ;  /* 0x00005f0026007a0c */ /* 0x000fe20003f26270 */
[----:B------:R1:W-:Y:S01]  /*25fb0*/  @P5 STG.E [R16.64], R31 ;  /* 0x0000001f10005986 */ /* 0x0003e2000c101908 */
[----:B------:R-:W-:Y:S01]  /*25fc0*/  ISETP.LT.AND P4, PT, R207, c[0x0][0x178], !P4 ;  /* 0x00005e00cf007a0c */ /* 0x000fe20006781270 */
[----:B------:R-:W-:Y:S01]  /*25fd0*/  IMAD.WIDE R24, R33, 0x4, R10 ;  /* 0x0000000421187825 */ /* 0x000fe200078e020a */
[----:B------:R-:W-:Y:S01]  /*25fe0*/  ISETP.LT.AND P5, PT, R205, c[0x0][0x178], !P0 ;  /* 0x00005e00cd007a0c */ /* 0x000fe200047a1270 */
[----:B------:R1:W-:Y:S01]  /*25ff0*/  @P2 STG.E [R18.64], R79 ;  /* 0x0000004f12002986 */ /* 0x0003e2000c101908 */
[----:B------:R-:W-:Y:S02]  /*26000*/  ISETP.LT.AND P0, PT, R207, c[0x0][0x178], !P0 ;  /* 0x00005e00cf007a0c */ /* 0x000fe40004701270 */
[----:B------:R-:W-:Y:S01]  /*26010*/  IADD3 R33, R33, c[0x0][0x198], RZ ;  /* 0x0000660021217a10 */ /* 0x000fe20007ffe0ff */
[----:B------:R1:W-:Y:S01]  /*26020*/  @P6 STG.E [R20.64], R26 ;  /* 0x0000001a14006986 */ /* 0x0003e2000c101908 */
[----:B------:R-:W-:-:S02]  /*26030*/  ISETP.LT.AND P6, PT, R205, c[0x0][0x178], !P1 ;  /* 0x00005e00cd007a0c */ /* 0x000fc40004fc1270 */
[----:B------:R-:W-:Y:S02]  /*26040*/  ISETP.LT.AND P1, PT, R207, c[0x0][0x178], !P1 ;  /* 0x00005e00cf007a0c */ /* 0x000fe40004f21270 */
[C---:B------:R-:W-:Y:S01]  /*26050*/  IADD3 R29, R33.reuse, c[0x0][0x198], RZ ;  /* 0x00006600211d7a10 */ /* 0x040fe20007ffe0ff */
[C---:B------:R-:W-:Y:S01]  /*26060*/  IMAD.WIDE R8, R33.reuse, 0x4, R6 ;  /* 0x0000000421087825 */ /* 0x040fe200078e0206 */
[----:B------:R-:W-:Y:S03]  /*26070*/  @P4 STG.E [R24.64], R42 ;  /* 0x0000002a18004986 */ /* 0x000fe6000c101908 */
[----:B-1----:R-:W-:Y:S01]  /*26080*/  IMAD.WIDE R16, R33, 0x4, R10 ;  /* 0x0000000421107825 */ /* 0x002fe200078e020a */
[----:B------:R1:W-:Y:S03]  /*26090*/  @P5 STG.E [R8.64], R27 ;  /* 0x0000001b08005986 */ /* 0x0003e6000c101908 */
[C---:B------:R-:W-:Y:S01]  /*260a0*/  IMAD.WIDE R18, R29.reuse, 0x4, R6 ;  /* 0x000000041d127825 */ /* 0x040fe200078e0206 */
[----:B------:R1:W-:Y:S03]  /*260b0*/  @P0 STG.E [R16.64], R43 ;  /* 0x0000002b10000986 */ /* 0x0003e6000c101908 */
[----:B------:R-:W-:Y:S01]  /*260c0*/  IMAD.WIDE R20, R29, 0x4, R10 ;  /* 0x000000041d147825 */ /* 0x000fe200078e020a */
[----:B------:R1:W-:Y:S04]  /*260d0*/  @P6 STG.E [R18.64], R22 ;  /* 0x0000001612006986 */ /* 0x0003e8000c101908 */
[----:B------:R-:W4:Y:S04]  /*260e0*/  LDL.LU R26, [R1+0xd90] ;  /* 0x000d9000011a7983 */ /* 0x000f280000300800 */
[----:B------:R1:W-:Y:S04]  /*260f0*/  @P1 STG.E [R20.64], R34 ;  /* 0x0000002214001986 */ /* 0x0003e8000c101908 */
[----:B------:R-:W4:Y:S01]  /*26100*/  LDL.LU R30, [R1+0xd8c] ;  /* 0x000d8c00011e7983 */ /* 0x000f220000300800 */
[----:B--2---:R-:W-:-:S03]  /*26110*/  ISETP.GE.AND P1, PT, R0, c[0x0][0x17c], PT ;  /* 0x00005f0000007a0c */ /* 0x004fc60003f26270 */
[----:B------:R-:W2:Y:S01]  /*26120*/  LDL.LU R0, [R1+0xd88] ;  /* 0x000d880001007983 */ /* 0x000ea20000300800 */
[----:B---3--:R-:W-:Y:S02]  /*26130*/  ISETP.GE.AND P2, PT, R37, c[0x0][0x17c], PT ;  /* 0x00005f0025007a0c */ /* 0x008fe40003f46270 */
[----:B------:R-:W-:Y:S02]  /*26140*/  ISETP.LT.AND P5, PT, R205, c[0x0][0x178], !P3 ;  /* 0x00005e00cd007a0c */ /* 0x000fe40005fa1270 */
[----:B------:R-:W-:Y:S02]  /*26150*/  IADD3 R29, R29, c[0x0][0x198], RZ ;  /* 0x000066001d1d7a10 */ /* 0x000fe40007ffe0ff */
[----:B------:R-:W-:Y:S02]  /*26160*/  ISETP.LT.AND P3, PT, R207, c[0x0][0x178], !P3 ;  /* 0x00005e00cf007a0c */ /* 0x000fe40005f61270 */
[----:B------:R-:W-:Y:S02]  /*26170*/  ISETP.LT.AND P6, PT, R205, c[0x0][0x178], !P2 ;  /* 0x00005e00cd007a0c */ /* 0x000fe400057c1270 */
[C---:B-1----:R-:W-:Y:S01]  /*26180*/  IADD3 R27, R29.reuse, c[0x0][0x198], RZ ;  /* 0x000066001d1b7a10 */ /* 0x042fe20007ffe0ff */
[----:B------:R-:W-:Y:S01]  /*26190*/  IMAD.WIDE R24, R29, 0x4, R6 ;  /* 0x000000041d187825 */ /* 0x000fe200078e0206 */
[----:B----4-:R-:W-:-:S03]  /*261a0*/  ISETP.GE.AND P4, PT, R36, c[0x0][0x17c], PT ;  /* 0x00005f0024007a0c */ /* 0x010fc60003f86270 */
[----:B------:R-:W-:Y:S01]  /*261b0*/  IMAD.WIDE R8, R29, 0x4, R10 ;  /* 0x000000041d087825 */ /* 0x000fe200078e020a */
[----:B------:R-:W-:-:S03]  /*261c0*/  ISETP.GE.AND P0, PT, R32, c[0x0][0x17c], PT ;  /* 0x00005f0020007a0c */ /* 0x000fc60003f06270 */
[----:B------:R-:W-:Y:S01]  /*261d0*/  IMAD.WIDE R16, R27, 0x4, R6 ;  /* 0x000000041b107825 */ /* 0x000fe200078e0206 */
[----:B------:R-:W-:Y:S01]  /*261e0*/  ISETP.LT.AND P2, PT, R207, c[0x0][0x178], !P2 ;  /* 0x00005e00cf007a0c */ /* 0x000fe20005741270 */
[----:B------:R1:W-:Y:S02]  /*261f0*/  @P5 STG.E [R24.64], R23 ;  /* 0x0000001718005986 */ /* 0x0003e4000c101908 */
[C---:B------:R-:W-:Y:S01]  /*26200*/  IMAD.WIDE R18, R27.reuse, 0x4, R10 ;  /* 0x000000041b127825 */ /* 0x040fe200078e020a */
[----:B------:R-:W-:Y:S01]  /*26210*/  IADD3 R27, R27, c[0x0][0x198], RZ ;  /* 0x000066001b1b7a10 */ /* 0x000fe20007ffe0ff */
[----:B------:R3:W-:Y:S01]  /*26220*/  @P3 STG.E [R8.64], R35 ;  /* 0x0000002308003986 */ /* 0x0007e2000c101908 */
[----:B------:R-:W-:Y:S02]  /*26230*/  ISETP.LT.AND P5, PT, R205, c[0x0][0x178], !P4 ;  /* 0x00005e00cd007a0c */ /* 0x000fe400067a1270 */
[----:B------:R-:W-:Y:S01]  /*26240*/  ISETP.LT.AND P4, PT, R207, c[0x0][0x178], !P4 ;  /* 0x00005e00cf007a0c */ /* 0x000fe20006781270 */
[----:B------:R4:W-:Y:S01]  /*26250*/  @P6 STG.E [R16.64], R96 ;  /* 0x0000006010006986 */ /* 0x0009e2000c101908 */
[----:B------:R-:W-:Y:S01]  /*26260*/  ISETP.LT.AND P6, PT, R205, c[0x0][0x178], !P0 ;  /* 0x00005e00cd007a0c */ /* 0x000fe200047c1270 */
[----:B------:R-:W-:Y:S01]  /*26270*/  IMAD.WIDE R20, R27, 0x4, R6 ;  /* 0x000000041b147825 */ /* 0x000fe200078e0206 */
[----:B------:R-:W-:-:S03]  /*26280*/  ISETP.LT.AND P0, PT, R207, c[0x0][0x178], !P0 ;  /* 0x00005e00cf007a0c */ /* 0x000fc60004701270 */
[C---:B-1----:R-:W-:Y:S01]  /*26290*/  IMAD.WIDE R22, R27.reuse, 0x4, R10 ;  /* 0x000000041b167825 */ /* 0x042fe200078e020a */
[----:B------:R-:W-:Y:S02]  /*262a0*/  IADD3 R27, R27, c[0x0][0x198], RZ ;  /* 0x000066001b1b7a10 */ /* 0x000fe40007ffe0ff */
[----:B------:R-:W-:Y:S02]  /*262b0*/  ISETP.GE.AND P3, PT, R28, c[0x0][0x17c], PT ;  /* 0x00005f001c007a0c */ /* 0x000fe40003f66270 */
[----:B------:R-:W2:Y:S01]  /*262c0*/  LDL.LU R28, [R1+0xd84] ;  /* 0x000d8400011c7983 */ /* 0x000ea20000300800 */
[----:B---3--:R-:W-:-:S03]  /*262d0*/  IMAD.WIDE R8, R27, 0x4, R6 ;  /* 0x000000041b087825 */ /* 0x008fc600078e0206 */
[----:B------:R1:W-:Y:S01]  /*262e0*/  @P2 STG.E [R18.64], R120 ;  /* 0x0000007812002986 */ /* 0x0003e2000c101908 */
[----:B----4-:R-:W-:-:S03]  /*262f0*/  IMAD.WIDE R16, R27, 0x4, R10 ;  /* 0x000000041b107825 */ /* 0x010fc600078e020a */
[----:B------:R3:W-:Y:S01]  /*26300*/  @P5 STG.E [R20.64], R97 ;  /* 0x0000006114005986 */ /* 0x0007e2000c101908 */
[----:B------:R-:W-:-:S03]  /*26310*/  ISETP.GE.AND P2, PT, R26, c[0x0][0x17c], PT ;  /* 0x00005f001a007a0c */ /* 0x000fc60003f46270 */
[----:B------:R4:W-:Y:S04]  /*26320*/  @P4 STG.E [R22.64], R121 ;  /* 0x0000007916004986 */ /* 0x0009e8000c101908 */
[----:B------:R-:W-:Y:S04]  /*26330*/  @P6 STG.E [R8.64], R56 ;  /* 0x0000003808006986 */ /* 0x000fe8000c101908 */
[----:B------:R-:W2:Y:S04]  /*26340*/  LDL.LU R26, [R1+0xd80] ;  /* 0x000d8000011a7983 */ /* 0x000ea80000300800 */
[----:B------:R1:W-:Y:S04]  /*26350*/  @P0 STG.E [R16.64], R116 ;  /* 0x0000007410000986 */ /* 0x0003e8000c101908 */
[----:B------:R-:W2:Y:S02]  /*26360*/  LDL.LU R24, [R1+0xd7c] ;  /* 0x000d7c0001187983 */ /* 0x000ea40000300800 */
[----:B--2---:R-:W-:-:S02]  /*26370*/  ISETP.GE.AND P0, PT, R0, c[0x0][0x17c], PT ;  /* 0x00005f0000007a0c */ /* 0x004fc40003f06270 */
[----:B------:R-:W2:Y:S01]  /*26380*/  LDL.LU R0, [R1+0xd78] ;  /* 0x000d780001007983 */ /* 0x000ea20000300800 */
[----:B------:R-:W-:Y:S02]  /*26390*/  IADD3 R25, R27, c[0x0][0x198], RZ ;  /* 0x000066001b197a10 */ /* 0x000fe40007ffe0ff */
[----:B------:R-:W-:Y:S02]  /*263a0*/  ISETP.LT.AND P5, PT, R205, c[0x0][0x178], !P1 ;  /* 0x00005e00cd007a0c */ /* 0x000fe40004fa1270 */
[----:B------:R-:W-:Y:S02]  /*263b0*/  ISETP.LT.AND P1, PT, R207, c[0x0][0x178], !P1 ;  /* 0x00005e00cf007a0c */ /* 0x000fe40004f21270 */
[----:B------:R-:W-:Y:S01]  /*263c0*/  ISETP.LT.AND P6, PT, R205, c[0x0][0x178], !P3 ;  /* 0x00005e00cd007a0c */ /* 0x000fe20005fc1270 */
[----:B-1----:R-:W-:-:S04]  /*263d0*/  IMAD.WIDE R18, R25, 0x4, R6 ;  /* 0x0000000419127825 */ /* 0x002fc800078e0206 */
[C---:B---3--:R-:W-:Y:S01]  /*263e0*/  IMAD.WIDE R20, R25.reuse, 0x4, R10 ;  /* 0x0000000419147825 */ /* 0x048fe200078e020a */
[----:B------:R-:W-:Y:S02]  /*263f0*/  IADD3 R25, R25, c[0x0][0x198], RZ ;  /* 0x0000660019197a10 */ /* 0x000fe40007ffe0ff */
[----:B------:R-:W-:-:S03]  /*26400*/  ISETP.GE.AND P4, PT, R30, c[0x0][0x17c], PT ;  /* 0x00005f001e007a0c */ /* 0x000fc60003f86270 */
[--C-:B----4-:R-:W-:Y:S01]  /*26410*/  IMAD.WIDE R22, R25, 0x4, R6.reuse ;  /* 0x0000000419167825 */ /* 0x110fe200078e0206 */
        /* <DEDUP_REMOVED lines=11> */
[----:B------:R-:W-:-:S03]  /*264d0*/  IADD3 R27, R27, c[0x0][0x198], RZ ;  /* 0x000066001b1b7a10 */ /* 0x000fc60007ffe0ff */
[----:B------:R-:W-:Y:S01]  /*264e0*/  IMAD.WIDE R8, R25, 0x4, R10 ;  /* 0x0000000419087825 */ /* 0x000fe200078e020a */
[----:B------:R-:W-:Y:S02]  /*264f0*/  ISETP.GE.AND P1, PT, R28, c[0x0][0x17c], PT ;  /* 0x00005f001c007a0c */ /* 0x000fe40003f26270 */
[----:B------:R-:W2:Y:S01]  /*26500*/  LDL.LU R28, [R1+0xd74] ;  /* 0x000d7400011c7983 */ /* 0x000ea20000300800 */
[----:B---3--:R-:W-:-:S03]  /*26510*/  IMAD.WIDE R20, R27, 0x4, R6 ;  /* 0x000000041b147825 */ /* 0x008fc600078e0206 */
[----:B------:R1:W-:Y:S01]  /*26520*/  @P3 STG.E [R8.64], R92 ;  /* 0x0000005c08003986 */ /* 0x0003e2000c101908 */
[----:B----4-:R-:W-:-:S03]  /*26530*/  IMAD.WIDE R22, R27, 0x4, R10 ;  /* 0x000000041b167825 */ /* 0x010fc600078e020a */
[----:B------:R3:W-:Y:S04]  /*26540*/  @P5 STG.E [R16.64], R53 ;  /* 0x0000003510005986 */ /* 0x0007e8000c101908 */
[----:B------:R4:W-:Y:S04]  /*26550*/  @P2 STG.E [R18.64], R93 ;  /* 0x0000005d12002986 */ /* 0x0009e8000c101908 */
[----:B------:R1:W-:Y:S01]  /*26560*/  @P6 STG.E [R20.64], R48 ;  /* 0x0000003014006986 */ /* 0x0003e2000c101908 */
[----:B------:R-:W-:-:S03]  /*26570*/  ISETP.GE.AND P3, PT, R26, c[0x0][0x17c], PT ;  /* 0x00005f001a007a0c */ /* 0x000fc60003f66270 */
[----:B------:R-:W2:Y:S04]  /*26580*/  LDL.LU R26, [R1+0xd70] ;  /* 0x000d7000011a7983 */ /* 0x000ea80000300800 */
[----:B------:R1:W-:Y:S01]  /*26590*/  @P4 STG.E [R22.64], R80 ;  /* 0x0000005016004986 */ /* 0x0003e2000c101908 */
[----:B------:R-:W-:-:S03]  /*265a0*/  ISETP.GE.AND P2, PT, R24, c[0x0][0x17c], PT ;  /* 0x00005f0018007a0c */ /* 0x000fc60003f46270 */
[----:B------:R-:W2:Y:S02]  /*265b0*/  LDL.LU R24, [R1+0xd6c] ;  /* 0x000d6c0001187983 */ /* 0x000ea40000300800 */
[----:B--2---:R-:W-:Y:S02]  /*265c0*/  ISETP.GE.AND P4, PT, R0, c[0x0][0x17c], PT ;  /* 0x00005f0000007a0c */ /* 0x004fe40003f86270 */
[----:B------:R-:W2:Y:S01]  /*265d0*/  LDL.LU R0, [R1+0xd68] ;  /* 0x000d680001007983 */ /* 0x000ea20000300800 */
[----:B------:R-:W-:Y:S02]  /*265e0*/  ISETP.LT.AND P5, PT, R205, c[0x0][0x178], !P0 ;  /* 0x00005e00cd007a0c */ /* 0x000fe400047a1270 */
[----:B------:R-:W-:Y:S02]  /*265f0*/  ISETP.LT.AND P0, PT, R207, c[0x0][0x178], !P0 ;  /* 0x00005e00cf007a0c */ /* 0x000fe40004701270 */
[----:B------:R-:W-:Y:S02]  /*26600*/  IADD3 R27, R27, c[0x0][0x198], RZ ;  /* 0x000066001b1b7a10 */ /* 0x000fe40007ffe0ff */
[----:B------:R-:W-:-:S02]  /*26610*/  ISETP.LT.AND P6, PT, R205, c[0x0][0x178], !P1 ;  /* 0x00005e00cd007a0c */ /* 0x000fc40004fc1270 */
[C---:B------:R-:W-:Y:S01]  /*26620*/  IADD3 R25, R27.reuse, c[0x0][0x198], RZ ;  /* 0x000066001b197a10 */ /* 0x040fe20007ffe0ff */
[----:B-1----:R-:W-:-:S04]  /*26630*/  IMAD.WIDE R8, R27, 0x4, R6 ;  /* 0x000000041b087825 */ /* 0x002fc800078e0206 */
[----:B---3--:R-:W-:Y:S01]  /*26640*/  IMAD.WIDE R16, R27, 0x4, R10 ;  /* 0x000000041b107825 */ /* 0x008fe200078e020a */
[----:B------:R-:W-:-:S03]  /*26650*/  ISETP.LT.AND P1, PT, R207, c[0x0][0x178], !P1 ;  /* 0x00005e00cf007a0c */ /* 0x000fc60004f21270 */
[----:B----4-:R-:W-:Y:S01]  /*26660*/  IMAD.WIDE R18, R25, 0x4, R6 ;  /* 0x0000000419127825 */ /* 0x010fe200078e0206 */
[----:B------:R1:W-:Y:S01]  /*26670*/  @P5 STG.E [R8.64], R49 ;  /* 0x0000003108005986 */ /* 0x0003e2000c101908 */
[----:B------:R-:W-:Y:S02]  /*26680*/  ISETP.LT.AND P5, PT, R205, c[0x0][0x178], !P3 ;  /* 0x00005e00cd007a0c */ /* 0x000fe40005fa1270 */
[C---:B------:R-:W-:Y:S01]  /*26690*/  IMAD.WIDE R20, R25.reuse, 0x4, R10 ;  /* 0x0000000419147825 */ /* 0x040fe200078e020a */
[----:B------:R3:W-:Y:S01]  /*266a0*/  @P0 STG.E [R16.64], R81 ;  /* 0x0000005110000986 */ /* 0x0007e2000c101908 */
[----:B------:R-:W-:Y:S02]  /*266b0*/  IADD3 R25, R25, c[0x0][0x198], RZ ;  /* 0x0000660019197a10 */ /* 0x000fe40007ffe0ff */
[----:B------:R-:W-:Y:S01]  /*266c0*/  ISETP.LT.AND P3, PT, R207, c[0x0][0x178], !P3 ;  /* 0x00005e00cf007a0c */ /* 0x000fe20005f61270 */
[----:B------:R4:W-:Y:S01]  /*266d0*/  @P6 STG.E [R18.64], R98 ;  /* 0x0000006212006986 */ /* 0x0009e2000c101908 */
[----:B------:R-:W-:-:S02]  /*266e0*/  ISETP.LT.AND P6, PT, R205, c[0x0][0x178], !P2 ;  /* 0x00005e00cd007a0c */ /* 0x000fc400057c1270 */
[----:B------:R-:W-:Y:S02]  /*266f0*/  ISETP.LT.AND P2, PT, R207, c[0x0][0x178], !P2 ;  /* 0x00005e00cf007a0c */ /* 0x000fe40005741270 */
[C---:B------:R-:W-:Y:S01]  /*26700*/  IADD3 R27, R25.reuse, c[0x0][0x198], RZ ;  /* 0x00006600191b7a10 */ /* 0x040fe20007ffe0ff */
[C---:B------:R-:W-:Y:S01]  /*26710*/  IMAD.WIDE R22, R25.reuse, 0x4, R6 ;  /* 0x0000000419167825 */ /* 0x040fe200078e0206 */
[----:B------:R2:W-:Y:S03]  /*26720*/  @P1 STG.E [R20.64], R122 ;  /* 0x0000007a14001986 */ /* 0x0005e6000c101908 */
[----:B-1----:R-:W-:Y:S01]  /*26730*/  IMAD.WIDE R8, R25, 0x4, R10 ;  /* 0x0000000419087825 */ /* 0x002fe200078e020a */
[----:B------:R-:W-:Y:S02]  /*26740*/  ISETP.GE.AND P0, PT, R28, c[0x0][0x17c], PT ;  /* 0x00005f001c007a0c */ /* 0x000fe40003f06270 */
[----:B------:R-:W2:Y:S01]  /*26750*/  LDL.LU R28, [R1+0xd64] ;  /* 0x000d6400011c7983 */ /* 0x000ea20000300800 */
[----:B---3--:R-:W-:-:S04]  /*26760*/  IMAD.WIDE R16, R27, 0x4, R6 ;  /* 0x000000041b107825 */ /* 0x008fc800078e0206 */
[----:B----4-:R-:W-:Y:S01]  /*26770*/  IMAD.WIDE R18, R27, 0x4, R10 ;  /* 0x000000041b127825 */ /* 0x010fe200078e020a */
[----:B------:R1:W-:Y:S04]  /*26780*/  @P5 STG.E [R22.64], R99 ;  /* 0x0000006316005986 */ /* 0x0003e8000c101908 */
[----:B------:R3:W-:Y:S04]  /*26790*/  @P3 STG.E [R8.64], R123 ;  /* 0x0000007b08003986 */ /* 0x0007e8000c101908 */
[----:B------:R-:W-:Y:S01]  /*267a0*/  @P6 STG.E [R16.64], R58 ;  /* 0x0000003a10006986 */ /* 0x000fe2000c101908 */
[----:B------:R-:W-:-:S03]  /*267b0*/  ISETP.GE.AND P1, PT, R26, c[0x0][0x17c], PT ;  /* 0x00005f001a007a0c */ /* 0x000fc60003f26270 */
[----:B------:R4:W-:Y:S04]  /*267c0*/  @P2 STG.E [R18.64], R118 ;  /* 0x0000007612002986 */ /* 0x0009e8000c101908 */
[----:B------:R-:W2:Y:S01]  /*267d0*/  LDL.LU R26, [R1+0xd60] ;  /* 0x000d6000011a7983 */ /* 0x000ea20000300800 */
[----:B------:R-:W-:-:S03]  /*267e0*/  ISETP.GE.AND P3, PT, R24, c[0x0][0x17c], PT ;  /* 0x00005f0018007a0c */ /* 0x000fc60003f66270 */
[----:B------:R-:W2:Y:S02]  /*267f0*/  LDL.LU R24, [R1+0xd5c] ;  /* 0x000d5c0001187983 */ /* 0x000ea40000300800 */
[----:B--2---:R-:W-:Y:S02]  /*26800*/  ISETP.GE.AND P2, PT, R0, c[0x0][0x17c], PT ;  /* 0x00005f0000007a0c */ /* 0x004fe40003f46270 */
[----:B------:R-:W2:Y:S01]  /*26810*/  LDL.LU R0, [R1+0xd58] ;  /* 0x000d580001007983 */ /* 0x000ea20000300800 */
[----:B------:R-:W-:Y:S02]  /*26820*/  IADD3 R27, R27, c[0x0][0x198], RZ ;  /* 0x000066001b1b7a10 */ /* 0x000fe40007ffe0ff */
[----:B------:R-:W-:Y:S02]  /*26830*/  ISETP.LT.AND P5, PT, R205, c[0x0][0x178], !P4 ;  /* 0x00005e00cd007a0c */ /* 0x000fe400067a1270 */
[----:B------:R-:W-:Y:S02]  /*26840*/  ISETP.LT.AND P4, PT, R207, c[0x0][0x178], !P4 ;  /* 0x00005e00cf007a0c */ /* 0x000fe40006781270 */
[----:B------:R-:W-:Y:S01]  /*26850*/  ISETP.LT.AND P6, PT, R205, c[0x0][0x178], !P0 ;  /* 0x00005e00cd007a0c */ /* 0x000fe200047c1270 */
[----:B------:R-:W-:-:S04]  /*26860*/  IMAD.WIDE R20, R27, 0x4, R6 ;  /* 0x000000041b147825 */ /* 0x000fc800078e0206 */
[C---:B-1----:R-:W-:Y:S01]  /*26870*/  IMAD.WIDE R22, R27.reuse, 0x4, R10 ;  /* 0x000000041b167825 */ /* 0x042fe200078e020a */
[----:B------:R-:W-:Y:S02]  /*26880*/  IADD3 R27, R27, c[0x0][0x198], RZ ;  /* 0x000066001b1b7a10 */ /* 0x000fe40007ffe0ff */
[----:B------:R-:W-:-:S03]  /*26890*/  ISETP.LT.AND P0, PT, R207, c[0x0][0x178], !P0 ;  /* 0x00005e00cf007a0c */ /* 0x000fc60004701270 */
[C---:B---3--:R-:W-:Y:S01]  /*268a0*/  IMAD.WIDE R8, R27.reuse, 0x4, R6 ;  /* 0x000000041b087825 */ /* 0x048fe200078e0206 */
[----:B------:R1:W-:Y:S01]  /*268b0*/  @P5 STG.E [R20.64], R59 ;  /* 0x0000003b14005986 */ /* 0x0003e2000c101908 */
[----:B------:R-:W-:Y:S02]  /*268c0*/  IADD3 R25, R27, c[0x0][0x198], RZ ;  /* 0x000066001b197a10 */ /* 0x000fe40007ffe0ff */
[----:B------:R-:W-:Y:S01]  /*268d0*/  ISETP.LT.AND P5, PT, R205, c[0x0][0x178], !P1 ;  /* 0x00005e00cd007a0c */ /* 0x000fe20004fa1270 */
[----:B------:R3:W-:Y:S01]  /*268e0*/  @P4 STG.E [R22.64], R119 ;  /* 0x0000007716004986 */ /* 0x0007e2000c101908 */
[----:B------:R-:W-:-:S03]  /*268f0*/  ISETP.LT.AND P1, PT, R207, c[0x0][0x178], !P1 ;  /* 0x00005e00cf007a0c */ /* 0x000fc60004f21270 */
[----:B------:R3:W-:Y:S01]  /*26900*/  @P6 STG.E [R8.64], R54 ;  /* 0x0000003608006986 */ /* 0x0007e2000c101908 */
[----:B------:R-:W-:Y:S01]  /*26910*/  ISETP.LT.AND P6, PT, R205, c[0x0][0x178], !P3 ;  /* 0x00005e00cd007a0c */ /* 0x000fe20005fc1270 */
[----:B----4-:R-:W-:Y:S01]  /*26920*/  IMAD.WIDE R18, R25, 0x4, R6 ;  /* 0x0000000419127825 */ /* 0x010fe200078e0206 */
[----:B------:R-:W-:-:S03]  /*26930*/  ISETP.LT.AND P3, PT, R207, c[0x0][0x178], !P3 ;  /* 0x00005e00cf007a0c */ /* 0x000fc60005f61270 */
[C---:B-1----:R-:W-:Y:S01]  /*26940*/  IMAD.WIDE R20, R25.reuse, 0x4, R10 ;  /* 0x0000000419147825 */ /* 0x042fe200078e020a */
[----:B------:R-:W-:-:S03]  /*26950*/  IADD3 R25, R25, c[0x0][0x198], RZ ;  /* 0x0000660019197a10 */ /* 0x000fc60007ffe0ff */
[----:B------:R-:W-:Y:S01]  /*26960*/  IMAD.WIDE R16, R27, 0x4, R10 ;  /* 0x000000041b107825 */ /* 0x000fe200078e020a */
[----:B------:R-:W-:Y:S02]  /*26970*/  ISETP.GE.AND P4, PT, R28, c[0x0][0x17c], PT ;  /* 0x00005f001c007a0c */ /* 0x000fe40003f86270 */
[----:B------:R-:W4:Y:S01]  /*26980*/  LDL.LU R28, [R1+0xd54] ;  /* 0x000d5400011c7983 */ /* 0x000f220000300800 */
[----:B---3--:R-:W-:-:S03]  /*26990*/  IMAD.WIDE R22, R25, 0x4, R6 ;  /* 0x0000000419167825 */ /* 0x008fc600078e0206 */
[----:B------:R1:W-:Y:S01]  /*269a0*/  @P0 STG.E [R16.64], R94 ;  /* 0x0000005e10000986 */ /* 0x0003e2000c101908 */
[----:B------:R-:W-:-:S03]  /*269b0*/  IMAD.WIDE R8, R25, 0x4, R10 ;  /* 0x0000000419087825 */ /* 0x000fc600078e020a */
[----:B------:R3:W-:Y:S04]  /*269c0*/  @P5 STG.E [R18.64], R55 ;  /* 0x0000003712005986 */ /* 0x0007e8000c101908 */
[----:B------:R1:W-:Y:S04]  /*269d0*/  @P1 STG.E [R20.64], R95 ;  /* 0x0000005f14001986 */ /* 0x0003e8000c101908 */
[----:B------:R1:W-:Y:S04]  /*269e0*/  @P6 STG.E [R22.64], R50 ;  /* 0x0000003216006986 */ /* 0x0003e8000c101908 */
[----:B------:R1:W-:Y:S01]  /*269f0*/  @P3 STG.E [R8.64], R82 ;  /* 0x0000005208003986 */ /* 0x0003e2000c101908 */
[----:B------:R-:W-:-:S03]  /*26a00*/  ISETP.GE.AND P0, PT, R26, c[0x0][0x17c], PT ;  /* 0x00005f001a007a0c */ /* 0x000fc60003f06270 */
[----:B------:R-:W4:Y:S01]  /*26a10*/  LDL.LU R26, [R1+0xd50] ;  /* 0x000d5000011a7983 */ /* 0x000f220000300800 */
[----:B------:R-:W-:-:S03]  /*26a20*/  ISETP.GE.AND P1, PT, R24, c[0x0][0x17c], PT ;  /* 0x00005f0018007a0c */ /* 0x000fc60003f26270 */
[----:B------:R-:W4:Y:S01]  /*26a30*/  LDL.LU R24, [R1+0xd4c] ;  /* 0x000d4c0001187983 */ /* 0x000f220000300800 */
[----:B--2---:R-:W-:-:S03]  /*26a40*/  ISETP.GE.AND P3, PT, R0, c[0x0][0x17c], PT ;  /* 0x00005f0000007a0c */ /* 0x004fc60003f66270 */
[----:B------:R-:W2:Y:S01]  /*26a50*/  LDL.LU R0, [R1+0xd48] ;  /* 0x000d480001007983 */ /* 0x000ea20000300800 */
[----:B------:R-:W-:Y:S02]  /*26a60*/  IADD3 R27, R25, c[0x0][0x198], RZ ;  /* 0x00006600191b7a10 */ /* 0x000fe40007ffe0ff */
[----:B------:R-:W-:Y:S02]  /*26a70*/  ISETP.LT.AND P5, PT, R205, c[0x0][0x178], !P2 ;  /* 0x00005e00cd007a0c */ /* 0x000fe400057a1270 */
[----:B------:R-:W-:Y:S02]  /*26a80*/  ISETP.LT.AND P2, PT, R207, c[0x0][0x178], !P2 ;  /* 0x00005e00cf007a0c */ /* 0x000fe40005741270 */
[----:B------:R-:W-:Y:S01]  /*26a90*/  ISETP.LT.AND P6, PT, R205, c[0x0][0x178], !P4 ;  /* 0x00005e00cd007a0c */ /* 0x000fe200067c1270 */
[----:B-1----:R-:W-:Y:S01]  /*26aa0*/  IMAD.WIDE R16, R27, 0x4, R6 ;  /* 0x000000041b107825 */ /* 0x002fe200078e0206 */
[----:B------:R-:W-:-:S03]  /*26ab0*/  ISETP.LT.AND P4, PT, R207, c[0x0][0x178], !P4 ;  /* 0x00005e00cf007a0c */ /* 0x000fc60006781270 */
[C---:B---3--:R-:W-:Y:S01]  /*26ac0*/  IMAD.WIDE R18, R27.reuse, 0x4, R10 ;  /* 0x000000041b127825 */ /* 0x048fe200078e020a */
[----:B------:R-:W-:-:S05]  /*26ad0*/  IADD3 R27, R27, c[0x0][0x198], RZ ;  /* 0x000066001b1b7a10 */ /* 0x000fca0007ffe0ff */
[C---:B------:R-:W-:Y:S01]  /*26ae0*/  IMAD.WIDE R20, R27.reuse, 0x4, R6 ;  /* 0x000000041b147825 */ /* 0x040fe200078e0206 */
[----:B------:R1:W-:Y:S03]  /*26af0*/  @P5 STG.E [R16.64], R51 ;  /* 0x0000003310005986 */ /* 0x0003e6000c101908 */
[----:B------:R-:W-:Y:S01]  /*26b00*/  IMAD.WIDE R22, R27, 0x4, R10 ;  /* 0x000000041b167825 */ /* 0x000fe200078e020a */
[----:B------:R3:W-:Y:S01]  /*26b10*/  @P2 STG.E [R18.64], R83 ;  /* 0x0000005312002986 */ /* 0x0007e2000c101908 */
[----:B------:R-:W-:Y:S02]  /*26b20*/  ISETP.LT.AND P2, PT, R205, c[0x0][0x178], !P0 ;  /* 0x00005e00cd007a0c */ /* 0x000fe40004741270 */
[----:B------:R-:W-:Y:S01]  /*26b30*/  ISETP.LT.AND P0, PT, R207, c[0x0][0x178], !P0 ;  /* 0x00005e00cf007a0c */ /* 0x000fe20004701270 */
[----:B------:R1:W-:Y:S01]  /*26b40*/  @P6 STG.E [R20.64], R124 ;  /* 0x0000007c14006986 */ /* 0x0003e2000c101908 */
[----:B------:R-:W-:-:S03]  /*26b50*/  IADD3 R27, R27, c[0x0][0x198], RZ ;  /* 0x000066001b1b7a10 */ /* 0x000fc60007ffe0ff */
[----:B------:R2:W-:Y:S01]  /*26b60*/  @P4 STG.E [R22.64], R128 ;  /* 0x0000008016004986 */ /* 0x0005e2000c101908 */
[----:B------:R-:W-:Y:S02]  /*26b70*/  ISETP.LT.AND P4, PT, R205, c[0x0][0x178], !P1 ;  /* 0x00005e00cd007a0c */ /* 0x000fe40004f81270 */
[----:B------:R-:W-:Y:S02]  /*26b80*/  ISETP.LT.AND P1, PT, R207, c[0x0][0x178], !P1 ;  /* 0x00005e00cf007a0c */ /* 0x000fe40004f21270 */
[C---:B------:R-:W-:Y:S01]  /*26b90*/  IADD3 R25, R27.reuse, c[0x0][0x198], RZ ;  /* 0x000066001b197a10 */ /* 0x040fe20007ffe0ff */
[----:B------:R-:W-:Y:S01]  /*26ba0*/  IMAD.WIDE R8, R27, 0x4, R6 ;  /* 0x000000041b087825 */ /* 0x000fe200078e0206 */
[----:B----4-:R-:W-:-:S03]  /*26bb0*/  ISETP.GE.AND P5, PT, R28, c[0x0][0x17c], PT ;  /* 0x00005f001c007a0c */ /* 0x010fc60003fa6270 */
[----:B-1----:R-:W-:Y:S01]  /*26bc0*/  IMAD.WIDE R16, R27, 0x4, R10 ;  /* 0x000000041b107825 */ /* 0x002fe200078e020a */
[----:B------:R-:W4:Y:S03]  /*26bd0*/  LDL.LU R28, [R1+0xd44] ;  /* 0x000d4400011c7983 */ /* 0x000f260000300800 */
[C---:B---3--:R-:W-:Y:S01]  /*26be0*/  IMAD.WIDE R18, R25.reuse, 0x4, R6 ;  /* 0x0000000419127825 */ /* 0x048fe200078e0206 */
[----:B------:R1:W-:Y:S03]  /*26bf0*/  @P2 STG.E [R8.64], R125 ;  /* 0x0000007d08002986 */ /* 0x0003e6000c101908 */
[----:B------:R-:W-:Y:S01]  /*26c00*/  IMAD.WIDE R20, R25, 0x4, R10 ;  /* 0x0000000419147825 */ /* 0x000fe200078e020a */
        /* <DEDUP_REMOVED lines=9> */
[----:B------:R-:W-:Y:S02]  /*26ca0*/  ISETP.LT.AND P2, PT, R205, c[0x0][0x178], !P3 ;  /* 0x00005e00cd007a0c */ /* 0x000fe40005f41270 */
[----:B------:R-:W-:Y:S02]  /*26cb0*/  IADD3 R25, R25, c[0x0][0x198], RZ ;  /* 0x0000660019197a10 */ /* 0x000fe40007ffe0ff */
[----:B------:R-:W-:Y:S02]  /*26cc0*/  ISETP.LT.AND P3, PT, R207, c[0x0][0x178], !P3 ;  /* 0x00005e00cf007a0c */ /* 0x000fe40005f61270 */
[----:B------:R-:W-:Y:S02]  /*26cd0*/  ISETP.LT.AND P4, PT, R205, c[0x0][0x178], !P5 ;  /* 0x00005e00cd007a0c */ /* 0x000fe40006f81270 */
[C---:B------:R-:W-:Y:S01]  /*26ce0*/  IADD3 R27, R25.reuse, c[0x0][0x198], RZ ;  /* 0x00006600191b7a10 */ /* 0x040fe20007ffe0ff */
[----:B------:R-:W-:-:S04]  /*26cf0*/  IMAD.WIDE R22, R25, 0x4, R6 ;  /* 0x0000000419167825 */ /* 0x000fc800078e0206 */
[----:B-1----:R-:W-:Y:S01]  /*26d00*/  IMAD.WIDE R8, R25, 0x4, R10 ;  /* 0x0000000419087825 */ /* 0x002fe200078e020a */
[----:B------:R-:W-:-:S03]  /*26d10*/  ISETP.LT.AND P5, PT, R207, c[0x0][0x178], !P5 ;  /* 0x00005e00cf007a0c */ /* 0x000fc60006fa1270 */
[----:B---3--:R-:W-:Y:S01]  /*26d20*/  IMAD.WIDE R16, R27, 0x4, R6 ;  /* 0x000000041b107825 */ /* 0x008fe200078e0206 */
[----:B------:R1:W-:Y:S01]  /*26d30*/  @P2 STG.E [R22.64], R89 ;  /* 0x0000005916002986 */ /* 0x0003e2000c101908 */
[----:B------:R-:W-:Y:S02]  /*26d40*/  ISETP.LT.AND P2, PT, R205, c[0x0][0x178], !P6 ;  /* 0x00005e00cd007a0c */ /* 0x000fe40007741270 */
[C---:B------:R-:W-:Y:S01]  /*26d50*/  IMAD.WIDE R18, R27.reuse, 0x4, R10 ;  /* 0x000000041b127825 */ /* 0x040fe200078e020a */
[----:B------:R-:W-:Y:S01]  /*26d60*/  IADD3 R27, R27, c[0x0][0x198], RZ ;  /* 0x000066001b1b7a10 */ /* 0x000fe20007ffe0ff */
[----:B------:R3:W-:Y:S01]  /*26d70*/  @P3 STG.E [R8.64], R113 ;  /* 0x0000007108003986 */ /* 0x0007e2000c101908 */
[----:B------:R-:W-:-:S03]  /*26d80*/  ISETP.LT.AND P6, PT, R207, c[0x0][0x178], !P6 ;  /* 0x00005e00cf007a0c */ /* 0x000fc600077c1270 */
[----:B------:R3:W-:Y:S01]  /*26d90*/  @P4 STG.E [R16.64], R68 ;  /* 0x0000004410004986 */ /* 0x0007e2000c101908 */
[----:B------:R-:W-:Y:S01]  /*26da0*/  ISETP.LT.AND P4, PT, R205, c[0x0][0x178], !P0 ;  /* 0x00005e00cd007a0c */ /* 0x000fe20004781270 */
[----:B------:R-:W-:Y:S01]  /*26db0*/  IMAD.WIDE R20, R27, 0x4, R6 ;  /* 0x000000041b147825 */ /* 0x000fe200078e0206 */
[----:B------:R-:W-:-:S03]  /*26dc0*/  ISETP.LT.AND P0, PT, R207, c[0x0][0x178], !P0 ;  /* 0x00005e00cf007a0c */ /* 0x000fc60004701270 */
[C---:B-1----:R-:W-:Y:S01]  /*26dd0*/  IMAD.WIDE R22, R27.reuse, 0x4, R10 ;  /* 0x000000041b167825 */ /* 0x042fe200078e020a */
[----:B------:R-:W-:Y:S01]  /*26de0*/  IADD3 R27, R27, c[0x0][0x198], RZ ;  /* 0x000066001b1b7a10 */ /* 0x000fe20007ffe0ff */
[----:B------:R1:W-:Y:S01]  /*26df0*/  @P5 STG.E [R18.64], R108 ;  /* 0x0000006c12005986 */ /* 0x0003e2000c101908 */
[----:B----4-:R-:W-:-:S03]  /*26e00*/  ISETP.GE.AND P3, PT, R28, c[0x0][0x17c], PT ;  /* 0x00005f001c007a0c */ /* 0x010fc60003f66270 */
[C---:B---3--:R-:W-:Y:S01]  /*26e10*/  IMAD.WIDE R8, R27.reuse, 0x4, R6 ;  /* 0x000000041b087825 */ /* 0x048fe200078e0206 */
[----:B------:R-:W3:Y:S03]  /*26e20*/  LDL.LU R28, [R1+0xd28] ;  /* 0x000d2800011c7983 */ /* 0x000ee60000300800 */
[----:B------:R-:W-:Y:S01]  /*26e30*/  IMAD.WIDE R16, R27, 0x4, R10 ;  /* 0x000000041b107825 */ /* 0x000fe200078e020a */
[----:B------:R4:W-:Y:S04]  /*26e40*/  @P2 STG.E [R20.64], R69 ;  /* 0x0000004514002986 */ /* 0x0009e8000c101908 */
[----:B------:R1:W-:Y:S04]  /*26e50*/  @P6 STG.E [R22.64], R109 ;  /* 0x0000006d16006986 */ /* 0x0003e8000c101908 */
[----:B------:R-:W-:Y:S04]  /*26e60*/  @P4 STG.E [R8.64], R60 ;  /* 0x0000003c08004986 */ /* 0x000fe8000c101908 */
[----:B------:R1:W-:Y:S01]  /*26e70*/  @P0 STG.E [R16.64], R84 ;  /* 0x0000005410000986 */ /* 0x0003e2000c101908 */
[----:B------:R-:W-:-:S03]  /*26e80*/  ISETP.GE.AND P5, PT, R26, c[0x0][0x17c], PT ;  /* 0x00005f001a007a0c */ /* 0x000fc60003fa6270 */
[----:B------:R-:W3:Y:S01]  /*26e90*/  LDL.LU R26, [R1+0xd24] ;  /* 0x000d2400011a7983 */ /* 0x000ee20000300800 */
[----:B------:R-:W-:-:S03]  /*26ea0*/  ISETP.GE.AND P6, PT, R24, c[0x0][0x17c], PT ;  /* 0x00005f0018007a0c */ /* 0x000fc60003fc6270 */
[----:B------:R-:W3:Y:S01]  /*26eb0*/  LDL.LU R24, [R1+0xd20] ;  /* 0x000d200001187983 */ /* 0x000ee20000300800 */
[----:B--2---:R-:W-:-:S03]  /*26ec0*/  ISETP.GE.AND P0, PT, R0, c[0x0][0x17c], PT ;  /* 0x00005f0000007a0c */ /* 0x004fc60003f06270 */
[----:B------:R-:W2:Y:S01]  /*26ed0*/  LDL.LU R0, [R1+0xd1c] ;  /* 0x000d1c0001007983 */ /* 0x000ea20000300800 */
[----:B------:R-:W-:Y:S02]  /*26ee0*/  IADD3 R25, R27, c[0x0][0x198], RZ ;  /* 0x000066001b197a10 */ /* 0x000fe40007ffe0ff */
[----:B------:R-:W-:Y:S02]  /*26ef0*/  ISETP.LT.AND P2, PT, R205, c[0x0][0x178], !P1 ;  /* 0x00005e00cd007a0c */ /* 0x000fe40004f41270 */
[----:B------:R-:W-:Y:S02]  /*26f00*/  ISETP.LT.AND P1, PT, R207, c[0x0][0x178], !P1 ;  /* 0x00005e00cf007a0c */ /* 0x000fe40004f21270 */
[----:B------:R-:W-:Y:S01]  /*26f10*/  ISETP.LT.AND P4, PT, R205, c[0x0][0x178], !P3 ;  /* 0x00005e00cd007a0c */ /* 0x000fe20005f81270 */
[----:B-1----:R-:W-:-:S04]  /*26f20*/  IMAD.WIDE R18, R25, 0x4, R6 ;  /* 0x0000000419127825 */ /* 0x002fc800078e0206 */
[C---:B----4-:R-:W-:Y:S01]  /*26f30*/  IMAD.WIDE R20, R25.reuse, 0x4, R10 ;  /* 0x0000000419147825 */ /* 0x050fe200078e020a */
[----:B------:R-:W-:Y:S02]  /*26f40*/  IADD3 R25, R25, c[0x0][0x198], RZ ;  /* 0x0000660019197a10 */ /* 0x000fe40007ffe0ff */
[----:B------:R-:W-:-:S03]  /*26f50*/  ISETP.LT.AND P3, PT, R207, c[0x0][0x178], !P3 ;  /* 0x00005e00cf007a0c */ /* 0x000fc60005f61270 */
[C---:B------:R-:W-:Y:S01]  /*26f60*/  IMAD.WIDE R22, R25.reuse, 0x4, R6 ;  /* 0x0000000419167825 */ /* 0x040fe200078e0206 */
[----:B------:R1:W-:Y:S01]  /*26f70*/  @P2 STG.E [R18.64], R61 ;  /* 0x0000003d12002986 */ /* 0x0003e2000c101908 */
[----:B------:R-:W-:Y:S02]  /*26f80*/  IADD3 R27, R25, c[0x0][0x198], RZ ;  /* 0x00006600191b7a10 */ /* 0x000fe40007ffe0ff */
[----:B------:R-:W-:Y:S01]  /*26f90*/  ISETP.LT.AND P2, PT, R205, c[0x0][0x178], !P5 ;  /* 0x00005e00cd007a0c */ /* 0x000fe20006f41270 */
[----:B------:R4:W-:Y:S01]  /*26fa0*/  @P1 STG.E [R20.64], R85 ;  /* 0x0000005514001986 */ /* 0x0009e2000c101908 */
[----:B------:R-:W-:-:S03]  /*26fb0*/  ISETP.LT.AND P5, PT, R207, c[0x0][0x178], !P5 ;  /* 0x00005e00cf007a0c */ /* 0x000fc60006fa1270 */
[----:B------:R3:W-:Y:S01]  /*26fc0*/  @P4 STG.E [R22.64], R126 ;  /* 0x0000007e16004986 */ /* 0x0007e2000c101908 */
[----:B------:R-:W-:Y:S01]  /*26fd0*/  ISETP.LT.AND P4, PT, R205, c[0x0][0x178], !P6 ;  /* 0x00005e00cd007a0c */ /* 0x000fe20007781270 */
[----:B------:R-:W-:-:S04]  /*26fe0*/  IMAD.WIDE R16, R27, 0x4, R6 ;  /* 0x000000041b107825 */ /* 0x000fc800078e0206 */
[C---:B-1----:R-:W-:Y:S01]  /*26ff0*/  IMAD.WIDE R18, R27.reuse, 0x4, R10 ;  /* 0x000000041b127825 */ /* 0x042fe200078e020a */
[----:B------:R-:W-:-:S03]  /*27000*/  IADD3 R27, R27, c[0x0][0x198], RZ ;  /* 0x000066001b1b7a10 */ /* 0x000fc60007ffe0ff */
[----:B------:R-:W-:Y:S01]  /*27010*/  IMAD.WIDE R8, R25, 0x4, R10 ;  /* 0x0000000419087825 */ /* 0x000fe200078e020a */
[----:B---3--:R-:W-:-:S03]  /*27020*/  ISETP.GE.AND P1, PT, R28, c[0x0][0x17c], PT ;  /* 0x00005f001c007a0c */ /* 0x008fc60003f26270 */
[----:B----4-:R-:W-:Y:S01]  /*27030*/  IMAD.WIDE R20, R27, 0x4, R6 ;  /* 0x000000041b147825 */ /* 0x010fe200078e0206 */
[----:B------:R-:W3:Y:S04]  /*27040*/  LDL.LU R28, [R1+0xd18] ;  /* 0x000d1800011c7983 */ /* 0x000ee80000300800 */
[----:B------:R1:W-:Y:S04]  /*27050*/  @P3 STG.E [R8.64], R130 ;  /* 0x0000008208003986 */ /* 0x0003e8000c101908 */
[----:B------:R-:W-:Y:S04]  /*27060*/  @P2 STG.E [R16.64], R127 ;  /* 0x0000007f10002986 */ /* 0x000fe8000c101908 */
[----:B------:R-:W-:Y:S04]  /*27070*/  @P5 STG.E [R18.64], R131 ;  /* 0x0000008312005986 */ /* 0x000fe8000c101908 */
[----:B------:R-:W4:Y:S04]  /*27080*/  LDL.LU R32, [R1+0xd14] ;  /* 0x000d140001207983 */ /* 0x000f280000300800 */
[----:B------:R1:W-:Y:S04]  /*27090*/  @P4 STG.E [R20.64], R90 ;  /* 0x0000005a14004986 */ /* 0x0003e8000c101908 */
[----:B------:R-:W4:Y:S01]  /*270a0*/  LDL.LU R30, [R1+0xd10] ;  /* 0x000d1000011e7983 */ /* 0x000f220000300800 */
[----:B------:R-:W-:Y:S01]  /*270b0*/  ISETP.LT.AND P6, PT, R207, c[0x0][0x178], !P6 ;  /* 0x00005e00cf007a0c */ /* 0x000fe200077c1270 */
[----:B------:R-:W-:Y:S01]  /*270c0*/  IMAD.WIDE R22, R27, 0x4, R10 ;  /* 0x000000041b167825 */ /* 0x000fe200078e020a */
[----:B------:R-:W-:Y:S01]  /*270d0*/  ISETP.LT.AND P2, PT, R205, c[0x0][0x178], !P0 ;  /* 0x00005e00cd007a0c */ /* 0x000fe20004741270 */
[----:B------:R1:W1:Y:S01]  /*270e0*/  LDS.128 R16, [R2] ;  /* 0x0000000002107984 */ /* 0x0002620000000c00 */
[----:B--2---:R-:W-:-:S03]  /*270f0*/  ISETP.GE.AND P4, PT, R0, c[0x0][0x17c], PT ;  /* 0x00005f0000007a0c */ /* 0x004fc60003f86270 */
[----:B------:R-:W2:Y:S01]  /*27100*/  LDL.LU R0, [R1+0xd0c] ;  /* 0x000d0c0001007983 */ /* 0x000ea20000300800 */
[----:B------:R-:W-:Y:S02]  /*27110*/  IADD3 R27, R27, c[0x0][0x198], RZ ;  /* 0x000066001b1b7a10 */ /* 0x000fe40007ffe0ff */
[----:B------:R-:W-:-:S03]  /*27120*/  ISETP.LT.AND P0, PT, R207, c[0x0][0x178], !P0 ;  /* 0x00005e00cf007a0c */ /* 0x000fc60004701270 */
[----:B------:R1:W-:Y:S01]  /*27130*/  @P6 STG.E [R22.64], R114 ;  /* 0x0000007216006986 */ /* 0x0003e2000c101908 */
[----:B------:R-:W-:Y:S01]  /*27140*/  ISETP.LT.AND P6, PT, R205, c[0x0][0x178], !P1 ;  /* 0x00005e00cd007a0c */ /* 0x000fe20004fc1270 */
[C---:B-1----:R-:W-:Y:S01]  /*27150*/  IMAD.WIDE R8, R27.reuse, 0x4, R6 ;  /* 0x000000041b087825 */ /* 0x042fe200078e0206 */
[----:B------:R-:W-:Y:S01]  /*27160*/  ISETP.GE.AND P5, PT, R24, c[0x0][0x17c], PT ;  /* 0x00005f0018007a0c */ /* 0x000fe20003fa6270 */
[----:B------:R-:W4:Y:S02]  /*27170*/  LDL.LU R34, [R1+0xd08] ;  /* 0x000d080001227983 */ /* 0x000f240000300800 */
[C---:B------:R-:W-:Y:S01]  /*27180*/  IMAD.WIDE R24, R27.reuse, 0x4, R10 ;  /* 0x000000041b187825 */ /* 0x040fe200078e020a */
[----:B------:R-:W-:Y:S02]  /*27190*/  IADD3 R27, R27, c[0x0][0x198], RZ ;  /* 0x000066001b1b7a10 */ /* 0x000fe40007ffe0ff */
[----:B------:R-:W-:Y:S01]  /*271a0*/  ISETP.GE.AND P3, PT, R26, c[0x0][0x17c], PT ;  /* 0x00005f001a007a0c */ /* 0x000fe20003f66270 */
[----:B------:R1:W-:Y:S02]  /*271b0*/  @P2 STG.E [R8.64], R91 ;  /* 0x0000005b08002986 */ /* 0x0003e4000c101908 */
[----:B------:R-:W-:Y:S01]  /*271c0*/  IMAD.WIDE R20, R27, 0x4, R6 ;  /* 0x000000041b147825 */ /* 0x000fe200078e0206 */
[----:B------:R-:W-:Y:S01]  /*271d0*/  ISETP.LT.AND P1, PT, R207, c[0x0][0x178], !P1 ;  /* 0x00005e00cf007a0c */ /* 0x000fe20004f21270 */
[----:B------:R-:W-:Y:S01]  /*271e0*/  @P0 STG.E [R24.64], R115 ;  /* 0x0000007318000986 */ /* 0x000fe2000c101908 */
[----:B------:R-:W-:-:S02]  /*271f0*/  ISETP.LT.AND P2, PT, R205, c[0x0][0x178], !P3 ;  /* 0x00005e00cd007a0c */ /* 0x000fc40005f41270 */
[----:B------:R-:W-:Y:S01]  /*27200*/  IADD3 R29, R27, c[0x0][0x198], RZ ;  /* 0x000066001b1d7a10 */ /* 0x000fe20007ffe0ff */
[----:B------:R1:W-:Y:S01]  /*27210*/  @P6 STG.E [R20.64], R70 ;  /* 0x0000004614006986 */ /* 0x0003e2000c101908 */
[----:B------:R-:W-:Y:S02]  /*27220*/  ISETP.LT.AND P3, PT, R207, c[0x0][0x178], !P3 ;  /* 0x00005e00cf007a0c */ /* 0x000fe40005f61270 */
[----:B------:R-:W-:Y:S01]  /*27230*/  ISETP.LT.AND P6, PT, R205, c[0x0][0x178], !P5 ;  /* 0x00005e00cd007a0c */ /* 0x000fe20006fc1270 */
[----:B------:R-:W4:Y:S01]  /*27240*/  LDL.LU R2, [R1+0xd04] ;  /* 0x000d040001027983 */ /* 0x000f220000300800 */
[----:B------:R-:W-:Y:S01]  /*27250*/  IADD3 R31, R29, c[0x0][0x198], RZ ;  /* 0x000066001d1f7a10 */ /* 0x000fe20007ffe0ff */
[----:B------:R-:W-:-:S04]  /*27260*/  IMAD.WIDE R22, R27, 0x4, R10 ;  /* 0x000000041b167825 */ /* 0x000fc800078e020a */
[C---:B------:R-:W-:Y:S01]  /*27270*/  IMAD.WIDE R26, R29.reuse, 0x4, R6 ;  /* 0x000000041d1a7825 */ /* 0x040fe200078e0206 */
[----:B------:R-:W-:Y:S03]  /*27280*/  @P1 STG.E [R22.64], R110 ;  /* 0x0000006e16001986 */ /* 0x000fe6000c101908 */
[----:B-1----:R-:W-:Y:S01]  /*27290*/  IMAD.WIDE R8, R29, 0x4, R10 ;  /* 0x000000041d087825 */ /* 0x002fe200078e020a */
[----:B---3--:R-:W-:-:S03]  /*272a0*/  ISETP.GE.AND P0, PT, R28, c[0x0][0x17c], PT ;  /* 0x00005f001c007a0c */ /* 0x008fc60003f06270 */
[----:B------:R-:W-:Y:S01]  /*272b0*/  IMAD.WIDE R28, R31, 0x4, R6 ;  /* 0x000000041f1c7825 */ /* 0x000fe200078e0206 */
[----:B------:R-:W-:Y:S01]  /*272c0*/  @P2 STG.E [R26.64], R71 ;  /* 0x000000471a002986 */ /* 0x000fe2000c101908 */
[----:B------:R-:W-:-:S03]  /*272d0*/  ISETP.LT.AND P2, PT, R205, c[0x0][0x178], !P4 ;  /* 0x00005e00cd007a0c */ /* 0x000fc60006741270 */
[----:B------:R1:W-:Y:S04]  /*272e0*/  @P3 STG.E [R8.64], R111 ;  /* 0x0000006f08003986 */ /* 0x0003e8000c101908 */
[----:B------:R3:W-:Y:S01]  /*272f0*/  @P6 STG.E [R28.64], R62 ;  /* 0x0000003e1c006986 */ /* 0x0007e2000c101908 */
[C---:B------:R-:W-:Y:S02]  /*27300*/  ISETP.LT.AND P6, PT, R207.reuse, c[0x0][0x178], !P4 ;  /* 0x00005e00cf007a0c */ /* 0x040fe400067c1270 */
[----:B------:R-:W-:Y:S01]  /*27310*/  ISETP.LT.AND P5, PT, R207, c[0x0][0x178], !P5 ;  /* 0x00005e00cf007a0c */ /* 0x000fe20006fa1270 */
[----:B------:R-:W1:Y:S01]  /*27320*/  LDS.128 R24, [R4] ;  /* 0x0000000004187984 */ /* 0x000e620000000c00 */
[----:B--2---:R-:W-:-:S03]  /*27330*/  ISETP.GE.AND P4, PT, R0, c[0x0][0x17c], PT ;  /* 0x00005f0000007a0c */ /* 0x004fc60003f86270 */
[----:B------:R-:W2:Y:S01]  /*27340*/  LDL.LU R0, [R1+0xd00] ;  /* 0x000d000001007983 */ /* 0x000ea20000300800 */
[C---:B------:R-:W-:Y:S02]  /*27350*/  IADD3 R21, R31.reuse, c[0x0][0x198], RZ ;  /* 0x000066001f157a10 */ /* 0x040fe40007ffe0ff */
[----:B----4-:R-:W-:Y:S01]  /*27360*/  ISETP.GE.AND P3, PT, R30, c[0x0][0x17c], PT ;  /* 0x00005f001e007a0c */ /* 0x010fe20003f66270 */
[----:B------:R-:W-:Y:S01]  /*27370*/  IMAD.WIDE R30, R31, 0x4, R10 ;  /* 0x000000041f1e7825 */ /* 0x000fe200078e020a */
[----:B------:R-:W-:Y:S01]  /*27380*/  ISETP.GE.AND P1, PT, R32, c[0x0][0x17c], PT ;  /* 0x00005f0020007a0c */ /* 0x000fe20003f26270 */
[----:B------:R-:W4:Y:S04]  /*27390*/  LDL.LU R40, [R1+0xcfc] ;  /* 0x000cfc0001287983 */ /* 0x000f280000300800 */
[----:B------:R-:W-:Y:S01]  /*273a0*/  @P5 STG.E [R30.64], R86 ;  /* 0x000000561e005986 */ /* 0x000fe2000c101908 */
[----:B------:R-:W-:-:S02]  /*273b0*/  ISETP.LT.AND P5, PT, R205, c[0x0][0x178], !P0 ;  /* 0x00005e00cd007a0c */ /* 0x000fc400047a1270 */
[----:B------:R-:W-:Y:S01]  /*273c0*/  ISETP.LT.AND P0, PT, R207, c[0x0][0x178], !P0 ;  /* 0x00005e00cf007a0c */ /* 0x000fe20004701270 */
[C---:B------:R-:W-:Y:S01]  /*273d0*/  IMAD.WIDE R32, R21.reuse, 0x4, R6 ;  /* 0x0000000415207825 */ /* 0x040fe200078e0206 */
[----:B------:R-:W-:-:S03]  /*273e0*/  IADD3 R35, R21, c[0x0][0x198], RZ ;  /* 0x0000660015237a10 */ /* 0x000fc60007ffe0ff */
[----:B-1----:R-:W-:Y:S01]  /*273f0*/  IMAD.WIDE R8, R21, 0x4, R10 ;  /* 0x0000000415087825 */ /* 0x002fe200078e020a */
[----:B------:R1:W-:Y:S03]  /*27400*/  @P2 STG.E [R32.64], R63 ;  /* 0x0000003f20002986 */ /* 0x0003e6000c101908 */
[----:B---3--:R-:W-:Y:S01]  /*27410*/  IMAD.WIDE R28, R35, 0x4, R6 ;  /* 0x00000004231c7825 */ /* 0x008fe200078e0206 */
[----:B------:R-:W-:Y:S01]  /*27420*/  @P6 STG.E [R8.64], R87 ;  /* 0x0000005708006986 */ /* 0x000fe2000c101908 */
[----:B------:R-:W-:-:S03]  /*27430*/  ISETP.LT.AND P2, PT, R205, c[0x0][0x178], !P1 ;  /* 0x00005e00cd007a0c */ /* 0x000fc60004f41270 */
[----:B------:R-:W-:Y:S01]  /*27440*/  @P5 STG.E [R28.64], R12 ;  /* 0x0000000c1c005986 */ /* 0x000fe2000c101908 */
[----:B-1----:R-:W-:Y:S01]  /*27450*/  IMAD.WIDE R32, R35, 0x4, R10 ;  /* 0x0000000423207825 */ /* 0x002fe200078e020a */
[----:B------:R-:W-:Y:S02]  /*27460*/  ISETP.LT.AND P1, PT, R207, c[0x0][0x178], !P1 ;  /* 0x00005e00cf007a0c */ /* 0x000fe40004f21270 */
[----:B------:R-:W1:Y:S01]  /*27470*/  LDS.128 R20, [R5] ;  /* 0x0000000005147984 */ /* 0x000e620000000c00 */
[----:B------:R-:W-:-:S03]  /*27480*/  IADD3 R31, R35, c[0x0][0x198], RZ ;  /* 0x00006600231f7a10 */ /* 0x000fc60007ffe0ff */
[----:B------:R3:W-:Y:S01]  /*27490*/  @P0 STG.E [R32.64], R16 ;  /* 0x0000001020000986 */ /* 0x0007e2000c101908 */
[----:B------:R-:W-:Y:S02]  /*274a0*/  ISETP.LT.AND P5, PT, R205, c[0x0][0x178], !P3 ;  /* 0x00005e00cd007a0c */ /* 0x000fe40005fa1270 */
[C---:B------:R-:W-:Y:S01]  /*274b0*/  IADD3 R39, R31.reuse, c[0x0][0x198], RZ ;  /* 0x000066001f277a10 */ /* 0x040fe20007ffe0ff */
[----:B---3--:R-:W3:Y:S01]  /*274c0*/  LDL.LU R32, [R1+0xcf8] ;  /* 0x000cf80001207983 */ /* 0x008ee20000300800 */
[----:B------:R-:W-:Y:S01]  /*274d0*/  ISETP.GE.AND P6, PT, R34, c[0x0][0x17c], PT ;  /* 0x00005f0022007a0c */ /* 0x000fe20003fc6270 */
[C---:B------:R-:W-:Y:S02]  /*274e0*/  IMAD.WIDE R34, R31.reuse, 0x4, R6 ;  /* 0x000000041f227825 */ /* 0x040fe400078e0206 */
[----:B------:R-:W4:Y:S02]  /*274f0*/  LDL.LU R38, [R1+0xcf4] ;  /* 0x000cf40001267983 */ /* 0x000f240000300800 */
[----:B------:R-:W-:-:S04]  /*27500*/  IMAD.WIDE R36, R31, 0x4, R10 ;  /* 0x000000041f247825 */ /* 0x000fc800078e020a */
[----:B------:R-:W-:Y:S01]  /*27510*/  IMAD.WIDE R4, R39, 0x4, R6 ;  /* 0x0000000427047825 */ /* 0x000fe200078e0206 */
[----:B------:R1:W-:Y:S04]  /*27520*/  @P2 STG.E [R34.64], R13 ;  /* 0x0000000d22002986 */ /* 0x0003e8000c101908 */
[----:B------:R1:W-:Y:S04]  /*27530*/  @P1 STG.E [R36.64], R17 ;  /* 0x0000001124001986 */ /* 0x0003e8000c101908 */
[----:B------:R-:W-:Y:S01]  /*27540*/  @P5 STG.E [R4.64], R104 ;  /* 0x0000006804005986 */ /* 0x000fe2000c101908 */
[----:B------:R-:W-:-:S02]  /*27550*/  ISETP.LT.AND P3, PT, R207, c[0x0][0x178], !P3 ;  /* 0x00005e00cf007a0c */ /* 0x000fc40005f61270 */
[C---:B------:R-:W-:Y:S01]  /*27560*/  IADD3 R41, R39.reuse, c[0x0][0x198], RZ ;  /* 0x0000660027297a10 */ /* 0x040fe20007ffe0ff */
[----:B------:R-:W-:Y:S01]  /*27570*/  IMAD.WIDE R8, R39, 0x4, R10 ;  /* 0x0000000427087825 */ /* 0x000fe200078e020a */
[----:B------:R-:W-:Y:S01]  /*27580*/  ISETP.GE.AND P0, PT, R2, c[0x0][0x17c], PT ;  /* 0x00005f0002007a0c */ /* 0x000fe20003f06270 */
[----:B------:R1:W1:Y:S01]  /*27590*/  LDS.128 R28, [R3] ;  /* 0x00000000031c7984 */ /* 0x0002620000000c00 */
[----:B--2---:R-:W-:-:S03]  /*275a0*/  ISETP.GE.AND P5, PT, R0, c[0x0][0x17c], PT ;  /* 0x00005f0000007a0c */ /* 0x004fc60003fa6270 */
[----:B------:R-:W2:Y:S01]  /*275b0*/  LDL.LU R0, [R1+0xcf0] ;  /* 0x000cf00001007983 */ /* 0x000ea20000300800 */
[----:B------:R-:W-:Y:S02]  /*275c0*/  ISETP.LT.AND P1, PT, R205, c[0x0][0x178], !P4 ;  /* 0x00005e00cd007a0c */ /* 0x000fe40006721270 */
[----:B------:R-:W-:Y:S02]  /*275d0*/  ISETP.LT.AND P4, PT, R207, c[0x0][0x178], !P4 ;  /* 0x00005e00cf007a0c */ /* 0x000fe40006781270 */
[----:B------:R-:W-:Y:S02]  /*275e0*/  ISETP.LT.AND P2, PT, R205, c[0x0][0x178], !P6 ;  /* 0x00005e00cd007a0c */ /* 0x000fe40007741270 */
[C---:B------:R-:W-:Y:S01]  /*275f0*/  IADD3 R33, R41.reuse, c[0x0][0x198], RZ ;  /* 0x0000660029217a10 */ /* 0x040fe20007ffe0ff */
[C---:B-1----:R-:W-:Y:S01]  /*27600*/  IMAD.WIDE R12, R41.reuse, 0x4, R6 ;  /* 0x00000004290c7825 */ /* 0x042fe200078e0206 */
[----:B------:R1:W-:Y:S03]  /*27610*/  @P3 STG.E [R8.64], R24 ;  /* 0x0000001808003986 */ /* 0x0003e6000c101908 */
[----:B------:R-:W-:Y:S01]  /*27620*/  IMAD.WIDE R16, R41, 0x4, R10 ;  /* 0x0000000429107825 */ /* 0x000fe200078e020a */
[----:B------:R-:W4:Y:S03]  /*27630*/  LDL.LU R34, [R1+0xcec] ;  /* 0x000cec0001227983 */ /* 0x000f260000300800 */
[----:B------:R-:W-:Y:S01]  /*27640*/  IMAD.WIDE R2, R33, 0x4, R6 ;  /* 0x0000000421027825 */ /* 0x000fe200078e0206 */
[----:B------:R-:W-:Y:S01]  /*27650*/  @P1 STG.E [R12.64], R105 ;  /* 0x000000690c001986 */ /* 0x000fe2000c101908 */
[----:B------:R-:W-:-:S03]  /*27660*/  ISETP.LT.AND P1, PT, R207, c[0x0][0x178], !P0 ;  /* 0x00005e00cf007a0c */ /* 0x000fc60004721270 */
[----:B------:R-:W-:Y:S04]  /*27670*/  @P4 STG.E [R16.64], R25 ;  /* 0x0000001910004986 */ /* 0x000fe8000c101908 */
[----:B------:R3:W-:Y:S01]  /*27680*/  @P2 STG.E [R2.64], R132 ;  /* 0x0000008402002986 */ /* 0x0007e2000c101908 */
[----:B------:R-:W-:Y:S02]  /*27690*/  ISETP.LT.AND P2, PT, R205, c[0x0][0x178], !P0 ;  /* 0x00005e00cd007a0c */ /* 0x000fe40004741270 */
[----:B------:R-:W-:Y:S01]  /*276a0*/  ISETP.LT.AND P6, PT, R207, c[0x0][0x178], !P6 ;  /* 0x00005e00cf007a0c */ /* 0x000fe200077c1270 */
[C---:B------:R-:W-:Y:S01]  /*276b0*/  IMAD.WIDE R4, R33.reuse, 0x4, R10 ;  /* 0x0000000421047825 */ /* 0x040fe200078e020a */
[----:B------:R-:W-:-:S05]  /*276c0*/  IADD3 R33, R33, c[0x0][0x198], RZ ;  /* 0x0000660021217a10 */ /* 0x000fca0007ffe0ff */
[C---:B-1----:R-:W-:Y:S01]  /*276d0*/  IMAD.WIDE R8, R33.reuse, 0x4, R6 ;  /* 0x0000000421087825 */ /* 0x042fe200078e0206 */
[----:B---3--:R-:W-:Y:S02]  /*276e0*/  ISETP.GE.AND P0, PT, R32, c[0x0][0x17c], PT ;  /* 0x00005f0020007a0c */ /* 0x008fe40003f06270 */
[----:B------:R-:W3:Y:S01]  /*276f0*/  LDL.LU R32, [R1+0xce8] ;  /* 0x000ce80001207983 */ /* 0x000ee20000300800 */
[----:B------:R-:W-:-:S03]  /*27700*/  IMAD.WIDE R2, R33, 0x4, R10 ;  /* 0x0000000421027825 */ /* 0x000fc600078e020a */
[----:B------:R1:W-:Y:S04]  /*27710*/  @P6 STG.E [R4.64], R20 ;  /* 0x0000001404006986 */ /* 0x0003e8000c101908 */
[----:B------:R-:W3:Y:S04]  /*27720*/  LDL.LU R24, [R1+0xce4] ;  /* 0x000ce40001187983 */ /* 0x000ee80000300800 */
[----:B------:R-:W-:Y:S04]  /*27730*/  @P2 STG.E [R8.64], R133 ;  /* 0x0000008508002986 */ /* 0x000fe8000c101908 */
[----:B------:R2:W-:Y:S04]  /*27740*/  @P1 STG.E [R2.64], R21 ;  /* 0x0000001502001986 */ /* 0x0005e8000c101908 */
[----:B-1----:R-:W3:Y:S01]  /*27750*/  LDL.LU R20, [R1+0xce0] ;  /* 0x000ce00001147983 */ /* 0x002ee20000300800 */
[----:B--2---:R-:W-:-:S03]  /*27760*/  ISETP.GE.AND P1, PT, R0, c[0x0][0x17c], PT ;  /* 0x00005f0000007a0c */ /* 0x004fc60003f26270 */
[----:B------:R-:W2:Y:S01]  /*27770*/  LDL.LU R0, [R1+0xcdc] ;  /* 0x000cdc0001007983 */ /* 0x000ea20000300800 */
[----:B----4-:R-:W-:Y:S02]  /*27780*/  ISETP.GE.AND P3, PT, R40, c[0x0][0x17c], PT ;  /* 0x00005f0028007a0c */ /* 0x010fe40003f66270 */
[----:B------:R-:W-:Y:S02]  /*27790*/  ISETP.LT.AND P4, PT, R205, c[0x0][0x178], !P5 ;  /* 0x00005e00cd007a0c */ /* 0x000fe40006f81270 */
[----:B------:R-:W-:Y:S02]  /*277a0*/  ISETP.LT.AND P5, PT, R207, c[0x0][0x178], !P5 ;  /* 0x00005e00cf007a0c */ /* 0x000fe40006fa1270 */
[----:B------:R-:W-:Y:S02]  /*277b0*/  IADD3 R35, R33, c[0x0][0x198], RZ ;  /* 0x0000660021237a10 */ /* 0x000fe40007ffe0ff */
[----:B------:R-:W-:Y:S02]  /*277c0*/  ISETP.LT.AND P6, PT, R205, c[0x0][0x178], !P3 ;  /* 0x00005e00cd007a0c */ /* 0x000fe40005fc1270 */
[C---:B------:R-:W-:Y:S01]  /*277d0*/  IADD3 R25, R35.reuse, c[0x0][0x198], RZ ;  /* 0x0000660023197a10 */ /* 0x040fe20007ffe0ff */
[----:B------:R-:W-:Y:S01]  /*277e0*/  IMAD.WIDE R12, R35, 0x4, R6 ;  /* 0x00000004230c7825 */ /* 0x000fe200078e0206 */
[----:B------:R-:W-:-:S03]  /*277f0*/  ISETP.GE.AND P2, PT, R38, c[0x0][0x17c], PT ;  /* 0x00005f0026007a0c */ /* 0x000fc60003f46270 */
[----:B------:R-:W-:Y:S01]  /*27800*/  IMAD.WIDE R4, R35, 0x4, R10 ;  /* 0x0000000423047825 */ /* 0x000fe200078e020a */
[----:B------:R-:W-:Y:S01]  /*27810*/  @P4 STG.E [R12.64], R136 ;  /* 0x000000880c004986 */ /* 0x000fe2000c101908 */
[----:B------:R-:W-:Y:S02]  /*27820*/  ISETP.LT.AND P3, PT, R207, c[0x0][0x178], !P3 ;  /* 0x00005e00cf007a0c */ /* 0x000fe40005f61270 */
[----:B------:R-:W-:Y:S01]  /*27830*/  IMAD.WIDE R16, R25, 0x4, R6 ;  /* 0x0000000419107825 */ /* 0x000fe200078e0206 */
[----:B------:R-:W-:Y:S01]  /*27840*/  ISETP.LT.AND P4, PT, R205, c[0x0][0x178], !P0 ;  /* 0x00005e00cd007a0c */ /* 0x000fe20004781270 */
[----:B------:R1:W-:Y:S01]  /*27850*/  @P5 STG.E [R4.64], R28 ;  /* 0x0000001c04005986 */ /* 0x0003e2000c101908 */
[----:B------:R-:W-:Y:S02]  /*27860*/  IADD3 R33, R25, c[0x0][0x198], RZ ;  /* 0x0000660019217a10 */ /* 0x000fe40007ffe0ff */
[----:B------:R-:W-:Y:S01]  /*27870*/  ISETP.LT.AND P0, PT, R207, c[0x0][0x178], !P0 ;  /* 0x00005e00cf007a0c */ /* 0x000fe20004701270 */
[----:B------:R4:W-:Y:S01]  /*27880*/  @P6 STG.E [R16.64], R137 ;  /* 0x0000008910006986 */ /* 0x0009e2000c101908 */
[----:B------:R-:W-:-:S02]  /*27890*/  ISETP.LT.AND P5, PT, R205, c[0x0][0x178], !P2 ;  /* 0x00005e00cd007a0c */ /* 0x000fc400057a1270 */
[----:B------:R-:W-:Y:S02]  /*278a0*/  ISETP.LT.AND P6, PT, R207, c[0x0][0x178], !P2 ;  /* 0x00005e00cf007a0c */ /* 0x000fe400057c1270 */
[----:B------:R-:W-:Y:S01]  /*278b0*/  IADD3 R21, R33, c[0x0][0x198], RZ ;  /* 0x0000660021157a10 */ /* 0x000fe20007ffe0ff */
[----:B------:R-:W-:-:S04]  /*278c0*/  IMAD.WIDE R2, R25, 0x4, R10 ;  /* 0x0000000419027825 */ /* 0x000fc800078e020a */
[----:B------:R-:W-:Y:S01]  /*278d0*/  IMAD.WIDE R8, R33, 0x4, R6 ;  /* 0x0000000421087825 */ /* 0x000fe200078e0206 */
[----:B------:R-:W-:-:S03]  /*278e0*/  ISETP.GE.AND P2, PT, R34, c[0x0][0x17c], PT ;  /* 0x00005f0022007a0c */ /* 0x000fc60003f46270 */
[----:B-1----:R-:W-:Y:S01]  /*278f0*/  IMAD.WIDE R4, R33, 0x4, R10 ;  /* 0x0000000421047825 */ /* 0x002fe200078e020a */
[----:B------:R1:W-:Y:S03]  /*27900*/  @P3 STG.E [R2.64], R29 ;  /* 0x0000001d02003986 */ /* 0x0003e6000c101908 */
[----:B------:R-:W-:Y:S01]  /*27910*/  IMAD.WIDE R12, R21, 0x4, R6 ;  /* 0x00000004150c7825 */ /* 0x000fe200078e0206 */
[----:B------:R-:W-:Y:S01]  /*27920*/  @P4 STG.E [R8.64], R14 ;  /* 0x0000000e08004986 */ /* 0x000fe2000c101908 */
[----:B------:R-:W-:Y:S02]  /*27930*/  ISETP.LT.AND P4, PT, R205, c[0x0][0x178], !P1 ;  /* 0x00005e00cd007a0c */ /* 0x000fe40004f81270 */
[C---:B----4-:R-:W-:Y:S01]  /*27940*/  IMAD.WIDE R16, R21.reuse, 0x4, R10 ;  /* 0x0000000415107825 */ /* 0x050fe200078e020a */
[----:B------:R-:W-:Y:S01]  /*27950*/  IADD3 R21, R21, c[0x0][0x198], RZ ;  /* 0x0000660015157a10 */ /* 0x000fe20007ffe0ff */
[----:B------:R4:W-:Y:S01]  /*27960*/  @P0 STG.E [R4.64], R18 ;  /* 0x0000001204000986 */ /* 0x0009e2000c101908 */
[----:B---3--:R-:W-:-:S02]  /*27970*/  ISETP.GE.AND P3, PT, R32, c[0x0][0x17c], PT ;  /* 0x00005f0020007a0c */ /* 0x008fc40003f66270 */
[----:B------:R-:W-:Y:S01]  /*27980*/  ISETP.LT.AND P1, PT, R207, c[0x0][0x178], !P1 ;  /* 0x00005e00cf007a0c */ /* 0x000fe20004f21270 */
[----:B------:R3:W-:Y:S01]  /*27990*/  @P5 STG.E [R12.64], R15 ;  /* 0x0000000f0c005986 */ /* 0x0007e2000c101908 */
[----:B------:R-:W-:Y:S02]  /*279a0*/  ISETP.LT.AND P5, PT, R205, c[0x0][0x178], !P2 ;  /* 0x00005e00cd007a0c */ /* 0x000fe400057a1270 */
[----:B------:R-:W-:Y:S01]  /*279b0*/  ISETP.LT.AND P2, PT, R207, c[0x0][0x178], !P2 ;  /* 0x00005e00cf007a0c */ /* 0x000fe20005741270 */
[----:B------:R3:W-:Y:S01]  /*279c0*/  @P6 STG.E [R16.64], R19 ;  /* 0x0000001310006986 */ /* 0x0007e2000c101908 */
[----:B------:R-:W-:Y:S02]  /*279d0*/  IADD3 R25, R21, c[0x0][0x198], RZ ;  /* 0x0000660015197a10 */ /* 0x000fe40007ffe0ff */
[----:B------:R-:W-:Y:S01]  /*279e0*/  ISETP.LT.AND P6, PT, R205, c[0x0][0x178], !P3 ;  /* 0x00005e00cd007a0c */ /* 0x000fe20005fc1270 */
[----:B-1----:R-:W-:Y:S01]  /*279f0*/  IMAD.WIDE R2, R21, 0x4, R6 ;  /* 0x0000000415027825 */ /* 0x002fe200078e0206 */
[----:B------:R-:W-:-:S03]  /*27a00*/  IADD3 R29, R25, c[0x0][0x198], RZ ;  /* 0x00006600191d7a10 */ /* 0x000fc60007ffe0ff */
[----:B----4-:R-:W-:Y:S01]  /*27a10*/  IMAD.WIDE R4, R21, 0x4, R10 ;  /* 0x0000000415047825 */ /* 0x010fe200078e020a */
[----:B------:R1:W-:Y:S03]  /*27a20*/  @P4 STG.E [R2.64], R106 ;  /* 0x0000006a02004986 */ /* 0x0003e6000c101908 */
[----:B------:R-:W-:Y:S01]  /*27a30*/  IMAD.WIDE R8, R25, 0x4, R6 ;  /* 0x0000000419087825 */ /* 0x000fe200078e0206 */
[----:B------:R-:W-:-:S03]  /*27a40*/  ISETP.GE.AND P0, PT, R24, c[0x0][0x17c], PT ;  /* 0x00005f0018007a0c */ /* 0x000fc60003f06270 */
[----:B---3--:R-:W-:Y:S01]  /*27a50*/  IMAD.WIDE R12, R25, 0x4, R10 ;  /* 0x00000004190c7825 */ /* 0x008fe200078e020a */
[----:B------:R3:W-:Y:S03]  /*27a60*/  @P1 STG.E [R4.64], R26 ;  /* 0x0000001a04001986 */ /* 0x0007e6000c101908 */
[C---:B------:R-:W-:Y:S01]  /*27a70*/  IMAD.WIDE R14, R29.reuse, 0x4, R6 ;  /* 0x000000041d0e7825 */ /* 0x040fe200078e0206 */
[----:B------:R4:W-:Y:S01]  /*27a80*/  @P5 STG.E [R8.64], R107 ;  /* 0x0000006b08005986 */ /* 0x0009e2000c101908 */
[----:B------:R-:W-:Y:S02]  /*27a90*/  ISETP.GE.AND P4, PT, R20, c[0x0][0x17c], PT ;  /* 0x00005f0014007a0c */ /* 0x000fe40003f86270 */
[----:B------:R-:W-:Y:S01]  /*27aa0*/  IADD3 R17, R29, c[0x0][0x198], RZ ;  /* 0x000066001d117a10 */ /* 0x000fe20007ffe0ff */
[----:B------:R1:W-:Y:S01]  /*27ab0*/  @P2 STG.E [R12.64], R27 ;  /* 0x0000001b0c002986 */ /* 0x0003e2000c101908 */
[----:B------:R-:W-:-:S03]  /*27ac0*/  ISETP.LT.AND P3, PT, R207, c[0x0][0x178], !P3 ;  /* 0x00005e00cf007a0c */ /* 0x000fc60005f61270 */
[----:B------:R3:W-:Y:S01]  /*27ad0*/  @P6 STG.E [R14.64], R134 ;  /* 0x000000860e006986 */ /* 0x0007e2000c101908 */
[----:B------:R-:W-:Y:S02]  /*27ae0*/  ISETP.LT.AND P6, PT, R205, c[0x0][0x178], !P0 ;  /* 0x00005e00cd007a0c */ /* 0x000fe400047c1270 */
[----:B------:R-:W-:Y:S02]  /*27af0*/  ISETP.LT.AND P0, PT, R207, c[0x0][0x178], !P0 ;  /* 0x00005e00cf007a0c */ /* 0x000fe40004701270 */
[----:B------:R-:W-:Y:S02]  /*27b00*/  ISETP.LT.AND P5, PT, R205, c[0x0][0x178], !P4 ;  /* 0x00005e00cd007a0c */ /* 0x000fe400067a1270 */
[----:B------:R-:W-:Y:S02]  /*27b10*/  IADD3 R19, R17, c[0x0][0x198], RZ ;  /* 0x0000660011137a10 */ /* 0x000fe40007ffe0ff */
[----:B------:R-:W-:Y:S01]  /*27b20*/  ISETP.LT.AND P4, PT, R207, c[0x0][0x178], !P4 ;  /* 0x00005e00cf007a0c */ /* 0x000fe20006781270 */
[----:B-1----:R-:W-:Y:S01]  /*27b30*/  IMAD.WIDE R2, R29, 0x4, R10 ;  /* 0x000000041d027825 */ /* 0x002fe200078e020a */
[----:B------:R-:W-:-:S03]  /*27b40*/  IADD3 R21, R19, c[0x0][0x198], RZ ;  /* 0x0000660013157a10 */ /* 0x000fc60007ffe0ff */
[C---:B---3--:R-:W-:Y:S01]  /*27b50*/  IMAD.WIDE R4, R17.reuse, 0x4, R6 ;  /* 0x0000000411047825 */ /* 0x048fe200078e0206 */
[----:B------:R1:W-:Y:S03]  /*27b60*/  @P3 STG.E [R2.64], R22 ;  /* 0x0000001602003986 */ /* 0x0003e6000c101908 */
[----:B----4-:R-:W-:Y:S01]  /*27b70*/  IMAD.WIDE R8, R17, 0x4, R10 ;  /* 0x0000000411087825 */ /* 0x010fe200078e020a */
[----:B------:R1:W-:Y:S03]  /*27b80*/  @P6 STG.E [R4.64], R135 ;  /* 0x0000008704006986 */ /* 0x0003e6000c101908 */
[C---:B------:R-:W-:Y:S01]  /*27b90*/  IMAD.WIDE R12, R19.reuse, 0x4, R6 ;  /* 0x00000004130c7825 */ /* 0x040fe200078e0206 */
[----:B------:R1:W-:Y:S03]  /*27ba0*/  @P0 STG.E [R8.64], R23 ;  /* 0x0000001708000986 */ /* 0x0003e6000c101908 */
[----:B------:R-:W-:Y:S01]  /*27bb0*/  IMAD.WIDE R14, R19, 0x4, R10 ;  /* 0x00000004130e7825 */ /* 0x000fe200078e020a */
[----:B------:R1:W-:Y:S03]  /*27bc0*/  @P5 STG.E [R12.64], R138 ;  /* 0x0000008a0c005986 */ /* 0x0003e6000c101908 */
[C---:B------:R-:W-:Y:S01]  /*27bd0*/  IMAD.WIDE R6, R21.reuse, 0x4, R6 ;  /* 0x0000000415067825 */ /* 0x040fe200078e0206 */
[----:B------:R1:W-:Y:S03]  /*27be0*/  @P4 STG.E [R14.64], R30 ;  /* 0x0000001e0e004986 */ /* 0x0003e6000c101908 */
[----:B------:R-:W-:Y:S01]  /*27bf0*/  IMAD.WIDE R10, R21, 0x4, R10 ;  /* 0x00000004150a7825 */ /* 0x000fe200078e020a */
[----:B--2---:R-:W-:-:S04]  /*27c00*/  ISETP.GE.AND P1, PT, R0, c[0x0][0x17c], PT ;  /* 0x00005f0000007a0c */ /* 0x004fc80003f26270 */
[----:B------:R-:W-:Y:S02]  /*27c10*/  ISETP.LT.AND P2, PT, R205, c[0x0][0x178], !P1 ;  /* 0x00005e00cd007a0c */ /* 0x000fe40004f41270 */
[----:B------:R-:W-:-:S11]  /*27c20*/  ISETP.LT.AND P1, PT, R207, c[0x0][0x178], !P1 ;  /* 0x00005e00cf007a0c */ /* 0x000fd60004f21270 */
[----:B------:R1:W-:Y:S02]  /*27c30*/  @P2 STG.E [R6.64], R139 ;  /* 0x0000008b06002986 */ /* 0x0003e4000c101908 */
[----:B------:R-:W-:Y:S05]  /*27c40*/  @!P1 EXIT ;  /* 0x000000000000994d */ /* 0x000fea0003800000 */
[----:B------:R-:W-:Y:S01]  /*27c50*/  STG.E [R10.64], R31 ;  /* 0x0000001f0a007986 */ /* 0x000fe2000c101908 */
[----:B------:R-:W-:Y:S05]  /*27c60*/  EXIT ;  /* 0x000000000000794d */ /* 0x000fea0003800000 */
.L_x_2:
[----:B------:R-:W-:-:S00]  /*27c70*/  BRA `(.L_x_2) ;  /* 0xfffffff000007947 */ /* 0x000fc0000383ffff */
[----:B------:R-:W-:-:S00]  /*27c80*/  NOP ;  /* 0x0000000000007918 */ /* 0x000fc00000000000 */
[----:B------:R-:W-:-:S00]  /*27c90*/  NOP ;  /* 0x0000000000007918 */ /* 0x000fc00000000000 */
[----:B------:R-:W-:-:S00]  /*27ca0*/  NOP ;  /* 0x0000000000007918 */ /* 0x000fc00000000000 */
[----:B------:R-:W-:-:S00]  /*27cb0*/  NOP ;  /* 0x0000000000007918 */ /* 0x000fc00000000000 */
[----:B------:R-:W-:-:S00]  /*27cc0*/  NOP ;  /* 0x0000000000007918 */ /* 0x000fc00000000000 */
[----:B------:R-:W-:-:S00]  /*27cd0*/  NOP ;  /* 0x0000000000007918 */ /* 0x000fc00000000000 */
[----:B------:R-:W-:-:S00]  /*27ce0*/  NOP ;  /* 0x0000000000007918 */ /* 0x000fc00000000000 */
[----:B------:R-:W-:-:S00]  /*27cf0*/  NOP ;  /* 0x0000000000007918 */ /* 0x000fc00000000000 */
.L_x_3:


//--------------------- .nv.shared.matmul_kernel  --------------------------
	.section	.nv.shared.matmul_kernel,"aw",@nobits
	.sectionflags	@""
	.align	16
